def matmul_kernel(
    a_ptr,
    b_ptr,
    c_ptr,
    M,
    N,
    K,
    stride_am,
    stride_ak,
    stride_bk,
    stride_bn,
    stride_cm,
    stride_cn,
    BLOCK_M: tl.constexpr,
    BLOCK_N: tl.constexpr,
    BLOCK_K: tl.constexpr,
    GROUP_M: tl.constexpr,
):
    pid = tl.program_id(axis=0)
    num_pid_m = tl.cdiv(M, BLOCK_M)
    num_pid_n = tl.cdiv(N, BLOCK_N)
    num_pid_in_group = GROUP_M * num_pid_n
    group_id = pid // num_pid_in_group
    first_pid_m = group_id * GROUP_M
    group_size_m = min(num_pid_m - first_pid_m, GROUP_M)
    pid_m = first_pid_m + ((pid % num_pid_in_group) % group_size_m)
    pid_n = (pid % num_pid_in_group) // group_size_m

    offs_am = (pid_m * BLOCK_M + tl.arange(0, BLOCK_M)) % M
    offs_bn = (pid_n * BLOCK_N + tl.arange(0, BLOCK_N)) % N
    offs_k = tl.arange(0, BLOCK_K)
    a_ptrs = a_ptr + offs_am[:, None] * stride_am + offs_k[None, :] * stride_ak
    b_ptrs = b_ptr + offs_k[:, None] * stride_bk + offs_bn[None, :] * stride_bn

    acc = tl.zeros((BLOCK_M, BLOCK_N), dtype=tl.float32)
    for kk in range(0, tl.cdiv(K, BLOCK_K)):
        a = tl.load(a_ptrs, mask=offs_k[None, :] < K - kk * BLOCK_K, other=0.0)
        b = tl.load(b_ptrs, mask=offs_k[:, None] < K - kk * BLOCK_K, other=0.0)
        acc = tl.dot(a, b, acc)
        a_ptrs += BLOCK_K * stride_ak
        b_ptrs += BLOCK_K * stride_bk

    c = acc.to(c_ptr.dtype.element_ty)
    offs_cm = pid_m * BLOCK_M + tl.arange(0, BLOCK_M)
    offs_cn = pid_n * BLOCK_N + tl.arange(0, BLOCK_N)
    c_ptrs = c_ptr + offs_cm[:, None] * stride_cm + offs_cn[None, :] * stride_cn
    mask = (offs_cm[:, None] < M) & (offs_cn[None, :] < N)
    tl.store(c_ptrs, c, mask=mask)

# config = {"BLOCK_K": 128, "BLOCK_M": 256, "BLOCK_N": 32, "GROUP_M": 8, "arch": "sm_80", "dtype": "fp16", "num_ctas": 1, "num_stages": 3, "num_warps": 4}
# arch = sm_80


// ===== COMPILED SASS (sm_80) =====

	.target	sm_80

	.elftype	@"ET_EXEC"


//--------------------- .note.nv.tkinfo           --------------------------
	.section	.note.nv.tkinfo,"",@"SHT_NOTE"
	.sectionflags	@"SHF_NOTE_NV_TKINFO"
	.tkinfo
        /*0018*/ 	.word	0x00000002
        /*0030*/ 	.string	""
        /*0030*/ 	.string	"ptxas"
        /*0030*/ 	.string	"Cuda compilation tools, release 13.0, V13.0.88"
        /*0030*/ 	.string	"Build cuda_13.0.r13.0/compiler.36424714_0"
        /*0030*/ 	.string	"-v  -suppress-debug-info  -lineinfo  -arch sm_80 "



//--------------------- .note.nv.cuinfo           --------------------------
	.section	.note.nv.cuinfo,"",@"SHT_NOTE"
	.sectionflags	@"SHF_NOTE_NV_CUINFO"
        /*0018*/ 	.short	0x0002
        /*001a*/ 	.short	0x0050
        /*001c*/ 	.short	0x0082
	.zero		2


//--------------------- .nv.info                  --------------------------
	.section	.nv.info,"",@"SHT_CUDA_INFO"
	.align	4


	//----- nvinfo : EIATTR_REGCOUNT
	.align		4
        /*0000*/ 	.byte	0x04, 0x2f
        /*0002*/ 	.short	(.L_1 - .L_0)
	.align		4
.L_0:
        /*0004*/ 	.word	index@(matmul_kernel)
        /*0008*/ 	.word	0x00000020


	//----- nvinfo : EIATTR_FRAME_SIZE
	.align		4
.L_1:
        /*000c*/ 	.byte	0x04, 0x11
        /*000e*/ 	.short	(.L_3 - .L_2)
	.align		4
.L_2:
        /*0010*/ 	.word	index@(matmul_kernel)
        /*0014*/ 	.word	0x00001cb8


	//----- nvinfo : EIATTR_MIN_STACK_SIZE
	.align		4
.L_3:
        /*0018*/ 	.byte	0x04, 0x12
        /*001a*/ 	.short	(.L_5 - .L_4)
	.align		4
.L_4:
        /*001c*/ 	.word	index@(matmul_kernel)
        /*0020*/ 	.word	0x00001cb8
.L_5:


//--------------------- .nv.info.matmul_kernel    --------------------------
	.section	.nv.info.matmul_kernel,"",@"SHT_CUDA_INFO"
	.sectionflags	@""
	.align	4


	//----- nvinfo : EIATTR_CUDA_API_VERSION
	.align		4
        /*0000*/ 	.byte	0x04, 0x37
        /*0002*/ 	.short	(.L_7 - .L_6)
.L_6:
        /*0004*/ 	.word	0x00000082


	//----- nvinfo : EIATTR_SW2861232_WAR
	.align		4
.L_7:
        /*0008*/ 	.byte	0x01, 0x35
	.zero		2


	//----- nvinfo : EIATTR_PARAM_CBANK
	.align		4
        /*000c*/ 	.byte	0x04, 0x0a
        /*000e*/ 	.short	(.L_9 - .L_8)
	.align		4
.L_8:
        /*0010*/ 	.word	index@(.nv.constant0.matmul_kernel)
        /*0014*/ 	.short	0x0160
        /*0016*/ 	.short	0x0050


	//----- nvinfo : EIATTR_CBANK_PARAM_SIZE
	.align		4
.L_9:
        /*0018*/ 	.byte	0x03, 0x19
        /*001a*/ 	.short	0x0050


	//----- nvinfo : EIATTR_KPARAM_INFO
	.align		4
        /*001c*/ 	.byte	0x04, 0x17
        /*001e*/ 	.short	(.L_11 - .L_10)
.L_10:
        /*0020*/ 	.word	0x00000000
        /*0024*/ 	.short	0x000d
        /*0026*/ 	.short	0x0048
        /*0028*/ 	.byte	0x00, 0xf4, 0x21, 0x00


	//----- nvinfo : EIATTR_KPARAM_INFO
	.align		4
.L_11:
        /*002c*/ 	.byte	0x04, 0x17
        /*002e*/ 	.short	(.L_13 - .L_12)
.L_12:
        /*0030*/ 	.word	0x00000000
        /*0034*/ 	.short	0x000c
        /*0036*/ 	.short	0x0040
        /*0038*/ 	.byte	0x00, 0xf4, 0x21, 0x00


	//----- nvinfo : EIATTR_KPARAM_INFO
	.align		4
.L_13:
        /*003c*/ 	.byte	0x04, 0x17
        /*003e*/ 	.short	(.L_15 - .L_14)
.L_14:
        /*0040*/ 	.word	0x00000000
        /*0044*/ 	.short	0x000b
        /*0046*/ 	.short	0x0038
        /*0048*/ 	.byte	0x00, 0xf0, 0x11, 0x00


	//----- nvinfo : EIATTR_KPARAM_INFO
	.align		4
.L_15:
        /*004c*/ 	.byte	0x04, 0x17
        /*004e*/ 	.short	(.L_17 - .L_16)
.L_16:
        /*0050*/ 	.word	0x00000000
        /*0054*/ 	.short	0x000a
        /*0056*/ 	.short	0x0034
        /*0058*/ 	.byte	0x00, 0xf0, 0x11, 0x00


	//----- nvinfo : EIATTR_KPARAM_INFO
	.align		4
.L_17:
        /*005c*/ 	.byte	0x04, 0x17
        /*005e*/ 	.short	(.L_19 - .L_18)
.L_18:
        /*0060*/ 	.word	0x00000000
        /*0064*/ 	.short	0x0009
        /*0066*/ 	.short	0x0030
        /*0068*/ 	.byte	0x00, 0xf0, 0x11, 0x00


	//----- nvinfo : EIATTR_KPARAM_INFO
	.align		4
.L_19:
        /*006c*/ 	.byte	0x04, 0x17
        /*006e*/ 	.short	(.L_21 - .L_20)
.L_20:
        /*0070*/ 	.word	0x00000000
        /*0074*/ 	.short	0x0008
        /*0076*/ 	.short	0x002c
        /*0078*/ 	.byte	0x00, 0xf0, 0x11, 0x00


	//----- nvinfo : EIATTR_KPARAM_INFO
	.align		4
.L_21:
        /*007c*/ 	.byte	0x04, 0x17
        /*007e*/ 	.short	(.L_23 - .L_22)
.L_22:
        /*0080*/ 	.word	0x00000000
        /*0084*/ 	.short	0x0007
        /*0086*/ 	.short	0x0028
        /*0088*/ 	.byte	0x00, 0xf0, 0x11, 0x00


	//----- nvinfo : EIATTR_KPARAM_INFO
	.align		4
.L_23:
        /*008c*/ 	.byte	0x04, 0x17
        /*008e*/ 	.short	(.L_25 - .L_24)
.L_24:
        /*0090*/ 	.word	0x00000000
        /*0094*/ 	.short	0x0006
        /*0096*/ 	.short	0x0024
        /*0098*/ 	.byte	0x00, 0xf0, 0x11, 0x00


	//----- nvinfo : EIATTR_KPARAM_INFO
	.align		4
.L_25:
        /*009c*/ 	.byte	0x04, 0x17
        /*009e*/ 	.short	(.L_27 - .L_26)
.L_26:
        /*00a0*/ 	.word	0x00000000
        /*00a4*/ 	.short	0x0005
        /*00a6*/ 	.short	0x0020
        /*00a8*/ 	.byte	0x00, 0xf0, 0x11, 0x00


	//----- nvinfo : EIATTR_KPARAM_INFO
	.align		4
.L_27:
        /*00ac*/ 	.byte	0x04, 0x17
        /*00ae*/ 	.short	(.L_29 - .L_28)
.L_28:
        /*00b0*/ 	.word	0x00000000
        /*00b4*/ 	.short	0x0004
        /*00b6*/ 	.short	0x001c
        /*00b8*/ 	.byte	0x00, 0xf0, 0x11, 0x00


	//----- nvinfo : EIATTR_KPARAM_INFO
	.align		4
.L_29:
        /*00bc*/ 	.byte	0x04, 0x17
        /*00be*/ 	.short	(.L_31 - .L_30)
.L_30:
        /*00c0*/ 	.word	0x00000000
        /*00c4*/ 	.short	0x0003
        /*00c6*/ 	.short	0x0018
        /*00c8*/ 	.byte	0x00, 0xf0, 0x11, 0x00


	//----- nvinfo : EIATTR_KPARAM_INFO
	.align		4
.L_31:
        /*00cc*/ 	.byte	0x04, 0x17
        /*00ce*/ 	.short	(.L_33 - .L_32)
.L_32:
        /*00d0*/ 	.word	0x00000000
        /*00d4*/ 	.short	0x0002
        /*00d6*/ 	.short	0x0010
        /*00d8*/ 	.byte	0x00, 0xf4, 0x21, 0x00


	//----- nvinfo : EIATTR_KPARAM_INFO
	.align		4
.L_33:
        /*00dc*/ 	.byte	0x04, 0x17
        /*00de*/ 	.short	(.L_35 - .L_34)
.L_34:
        /*00e0*/ 	.word	0x00000000
        /*00e4*/ 	.short	0x0001
        /*00e6*/ 	.short	0x0008
        /*00e8*/ 	.byte	0x00, 0xf4, 0x21, 0x00


	//----- nvinfo : EIATTR_KPARAM_INFO
	.align		4
.L_35:
        /*00ec*/ 	.byte	0x04, 0x17
        /*00ee*/ 	.short	(.L_37 - .L_36)
.L_36:
        /*00f0*/ 	.word	0x00000000
        /*00f4*/ 	.short	0x0000
        /*00f6*/ 	.short	0x0000
        /*00f8*/ 	.byte	0x00, 0xf4, 0x21, 0x00


	//----- nvinfo : EIATTR_MAXREG_COUNT
	.align		4
.L_37:
        /*00fc*/ 	.byte	0x03, 0x1b
        /*00fe*/ 	.short	0x00ff


	//----- nvinfo : EIATTR_NUM_BARRIERS
	.align		4
        /*0100*/ 	.byte	0x02, 0x4c
        /*0102*/ 	.byte	0x01
	.zero		1


	//----- nvinfo : EIATTR_ANNOTATIONS
	.align		4
        /*0104*/ 	.byte	0x04, 0x55
        /*0106*/ 	.short	(.L_39 - .L_38)


	//   ....[0]....
.L_38:
        /*0108*/ 	.word	0x00000001
        /*010c*/ 	.byte	0xd0, 0x04, 0x00, 0x00, 0x01, 0x00, 0x00, 0x00, 0x20, 0x05, 0x00, 0x00, 0x01, 0x00, 0x00, 0x00
        /* <DEDUP_REMOVED lines=2651> */
        /*a6cc*/ 	.byte	0x00, 0x63, 0x02, 0x00


	//----- nvinfo : EIATTR_MERCURY_ISA_VERSION
	.align		4
.L_39:
        /*a6d0*/ 	.byte	0x03, 0x5f
        /*a6d2*/ 	.short	0x0000


	//----- nvinfo : EIATTR_EXIT_INSTR_OFFSETS
	.align		4
        /*a6d4*/ 	.byte	0x04, 0x1c
        /*a6d6*/ 	.short	(.L_41 - .L_40)


	//   ....[0]....
.L_40:
        /*a6d8*/ 	.word	0x00026440


	//   ....[1]....
        /*a6dc*/ 	.word	0x00026470


	//----- nvinfo : EIATTR_REQNTID
	.align		4
.L_41:
        /*a6e0*/ 	.byte	0x04, 0x10
        /*a6e2*/ 	.short	(.L_43 - .L_42)
.L_42:
        /*a6e4*/ 	.word	0x00000080
        /*a6e8*/ 	.word	0x00000001
        /*a6ec*/ 	.word	0x00000001
.L_43:


//--------------------- .nv.callgraph             --------------------------
	.section	.nv.callgraph,"",@"SHT_CUDA_CALLGRAPH"
	.align	4
	.sectionentsize	8
	.align		4
        /*0000*/ 	.word	0x00000000
	.align		4
        /*0004*/ 	.word	0xffffffff
	.align		4
        /*0008*/ 	.word	0x00000000
	.align		4
        /*000c*/ 	.word	0xfffffffe
	.align		4
        /*0010*/ 	.word	0x00000000
	.align		4
        /*0014*/ 	.word	0xfffffffd
	.align		4
        /*0018*/ 	.word	0x00000000
	.align		4
        /*001c*/ 	.word	0xfffffffc


//--------------------- .nv.rel.action            --------------------------
	.section	.nv.rel.action,"",@"SHT_CUDA_RELOCINFO"
	.align	8
	.sectionentsize	8
        /*0000*/ 	.byte	0x73, 0x00, 0x00, 0x00, 0x00, 0x00, 0x00, 0x00, 0x00, 0x00, 0x00, 0x11, 0x25, 0x00, 0x05, 0x36


//--------------------- .nv.constant0.matmul_kernel --------------------------
	.section	.nv.constant0.matmul_kernel,"a",@progbits
	.sectionflags	@""
	.align	4
.nv.constant0.matmul_kernel:
	.zero		432


//--------------------- .text.matmul_kernel       --------------------------
	.section	.text.matmul_kernel,"ax",@progbits
	.sectioninfo	@"SHI_REGISTERS=32"
	.align	128
        .global         matmul_kernel
        .type           matmul_kernel,@function
        .size           matmul_kernel,(.L_x_5 - matmul_kernel)
        .other          matmul_kernel,@"STO_CUDA_ENTRY STV_DEFAULT"
matmul_kernel:
.text.matmul_kernel:
[----:B------:R-:W-:-:S04]  /*0000*/  IMAD.MOV.U32 R1, RZ, RZ, c[0x0][0x28] ;  /* 0x00000a00ff017624 */ /* 0x000fc800078e00ff */
[----:B------:R-:W-:Y:S01]  /*0010*/  IMAD.MOV.U32 R0, RZ, RZ, 0x1f ;  /* 0x0000001fff007424 */ /* 0x000fe200078e00ff */
[----:B------:R-:W-:Y:S01]  /*0020*/  IADD3 R1, R1, -0x1cb8, RZ ;  /* 0xffffe34801017810 */ /* 0x000fe20007ffe0ff */
[----:B------:R-:W0:Y:S01]  /*0030*/  S2R R12, SR_TID.X ;  /* 0x00000000000c7919 */ /* 0x000e220000002100 */
[----:B------:R-:W-:Y:S02]  /*0040*/  ULDC.64 UR6, c[0x0][0x118] ;  /* 0x0000460000067ab9 */ /* 0x000fe40000000a00 */
[----:B------:R-:W-:-:S04]  /*0050*/  IADD3 R0, R0, c[0x0][0x17c], RZ ;  /* 0x00005f0000007a10 */ /* 0x000fc80007ffe0ff */
[----:B------:R-:W-:-:S04]  /*0060*/  SHF.R.S32.HI R3, RZ, 0x1f, R0 ;  /* 0x0000001fff037819 */ /* 0x000fc80000011400 */
[----:B------:R-:W-:-:S04]  /*0070*/  LEA.HI R3, R3, R0, RZ, 0x5 ;  /* 0x0000000003037211 */ /* 0x000fc800078f28ff */
[----:B------:R-:W-:Y:S02]  /*0080*/  SHF.R.S32.HI R0, RZ, 0x5, R3 ;  /* 0x00000005ff007819 */ /* 0x000fe40000011403 */
[----:B------:R-:W1:Y:S03]  /*0090*/  S2R R3, SR_CTAID.X ;  /* 0x0000000000037919 */ /* 0x000e660000002500 */
[----:B------:R-:W-:Y:S01]  /*00a0*/  IMAD.SHL.U32 R0, R0, 0x8, RZ ;  /* 0x0000000800007824 */ /* 0x000fe200078e00ff */
[----:B0-----:R-:W-:-:S04]  /*00b0*/  LOP3.LUT R15, R12, 0x7f, RZ, 0xc0, !PT ;  /* 0x0000007f0c0f7812 */ /* 0x001fc800078ec0ff */
[-C--:B------:R-:W-:Y:S02]  /*00c0*/  IABS R7, R0.reuse ;  /* 0x0000000000077213 */ /* 0x080fe40000000000 */
[----:B------:R-:W-:Y:S02]  /*00d0*/  IABS R10, R0 ;  /* 0x00000000000a7213 */ /* 0x000fe40000000000 */
[----:B------:R-:W0:Y:S01]  /*00e0*/  I2F.RP R2, R7 ;  /* 0x0000000700027306 */ /* 0x000e220000209400 */
[----:B-1----:R-:W-:-:S07]  /*00f0*/  IABS R8, R3 ;  /* 0x0000000300087213 */ /* 0x002fce0000000000 */
[----:B0-----:R-:W0:Y:S02]  /*0100*/  MUFU.RCP R2, R2 ;  /* 0x0000000200027308 */ /* 0x001e240000001000 */
[----:B0-----:R-:W-:Y:S01]  /*0110*/  IADD3 R4, R2, 0xffffffe, RZ ;  /* 0x0ffffffe02047810 */ /* 0x001fe20007ffe0ff */
[----:B------:R-:W-:-:S05]  /*0120*/  IMAD.MOV R2, RZ, RZ, -R10 ;  /* 0x000000ffff027224 */ /* 0x000fca00078e0a0a */
[----:B------:R0:W1:Y:S02]  /*0130*/  F2I.FTZ.U32.TRUNC.NTZ R5, R4 ;  /* 0x0000000400057305 */ /* 0x000064000021f000 */
[----:B0-----:R-:W-:Y:S02]  /*0140*/  IMAD.MOV.U32 R4, RZ, RZ, RZ ;  /* 0x000000ffff047224 */ /* 0x001fe400078e00ff */
[----:B-1----:R-:W-:-:S04]  /*0150*/  IMAD.MOV R6, RZ, RZ, -R5 ;  /* 0x000000ffff067224 */ /* 0x002fc800078e0a05 */
[----:B------:R-:W-:Y:S02]  /*0160*/  IMAD R9, R6, R7, RZ ;  /* 0x0000000706097224 */ /* 0x000fe400078e02ff */
[----:B------:R-:W-:Y:S02]  /*0170*/  IMAD.MOV.U32 R6, RZ, RZ, R8 ;  /* 0x000000ffff067224 */ /* 0x000fe400078e0008 */
[----:B------:R-:W-:-:S06]  /*0180*/  IMAD.HI.U32 R5, R5, R9, R4 ;  /* 0x0000000905057227 */ /* 0x000fcc00078e0004 */
[----:B------:R-:W-:-:S04]  /*0190*/  IMAD.HI.U32 R5, R5, R6, RZ ;  /* 0x0000000605057227 */ /* 0x000fc800078e00ff */
[----:B------:R-:W-:-:S05]  /*01a0*/  IMAD R2, R5, R2, R6 ;  /* 0x0000000205027224 */ /* 0x000fca00078e0206 */
[----:B------:R-:W-:-:S13]  /*01b0*/  ISETP.GT.U32.AND P1, PT, R7, R2, PT ;  /* 0x000000020700720c */ /* 0x000fda0003f24070 */
[----:B------:R-:W-:Y:S01]  /*01c0*/  @!P1 IMAD.IADD R2, R2, 0x1, -R7 ;  /* 0x0000000102029824 */ /* 0x000fe200078e0a07 */
[----:B------:R-:W-:Y:S02]  /*01d0*/  @!P1 IADD3 R5, R5, 0x1, RZ ;  /* 0x0000000105059810 */ /* 0x000fe40007ffe0ff */
[----:B------:R-:W-:Y:S02]  /*01e0*/  ISETP.NE.AND P1, PT, R0, RZ, PT ;  /* 0x000000ff0000720c */ /* 0x000fe40003f25270 */
[----:B------:R-:W-:Y:S02]  /*01f0*/  ISETP.GE.U32.AND P0, PT, R2, R7, PT ;  /* 0x000000070200720c */ /* 0x000fe40003f06070 */
[----:B------:R-:W-:-:S04]  /*0200*/  LOP3.LUT R2, R3, R0, RZ, 0x3c, !PT ;  /* 0x0000000003027212 */ /* 0x000fc800078e3cff */
[----:B------:R-:W-:Y:S01]  /*0210*/  ISETP.GE.AND P2, PT, R2, RZ, PT ;  /* 0x000000ff0200720c */ /* 0x000fe20003f46270 */
[----:B------:R-:W-:-:S05]  /*0220*/  IMAD.MOV.U32 R2, RZ, RZ, c[0x0][0x178] ;  /* 0x00005e00ff027624 */ /* 0x000fca00078e00ff */
[----:B------:R-:W-:Y:S02]  /*0230*/  IADD3 R2, R2, 0xff, RZ ;  /* 0x000000ff02027810 */ /* 0x000fe40007ffe0ff */
[----:B------:R-:W-:-:S05]  /*0240*/  @P0 IADD3 R5, R5, 0x1, RZ ;  /* 0x0000000105050810 */ /* 0x000fca0007ffe0ff */
[----:B------:R-:W-:Y:S01]  /*0250*/  IMAD.MOV.U32 R6, RZ, RZ, R5 ;  /* 0x000000ffff067224 */ /* 0x000fe200078e0005 */
[----:B------:R-:W-:-:S03]  /*0260*/  SHF.R.S32.HI R5, RZ, 0x1f, R2 ;  /* 0x0000001fff057819 */ /* 0x000fc60000011402 */
[----:B------:R-:W-:Y:S01]  /*0270*/  @!P2 IMAD.MOV R6, RZ, RZ, -R6 ;  /* 0x000000ffff06a224 */ /* 0x000fe200078e0a06 */
[----:B------:R-:W-:Y:S02]  /*0280*/  @!P1 LOP3.LUT R6, RZ, R0, RZ, 0x33, !PT ;  /* 0x00000000ff069212 */ /* 0x000fe400078e33ff */
[----:B------:R-:W-:-:S03]  /*0290*/  LEA.HI R5, R5, R2, RZ, 0x8 ;  /* 0x0000000205057211 */ /* 0x000fc600078f40ff */
[----:B------:R-:W-:Y:S02]  /*02a0*/  IMAD.SHL.U32 R4, R6, 0x8, RZ ;  /* 0x0000000806047824 */ /* 0x000fe400078e00ff */
[----:B------:R-:W-:-:S03]  /*02b0*/  IMAD.MOV R6, RZ, RZ, -R6 ;  /* 0x000000ffff067224 */ /* 0x000fc600078e0a06 */
[----:B------:R-:W-:Y:S01]  /*02c0*/  LEA.HI.SX32 R2, R5, -R4, 0x18 ;  /* 0x8000000405027211 */ /* 0x000fe200078fc2ff */
[----:B------:R-:W-:Y:S02]  /*02d0*/  IMAD R13, R0, R6, R3 ;  /* 0x00000006000d7224 */ /* 0x000fe400078e0203 */
[----:B------:R-:W-:Y:S01]  /*02e0*/  IMAD.MOV.U32 R6, RZ, RZ, RZ ;  /* 0x000000ffff067224 */ /* 0x000fe200078e00ff */
[----:B------:R-:W-:Y:S02]  /*02f0*/  IMNMX R2, R2, 0x8, PT ;  /* 0x0000000802027817 */ /* 0x000fe40003800200 */
[----:B------:R-:W-:Y:S02]  /*0300*/  IABS R11, R13 ;  /* 0x0000000d000b7213 */ /* 0x000fe40000000000 */
[----:B------:R-:W-:-:S04]  /*0310*/  IABS R9, R2 ;  /* 0x0000000200097213 */ /* 0x000fc80000000000 */
[----:B------:R-:W0:Y:S08]  /*0320*/  I2F.RP R5, R9 ;  /* 0x0000000900057306 */ /* 0x000e300000209400 */
[----:B0-----:R-:W0:Y:S02]  /*0330*/  MUFU.RCP R5, R5 ;  /* 0x0000000500057308 */ /* 0x001e240000001000 */
[----:B0-----:R-:W-:-:S06]  /*0340*/  IADD3 R7, R5, 0xffffffe, RZ ;  /* 0x0ffffffe05077810 */ /* 0x001fcc0007ffe0ff */
[----:B------:R-:W0:Y:S02]  /*0350*/  F2I.FTZ.U32.TRUNC.NTZ R7, R7 ;  /* 0x0000000700077305 */ /* 0x000e24000021f000 */
[----:B0-----:R-:W-:-:S04]  /*0360*/  IMAD.MOV R8, RZ, RZ, -R7 ;  /* 0x000000ffff087224 */ /* 0x001fc800078e0a07 */
[----:B------:R-:W-:-:S04]  /*0370*/  IMAD.MOV.U32 R0, RZ, RZ, R8 ;  /* 0x000000ffff007224 */ /* 0x000fc800078e0008 */
[----:B------:R-:W-:Y:S01]  /*0380*/  IMAD R3, R0, R9, RZ ;  /* 0x0000000900037224 */ /* 0x000fe200078e02ff */
[----:B------:R-:W-:-:S03]  /*0390*/  IABS R0, R2 ;  /* 0x0000000200007213 */ /* 0x000fc60000000000 */
[----:B------:R-:W-:-:S04]  /*03a0*/  IMAD.HI.U32 R6, R7, R3, R6 ;  /* 0x0000000307067227 */ /* 0x000fc800078e0006 */
[----:B------:R-:W-:Y:S02]  /*03b0*/  IMAD.MOV R0, RZ, RZ, -R0 ;  /* 0x000000ffff007224 */ /* 0x000fe400078e0a00 */
        /* <DEDUP_REMOVED lines=9> */
[----:B------:R-:W-:-:S06]  /*0450*/  IMAD.MOV.U32 R0, RZ, RZ, 0x7f ;  /* 0x0000007fff007424 */ /* 0x000fcc00078e00ff */
[----:B------:R-:W-:-:S06]  /*0460*/  @P0 IADD3 R6, R6, 0x1, RZ ;  /* 0x0000000106060810 */ /* 0x000fcc0007ffe0ff */
[----:B------:R-:W-:Y:S01]  /*0470*/  @!P2 IMAD.MOV R6, RZ, RZ, -R6 ;  /* 0x000000ffff06a224 */ /* 0x000fe200078e0a06 */
[----:B------:R-:W-:-:S05]  /*0480*/  @!P1 LOP3.LUT R6, RZ, R2, RZ, 0x33, !PT ;  /* 0x00000002ff069212 */ /* 0x000fca00078e33ff */
[----:B------:R-:W-:Y:S02]  /*0490*/  IMAD.MOV R3, RZ, RZ, -R6 ;  /* 0x000000ffff037224 */ /* 0x000fe400078e0a06 */
[----:B------:R-:W-:Y:S02]  /*04a0*/  IMAD.SHL.U32 R14, R6, 0x20, RZ ;  /* 0x00000020060e7824 */ /* 0x000fe400078e00ff */
[----:B------:R-:W-:Y:S01]  /*04b0*/  IMAD R3, R2, R3, R13 ;  /* 0x0000000302037224 */ /* 0x000fe200078e020d */
[----:B------:R-:W-:Y:S02]  /*04c0*/  IADD3 R2, R0, c[0x0][0x180], RZ ;  /* 0x0000600000027a10 */ /* 0x000fe40007ffe0ff */
[----:B------:R-:W-:Y:S01]  /*04d0*/  STL [R1+0xdb0], R14 ;  /* 0x000db00e01007387 */ /* 0x000fe20000100800 */
[----:B------:R-:W-:Y:S01]  /*04e0*/  IMAD.IADD R0, R4, 0x1, R3 ;  /* 0x0000000104007824 */ /* 0x000fe200078e0203 */
[C---:B------:R-:W-:Y:S02]  /*04f0*/  IADD3 R4, R14.reuse, 0x1, RZ ;  /* 0x000000010e047810 */ /* 0x040fe40007ffe0ff */
[----:B------:R-:W-:-:S02]  /*0500*/  IADD3 R3, R14, 0x2, RZ ;  /* 0x000000020e037810 */ /* 0x000fc40007ffe0ff */
[C---:B------:R-:W-:Y:S01]  /*0510*/  IADD3 R5, R14.reuse, 0x3, RZ ;  /* 0x000000030e057810 */ /* 0x040fe20007ffe0ff */
[----:B------:R0:W-:Y:S01]  /*0520*/  STL [R1+0xde4], R4 ;  /* 0x000de40401007387 */ /* 0x0001e20000100800 */
[C---:B------:R-:W-:Y:S02]  /*0530*/  IADD3 R28, R14.reuse, 0x1b, RZ ;  /* 0x0000001b0e1c7810 */ /* 0x040fe40007ffe0ff */
[----:B------:R-:W-:Y:S01]  /*0540*/  IADD3 R29, R14, 0x1d, RZ ;  /* 0x0000001d0e1d7810 */ /* 0x000fe20007ffe0ff */
[----:B------:R1:W-:Y:S01]  /*0550*/  STL [R1+0xdf0], R3 ;  /* 0x000df00301007387 */ /* 0x0003e20000100800 */
[----:B------:R-:W-:-:S03]  /*0560*/  ISETP.GT.AND P0, PT, R2, 0x7f, PT ;  /* 0x0000007f0200780c */ /* 0x000fc60003f04270 */
[----:B------:R2:W-:Y:S01]  /*0570*/  STL [R1+0xdec], R5 ;  /* 0x000dec0501007387 */ /* 0x0005e20000100800 */
[C---:B0-----:R-:W-:Y:S02]  /*0580*/  IADD3 R4, R14.reuse, 0x4, RZ ;  /* 0x000000040e047810 */ /* 0x041fe40007ffe0ff */
[----:B-1----:R-:W-:-:S03]  /*0590*/  IADD3 R3, R14, 0x5, RZ ;  /* 0x000000050e037810 */ /* 0x002fc60007ffe0ff */
[----:B------:R0:W-:Y:S01]  /*05a0*/  STL [R1+0xde8], R4 ;  /* 0x000de80401007387 */ /* 0x0001e20000100800 */
[----:B--2---:R-:W-:-:S03]  /*05b0*/  IADD3 R5, R14, 0x6, RZ ;  /* 0x000000060e057810 */ /* 0x004fc60007ffe0ff */
[----:B------:R1:W-:Y:S04]  /*05c0*/  STL [R1+0xdf8], R3 ;  /* 0x000df80301007387 */ /* 0x0003e80000100800 */
        /* <DEDUP_REMOVED lines=36> */
[----:B------:R-:W-:Y:S01]  /*0810*/  STL [R1+0xe3c], R5 ;  /* 0x000e3c0501007387 */ /* 0x000fe20000100800 */
[C---:B0-----:R-:W-:Y:S02]  /*0820*/  IADD3 R4, R14.reuse, 0x19, RZ ;  /* 0x000000190e047810 */ /* 0x041fe40007ffe0ff */
[----:B-1----:R-:W-:-:S03]  /*0830*/  IADD3 R3, R14, 0x1a, RZ ;  /* 0x0000001a0e037810 */ /* 0x002fc60007ffe0ff */
[----:B------:R0:W-:Y:S04]  /*0840*/  STL [R1+0xe48], R4 ;  /* 0x000e480401007387 */ /* 0x0001e80000100800 */
[----:B------:R1:W-:Y:S01]  /*0850*/  STL [R1+0xe44], R3 ;  /* 0x000e440301007387 */ /* 0x0003e20000100800 */
[----:B0-----:R-:W-:Y:S01]  /*0860*/  IADD3 R4, R14, 0x1c, RZ ;  /* 0x0000001c0e047810 */ /* 0x001fe20007ffe0ff */
[----:B-1----:R-:W-:Y:S01]  /*0870*/  IMAD R3, R0, 0x100, R15 ;  /* 0x0000010000037824 */ /* 0x002fe200078e020f */
[----:B------:R-:W-:-:S03]  /*0880*/  IADD3 R0, R14, 0x1e, RZ ;  /* 0x0000001e0e007810 */ /* 0x000fc60007ffe0ff */
[----:B------:R0:W-:Y:S04]  /*0890*/  STL [R1+0xe4c], R4 ;  /* 0x000e4c0401007387 */ /* 0x0001e80000100800 */
[----:B------:R-:W-:Y:S04]  /*08a0*/  STL [R1+0xe50], R28 ;  /* 0x000e501c01007387 */ /* 0x000fe80000100800 */
[----:B------:R-:W-:Y:S01]  /*08b0*/  STL [R1+0xdb4], R3 ;  /* 0x000db40301007387 */ /* 0x000fe20000100800 */
[----:B0-----:R-:W-:-:S03]  /*08c0*/  IADD3 R4, R14, 0x1f, RZ ;  /* 0x0000001f0e047810 */ /* 0x001fc60007ffe0ff */
[----:B------:R-:W-:Y:S04]  /*08d0*/  STL [R1+0xe5c], R29 ;  /* 0x000e5c1d01007387 */ /* 0x000fe80000100800 */
[----:B------:R0:W-:Y:S04]  /*08e0*/  STL [R1+0xe58], R0 ;  /* 0x000e580001007387 */ /* 0x0001e80000100800 */
[----:B------:R1:W-:Y:S01]  /*08f0*/  STL [R1+0xe54], R4 ;  /* 0x000e540401007387 */ /* 0x0003e20000100800 */
[----:B0-----:R-:W-:-:S05]  /*0900*/  IADD3 R0, R3, 0x80, RZ ;  /* 0x0000008003007810 */ /* 0x001fca0007ffe0ff */
[----:B------:R1:W-:Y:S01]  /*0910*/  STL [R1+0xdb8], R0 ;  /* 0x000db80001007387 */ /* 0x0003e20000100800 */
[----:B------:R-:W-:Y:S05]  /*0920*/  @P0 BRA `(.L_x_0) ;  /* 0x0000017000000947 */ /* 0x000fea0003800000 */
[----:B-1----:R-:W-:Y:S01]  /*0930*/  IMAD.SHL.U32 R0, R12, 0x100, RZ ;  /* 0x000001000c007824 */ /* 0x002fe200078e00ff */
[----:B------:R-:W-:Y:S01]  /*0940*/  CS2R R24, SRZ ;  /* 0x0000000000187805 */ /* 0x000fe2000001ff00 */
[----:B------:R-:W-:Y:S01]  /*0950*/  CS2R R26, SRZ ;  /* 0x00000000001a7805 */ /* 0x000fe2000001ff00 */
[----:B------:R-:W-:Y:S01]  /*0960*/  CS2R R20, SRZ ;  /* 0x0000000000147805 */ /* 0x000fe2000001ff00 */
[----:B------:R-:W-:Y:S01]  /*0970*/  CS2R R22, SRZ ;  /* 0x0000000000167805 */ /* 0x000fe2000001ff00 */
[----:B------:R0:W-:Y:S01]  /*0980*/  STL [R1+0xde0], R0 ;  /* 0x000de00001007387 */ /* 0x0001e20000100800 */
[----:B------:R-:W-:Y:S01]  /*0990*/  CS2R R16, SRZ ;  /* 0x0000000000107805 */ /* 0x000fe2000001ff00 */
[----:B------:R-:W-:Y:S01]  /*09a0*/  CS2R R18, SRZ ;  /* 0x0000000000127805 */ /* 0x000fe2000001ff00 */
[----:B------:R-:W-:Y:S01]  /*09b0*/  CS2R R12, SRZ ;  /* 0x00000000000c7805 */ /* 0x000fe2000001ff00 */
[----:B------:R0:W-:Y:S01]  /*09c0*/  STL [R1], RZ ;  /* 0x000000ff01007387 */ /* 0x0001e20000100800 */
[----:B------:R-:W-:Y:S01]  /*09d0*/  CS2R R14, SRZ ;  /* 0x00000000000e7805 */ /* 0x000fe2000001ff00 */
[----:B------:R-:W-:Y:S01]  /*09e0*/  CS2R R8, SRZ ;  /* 0x0000000000087805 */ /* 0x000fe2000001ff00 */
[----:B------:R-:W-:Y:S01]  /*09f0*/  CS2R R10, SRZ ;  /* 0x00000000000a7805 */ /* 0x000fe2000001ff00 */
[----:B------:R0:W-:Y:S01]  /*0a00*/  STL [R1+0x4], RZ ;  /* 0x000004ff01007387 */ /* 0x0001e20000100800 */
[----:B------:R-:W-:Y:S01]  /*0a10*/  CS2R R4, SRZ ;  /* 0x0000000000047805 */ /* 0x000fe2000001ff00 */
[----:B------:R-:W-:-:S02]  /*0a20*/  CS2R R6, SRZ ;  /* 0x0000000000067805 */ /* 0x000fc4000001ff00 */
[----:B------:R0:W-:Y:S04]  /*0a30*/  STL [R1+0x8], RZ ;  /* 0x000008ff01007387 */ /* 0x0001e80000100800 */
[----:B------:R0:W-:Y:S04]  /*0a40*/  STL [R1+0xc], RZ ;  /* 0x00000cff01007387 */ /* 0x0001e80000100800 */
[----:B------:R0:W-:Y:S04]  /*0a50*/  STL [R1+0x10], RZ ;  /* 0x000010ff01007387 */ /* 0x0001e80000100800 */
[----:B------:R0:W-:Y:S04]  /*0a60*/  STL [R1+0x14], RZ ;  /* 0x000014ff01007387 */ /* 0x0001e80000100800 */
[----:B------:R0:W-:Y:S04]  /*0a70*/  STL [R1+0x18], RZ ;  /* 0x000018ff01007387 */ /* 0x0001e80000100800 */
[----:B------:R0:W-:Y:S01]  /*0a80*/  STL [R1+0x1c], RZ ;  /* 0x00001cff01007387 */ /* 0x0001e20000100800 */
[----:B------:R-:W-:Y:S05]  /*0a90*/  BRA `(.L_x_1) ;  /* 0x0002403000007947 */ /* 0x000fea0003800000 */
.L_x_0:
[----:B------:R-:W2:Y:S04]  /*0aa0*/  LDL R8, [R1+0xe58] ;  /* 0x000e580001087983 */ /* 0x000ea80000100800 */
[----:B------:R-:W3:Y:S04]  /*0ab0*/  LDL R9, [R1+0xe54] ;  /* 0x000e540001097983 */ /* 0x000ee80000100800 */
[----:B------:R-:W4:Y:S04]  /*0ac0*/  LDL R19, [R1+0xe4c] ;  /* 0x000e4c0001137983 */ /* 0x000f280000100800 */
[----:B------:R-:W5:Y:S04]  /*0ad0*/  LDL R7, [R1+0xe44] ;  /* 0x000e440001077983 */ /* 0x000f680000100800 */
[----:B------:R-:W5:Y:S04]  /*0ae0*/  LDL R12, [R1+0xe48] ;  /* 0x000e4800010c7983 */ /* 0x000f680000100800 */
[----:B------:R-:W5:Y:S04]  /*0af0*/  LDL R13, [R1+0xe30] ;  /* 0x000e3000010d7983 */ /* 0x000f680000100800 */
[----:B------:R-:W5:Y:S04]  /*0b00*/  LDL R14, [R1+0xe3c] ;  /* 0x000e3c00010e7983 */ /* 0x000f680000100800 */
[----:B------:R-:W5:Y:S04]  /*0b10*/  LDL R15, [R1+0xe40] ;  /* 0x000e4000010f7983 */ /* 0x000f680000100800 */
[----:B------:R-:W5:Y:S04]  /*0b20*/  LDL R10, [R1+0xe38] ;  /* 0x000e3800010a7983 */ /* 0x000f680000100800 */
[----:B------:R-:W5:Y:S01]  /*0b30*/  LDL R11, [R1+0xe34] ;  /* 0x000e3400010b7983 */ /* 0x000f620000100800 */
[----:B------:R-:W-:Y:S01]  /*0b40*/  IMAD.MOV.U32 R17, RZ, RZ, R0 ;  /* 0x000000ffff117224 */ /* 0x000fe200078e0000 */
[----:B-1----:R-:W-:Y:S01]  /*0b50*/  IABS R0, c[0x0][0x178] ;  /* 0x00005e0000007a13 */ /* 0x002fe20000000000 */
[----:B------:R-:W-:-:S04]  /*0b60*/  IMAD.MOV.U32 R6, RZ, RZ, R3 ;  /* 0x000000ffff067224 */ /* 0x000fc800078e0003 */
[----:B------:R-:W-:-:S04]  /*0b70*/  IMAD.MOV.U32 R16, RZ, RZ, R0 ;  /* 0x000000ffff107224 */ /* 0x000fc800078e0000 */
[----:B------:R-:W0:Y:S01]  /*0b80*/  I2F.RP R3, R16 ;  /* 0x0000001000037306 */ /* 0x000e220000209400 */
[----:B------:R-:W-:Y:S01]  /*0b90*/  IMAD.MOV.U32 R18, RZ, RZ, R29 ;  /* 0x000000ffff127224 */ /* 0x000fe200078e001d */
[----:B------:R-:W-:-:S06]  /*0ba0*/  IABS R29, c[0x0][0x17c] ;  /* 0x00005f00001d7a13 */ /* 0x000fcc0000000000 */
[----:B------:R-:W1:Y:S08]  /*0bb0*/  I2F.RP R0, R29 ;  /* 0x0000001d00007306 */ /* 0x000e700000209400 */
[----:B0-----:R-:W0:Y:S08]  /*0bc0*/  MUFU.RCP R3, R3 ;  /* 0x0000000300037308 */ /* 0x001e300000001000 */
[----:B-1----:R-:W1:Y:S01]  /*0bd0*/  MUFU.RCP R0, R0 ;  /* 0x0000000000007308 */ /* 0x002e620000001000 */
[----:B------:R-:W2:Y:S01]  /*0be0*/  S2R R22, SR_TID.X ;  /* 0x0000000000167919 */ /* 0x000ea20000002100 */
[----:B0-----:R-:W-:-:S06]  /*0bf0*/  IADD3 R3, R3, 0xffffffe, RZ ;  /* 0x0ffffffe03037810 */ /* 0x001fcc0007ffe0ff */
[----:B------:R-:W0:Y:S01]  /*0c00*/  F2I.FTZ.U32.TRUNC.NTZ R3, R3 ;  /* 0x0000000300037305 */ /* 0x000e22000021f000 */
[----:B-1----:R-:W-:-:S07]  /*0c10*/  IADD3 R0, R0, 0xffffffe, RZ ;  /* 0x0ffffffe00007810 */ /* 0x002fce0007ffe0ff */
[----:B------:R0:W1:Y:S01]  /*0c20*/  F2I.FTZ.U32.TRUNC.NTZ R5, R0 ;  /* 0x0000000000057305 */ /* 0x000062000021f000 */
[----:B------:R-:W-:-:S04]  /*0c30*/  SHF.R.S32.HI R4, RZ, 0x1f, R2 ;  /* 0x0000001fff047819 */ /* 0x000fc80000011402 */
[----:B------:R-:W-:Y:S01]  /*0c40*/  LEA.HI R20, R4, R2, RZ, 0x7 ;  /* 0x0000000204147211 */ /* 0x000fe200078f38ff */
[----:B0-----:R-:W-:Y:S02]  /*0c50*/  IMAD.MOV R0, RZ, RZ, -R3 ;  /* 0x000000ffff007224 */ /* 0x001fe400078e0a03 */
[----:B------:R-:W-:Y:S02]  /*0c60*/  IMAD.MOV.U32 R2, RZ, RZ, RZ ;  /* 0x000000ffff027224 */ /* 0x000fe400078e00ff */
[----:B------:R-:W-:Y:S02]  /*0c70*/  IMAD R0, R0, R16, RZ ;  /* 0x0000001000007224 */ /* 0x000fe400078e02ff */
[----:B-1----:R-:W-:Y:S02]  /*0c80*/  IMAD.MOV R27, RZ, RZ, -R5 ;  /* 0x000000ffff1b7224 */ /* 0x002fe400078e0a05 */
[----:B------:R-:W-:-:S04]  /*0c90*/  IMAD.HI.U32 R2, R3, R0, R2 ;  /* 0x0000000003027227 */ /* 0x000fc800078e0002 */
[----:B------:R-:W-:Y:S02]  /*0ca0*/  IMAD R27, R27, R29, RZ ;  /* 0x0000001d1b1b7224 */ /* 0x000fe400078e02ff */
[----:B------:R-:W-:Y:S01]  /*0cb0*/  IMAD.MOV.U32 R4, RZ, RZ, RZ ;  /* 0x000000ffff047224 */ /* 0x000fe200078e00ff */
[----:B------:R-:W-:-:S03]  /*0cc0*/  IABS R6, R6 ;  /* 0x0000000600067213 */ /* 0x000fc60000000000 */
[----:B------:R-:W-:Y:S01]  /*0cd0*/  IMAD.HI.U32 R27, R5, R27, R4 ;  /* 0x0000001b051b7227 */ /* 0x000fe200078e0004 */
[----:B------:R-:W-:-:S03]  /*0ce0*/  IABS R4, R17 ;  /* 0x0000001100047213 */ /* 0x000fc60000000000 */
[----:B------:R-:W-:Y:S01]  /*0cf0*/  IMAD.MOV.U32 R17, RZ, RZ, R18 ;  /* 0x000000ffff117224 */ /* 0x000fe200078e0012 */
[----:B------:R-:W-:Y:S01]  /*0d00*/  STL [R1+0x60], R20 ;  /* 0x0000601401007387 */ /* 0x000fe20000100800 */
[----:B------:R-:W-:-:S04]  /*0d10*/  IMAD.HI.U32 R5, R2, R4, RZ ;  /* 0x0000000402057227 */ /* 0x000fc800078e00ff */
[----:B------:R-:W-:-:S04]  /*0d20*/  IMAD.MOV R5, RZ, RZ, -R5 ;  /* 0x000000ffff057224 */ /* 0x000fc800078e0a05 */
[----:B------:R-:W-:Y:S01]  /*0d30*/  IMAD R4, R16, R5, R4 ;  /* 0x0000000510047224 */ /* 0x000fe200078e0204 */
[----:B------:R-:W-:Y:S01]  /*0d40*/  IABS R28, R28 ;  /* 0x0000001c001c7213 */ /* 0x000fe20000000000 */
[----:B--2---:R-:W-:Y:S01]  /*0d50*/  IMAD.MOV.U32 R23, RZ, RZ, R8 ;  /* 0x000000ffff177224 */ /* 0x004fe200078e0008 */
[C---:B------:R-:W-:Y:S02]  /*0d60*/  LOP3.LUT R8, R22.reuse, 0x7, RZ, 0xc0, !PT ;  /* 0x0000000716087812 */ /* 0x040fe400078ec0ff */
[----:B---3--:R-:W-:Y:S01]  /*0d70*/  IABS R0, R9 ;  /* 0x0000000900007213 */ /* 0x008fe20000000000 */
[----:B------:R-:W-:Y:S02]  /*0d80*/  IMAD.SHL.U32 R9, R22, 0x2, RZ ;  /* 0x0000000216097824 */ /* 0x000fe400078e00ff */
[----:B------:R-:W-:Y:S02]  /*0d90*/  IMAD R3, R8, 0x110, RZ ;  /* 0x0000011008037824 */ /* 0x000fe400078e02ff */
[----:B----4-:R-:W-:-:S03]  /*0da0*/  IMAD.MOV.U32 R18, RZ, RZ, R19 ;  /* 0x000000ffff127224 */ /* 0x010fc600078e0013 */
[----:B------:R-:W-:Y:S01]  /*0db0*/  LOP3.LUT R3, R3, 0x30, R9, 0x78, !PT ;  /* 0x0000003003037812 */ /* 0x000fe200078e7809 */
[----:B-----5:R-:W-:Y:S01]  /*0dc0*/  IMAD.MOV.U32 R19, RZ, RZ, R7 ;  /* 0x000000ffff137224 */ /* 0x020fe200078e0007 */
[----:B------:R-:W-:Y:S01]  /*0dd0*/  LOP3.LUT R9, R9, 0x10, RZ, 0xc0, !PT ;  /* 0x0000001009097812 */ /* 0x000fe200078ec0ff */
[----:B------:R-:W-:Y:S02]  /*0de0*/  IMAD.HI.U32 R7, R2, R6, RZ ;  /* 0x0000000602077227 */ /* 0x000fe400078e00ff */
[----:B------:R0:W-:Y:S01]  /*0df0*/  STL [R1+0x280], R3 ;  /* 0x0002800301007387 */ /* 0x0001e20000100800 */
[----:B------:R-:W-:Y:S01]  /*0e00*/  LOP3.LUT R9, R9, 0x60, R22, 0xf8, !PT ;  /* 0x0000006009097812 */ /* 0x000fe200078ef816 */
[----:B------:R-:W-:Y:S02]  /*0e10*/  IMAD R8, R8, 0x210, RZ ;  /* 0x0000021008087824 */ /* 0x000fe400078e02ff */
[----:B------:R-:W-:Y:S01]  /*0e20*/  IMAD.MOV R7, RZ, RZ, -R7 ;  /* 0x000000ffff077224 */ /* 0x000fe200078e0a07 */
[----:B------:R-:W-:Y:S01]  /*0e30*/  IABS R2, R23 ;  /* 0x0000001700027213 */ /* 0x000fe20000000000 */
[----:B0-----:R-:W-:Y:S01]  /*0e40*/  IMAD.HI.U32 R3, R27, R0, RZ ;  /* 0x000000001b037227 */ /* 0x001fe200078e00ff */
[----:B------:R-:W-:-:S03]  /*0e50*/  LOP3.LUT R8, R8, R9, RZ, 0x3c, !PT ;  /* 0x0000000908087212 */ /* 0x000fc600078e3cff */
[----:B------:R-:W-:Y:S02]  /*0e60*/  IMAD.MOV R3, RZ, RZ, -R3 ;  /* 0x000000ffff037224 */ /* 0x000fe400078e0a03 */
[----:B------:R-:W-:Y:S02]  /*0e70*/  IMAD R6, R16, R7, R6 ;  /* 0x0000000710067224 */ /* 0x000fe400078e0206 */
[----:B------:R-:W-:Y:S01]  /*0e80*/  IMAD R0, R29, R3, R0 ;  /* 0x000000031d007224 */ /* 0x000fe200078e0200 */
[----:B------:R0:W-:Y:S01]  /*0e90*/  STL [R1+0x2c], R8 ;  /* 0x00002c0801007387 */ /* 0x0001e20000100800 */
[----:B------:R-:W-:Y:S01]  /*0ea0*/  IMAD.HI.U32 R3, R27, R2, RZ ;  /* 0x000000021b037227 */ /* 0x000fe200078e00ff */
[----:B------:R-:W-:Y:S02]  /*0eb0*/  IABS R7, R17 ;  /* 0x0000001100077213 */ /* 0x000fe40000000000 */
[----:B------:R1:W-:Y:S01]  /*0ec0*/  STL [R1+0x14], R6 ;  /* 0x0000140601007387 */ /* 0x0003e20000100800 */
[----:B------:R-:W-:Y:S01]  /*0ed0*/  IABS R5, R18 ;  /* 0x0000001200057213 */ /* 0x000fe20000000000 */
[----:B------:R-:W-:-:S02]  /*0ee0*/  IMAD.MOV R3, RZ, RZ, -R3 ;  /* 0x000000ffff037224 */ /* 0x000fc400078e0a03 */
[----:B------:R-:W-:Y:S04]  /*0ef0*/  STL [R1+0x10], R4 ;  /* 0x0000100401007387 */ /* 0x000fe80000100800 */
[----:B------:R2:W-:Y:S01]  /*0f00*/  STL [R1+0xc], R0 ;  /* 0x00000c0001007387 */ /* 0x0005e20000100800 */
[----:B0-----:R-:W-:-:S04]  /*0f10*/  IMAD.HI.U32 R8, R27, R7, RZ ;  /* 0x000000071b087227 */ /* 0x001fc800078e00ff */
[----:B-1----:R-:W-:Y:S01]  /*0f20*/  IMAD.HI.U32 R6, R27, R5, RZ ;  /* 0x000000051b067227 */ /* 0x002fe200078e00ff */
[----:B--2---:R-:W-:-:S03]  /*0f30*/  IABS R0, R19 ;  /* 0x0000001300007213 */ /* 0x004fc60000000000 */
[----:B------:R-:W-:Y:S02]  /*0f40*/  IMAD R2, R29, R3, R2 ;  /* 0x000000031d027224 */ /* 0x000fe400078e0202 */
[----:B------:R-:W-:-:S04]  /*0f50*/  IMAD.HI.U32 R4, R27, R28, RZ ;  /* 0x0000001c1b047227 */ /* 0x000fc800078e00ff */
[----:B------:R-:W-:-:S04]  /*0f60*/  IMAD.HI.U32 R3, R27, R0, RZ ;  /* 0x000000001b037227 */ /* 0x000fc800078e00ff */
[----:B------:R-:W-:Y:S02]  /*0f70*/  IMAD.MOV R8, RZ, RZ, -R8 ;  /* 0x000000ffff087224 */ /* 0x000fe400078e0a08 */
[----:B------:R-:W-:Y:S02]  /*0f80*/  IMAD.MOV R6, RZ, RZ, -R6 ;  /* 0x000000ffff067224 */ /* 0x000fe400078e0a06 */
[----:B------:R-:W-:Y:S02]  /*0f90*/  IMAD.MOV R4, RZ, RZ, -R4 ;  /* 0x000000ffff047224 */ /* 0x000fe400078e0a04 */
[----:B------:R-:W-:Y:S02]  /*0fa0*/  IMAD.MOV R3, RZ, RZ, -R3 ;  /* 0x000000ffff037224 */ /* 0x000fe400078e0a03 */
[C---:B------:R-:W-:Y:S02]  /*0fb0*/  IMAD R7, R29.reuse, R8, R7 ;  /* 0x000000081d077224 */ /* 0x040fe400078e0207 */
[----:B------:R-:W-:-:S02]  /*0fc0*/  IMAD R5, R29, R6, R5 ;  /* 0x000000061d057224 */ /* 0x000fc400078e0205 */
[C---:B------:R-:W-:Y:S01]  /*0fd0*/  IMAD R28, R29.reuse, R4, R28 ;  /* 0x000000041d1c7224 */ /* 0x040fe200078e021c */
[----:B------:R0:W-:Y:S01]  /*0fe0*/  STL [R1+0x8], R2 ;  /* 0x0000080201007387 */ /* 0x0001e20000100800 */
[----:B------:R-:W-:-:S03]  /*0ff0*/  IMAD R0, R29, R3, R0 ;  /* 0x000000031d007224 */ /* 0x000fc600078e0200 */
[----:B------:R1:W-:Y:S04]  /*1000*/  STL [R1+0x4], R7 ;  /* 0x0000040701007387 */ /* 0x0003e80000100800 */
[----:B------:R2:W-:Y:S01]  /*1010*/  STL [R1], R5 ;  /* 0x0000000501007387 */ /* 0x0005e20000100800 */
[----:B0-----:R-:W-:-:S03]  /*1020*/  IABS R2, R12 ;  /* 0x0000000c00027213 */ /* 0x001fc60000000000 */
[----:B------:R-:W-:Y:S04]  /*1030*/  STL [R1+0xedc], R28 ;  /* 0x000edc1c01007387 */ /* 0x000fe80000100800 */
[----:B------:R-:W-:Y:S04]  /*1040*/  STL [R1+0xee0], R0 ;  /* 0x000ee00001007387 */ /* 0x000fe80000100800 */
[----:B------:R-:W3:Y:S01]  /*1050*/  LDL R12, [R1+0xe2c] ;  /* 0x000e2c00010c7983 */ /* 0x000ee20000100800 */
[----:B------:R-:W-:Y:S01]  /*1060*/  IMAD.MOV.U32 R19, RZ, RZ, R13 ;  /* 0x000000ffff137224 */ /* 0x000fe200078e000d */
[----:B------:R-:W-:Y:S01]  /*1070*/  IABS R3, R14 ;  /* 0x0000000e00037213 */ /* 0x000fe20000000000 */
[----:B-1----:R-:W-:Y:S01]  /*1080*/  IMAD.HI.U32 R7, R27, R2, RZ ;  /* 0x000000021b077227 */ /* 0x002fe200078e00ff */
[----:B------:R-:W4:Y:S01]  /*1090*/  LDL R13, [R1+0xe28] ;  /* 0x000e2800010d7983 */ /* 0x000f220000100800 */
[----:B------:R-:W-:-:S03]  /*10a0*/  IABS R4, R15 ;  /* 0x0000000f00047213 */ /* 0x000fc60000000000 */
[----:B------:R-:W5:Y:S01]  /*10b0*/  LDL R14, [R1+0xe24] ;  /* 0x000e2400010e7983 */ /* 0x000f620000100800 */
[----:B------:R-:W-:-:S03]  /*10c0*/  IMAD.MOV R7, RZ, RZ, -R7 ;  /* 0x000000ffff077224 */ /* 0x000fc600078e0a07 */
[----:B------:R-:W5:Y:S01]  /*10d0*/  LDL R15, [R1+0xe20] ;  /* 0x000e2000010f7983 */ /* 0x000f620000100800 */
[----:B------:R-:W-:Y:S01]  /*10e0*/  IMAD R2, R29, R7, R2 ;  /* 0x000000071d027224 */ /* 0x000fe200078e0202 */
[----:B--2---:R-:W-:Y:S02]  /*10f0*/  IABS R5, R10 ;  /* 0x0000000a00057213 */ /* 0x004fe40000000000 */
[----:B------:R-:W-:Y:S01]  /*1100*/  IABS R6, R11 ;  /* 0x0000000b00067213 */ /* 0x000fe20000000000 */
[C---:B------:R-:W-:Y:S01]  /*1110*/  IMAD.HI.U32 R11, R27.reuse, R3, RZ ;  /* 0x000000031b0b7227 */ /* 0x040fe200078e00ff */
[----:B------:R-:W-:Y:S03]  /*1120*/  STL [R1+0xee4], R2 ;  /* 0x000ee40201007387 */ /* 0x000fe60000100800 */
[C---:B------:R-:W-:Y:S01]  /*1130*/  IMAD.HI.U32 R10, R27.reuse, R4, RZ ;  /* 0x000000041b0a7227 */ /* 0x040fe200078e00ff */
[----:B------:R-:W2:Y:S03]  /*1140*/  LDL R22, [R1+0xe1c] ;  /* 0x000e1c0001167983 */ /* 0x000ea60000100800 */
[----:B------:R-:W-:-:S04]  /*1150*/  IMAD.HI.U32 R9, R27, R5, RZ ;  /* 0x000000051b097227 */ /* 0x000fc800078e00ff */
[----:B------:R-:W-:Y:S02]  /*1160*/  IMAD.MOV R11, RZ, RZ, -R11 ;  /* 0x000000ffff0b7224 */ /* 0x000fe400078e0a0b */
[----:B------:R-:W-:Y:S02]  /*1170*/  IMAD.MOV R10, RZ, RZ, -R10 ;  /* 0x000000ffff0a7224 */ /* 0x000fe400078e0a0a */
[----:B------:R-:W-:Y:S02]  /*1180*/  IMAD.MOV R9, RZ, RZ, -R9 ;  /* 0x000000ffff097224 */ /* 0x000fe400078e0a09 */
[C---:B------:R-:W-:Y:S02]  /*1190*/  IMAD R3, R29.reuse, R11, R3 ;  /* 0x0000000b1d037224 */ /* 0x040fe400078e0203 */
[C---:B------:R-:W-:Y:S02]  /*11a0*/  IMAD R4, R29.reuse, R10, R4 ;  /* 0x0000000a1d047224 */ /* 0x040fe400078e0204 */
[----:B------:R-:W-:Y:S01]  /*11b0*/  IMAD R5, R29, R9, R5 ;  /* 0x000000091d057224 */ /* 0x000fe200078e0205 */
[----:B------:R-:W-:Y:S04]  /*11c0*/  STL [R1+0xee8], R3 ;  /* 0x000ee80301007387 */ /* 0x000fe80000100800 */
[----:B------:R-:W-:Y:S04]  /*11d0*/  STL [R1+0xeec], R4 ;  /* 0x000eec0401007387 */ /* 0x000fe80000100800 */
[----:B------:R-:W-:Y:S04]  /*11e0*/  STL [R1+0xef0], R5 ;  /* 0x000ef00501007387 */ /* 0x000fe80000100800 */
[----:B------:R-:W2:Y:S01]  /*11f0*/  LDL R23, [R1+0xe18] ;  /* 0x000e180001177983 */ /* 0x000ea20000100800 */
[----:B------:R-:W-:Y:S01]  /*1200*/  IMAD.HI.U32 R8, R27, R6, RZ ;  /* 0x000000061b087227 */ /* 0x000fe200078e00ff */
[----:B------:R-:W-:-:S02]  /*1210*/  IABS R7, R19 ;  /* 0x0000001300077213 */ /* 0x000fc40000000000 */
[----:B------:R-:W2:Y:S01]  /*1220*/  LDL R18, [R1+0xe14] ;  /* 0x000e140001127983 */ /* 0x000ea20000100800 */
[----:B------:R-:W-:-:S03]  /*1230*/  IMAD.MOV R8, RZ, RZ, -R8 ;  /* 0x000000ffff087224 */ /* 0x000fc600078e0a08 */
[----:B------:R-:W2:Y:S01]  /*1240*/  LDL R17, [R1+0xe10] ;  /* 0x000e100001117983 */ /* 0x000ea20000100800 */
[----:B------:R-:W-:-:S03]  /*1250*/  IMAD R6, R29, R8, R6 ;  /* 0x000000081d067224 */ /* 0x000fc600078e0206 */
[----:B------:R-:W2:Y:S01]  /*1260*/  LDL R19, [R1+0xe0c] ;  /* 0x000e0c0001137983 */ /* 0x000ea20000100800 */
[----:B---3--:R-:W-:Y:S01]  /*1270*/  IABS R8, R12 ;  /* 0x0000000c00087213 */ /* 0x008fe20000000000 */
[----:B------:R-:W-:-:S04]  /*1280*/  IMAD.HI.U32 R12, R27, R7, RZ ;  /* 0x000000071b0c7227 */ /* 0x000fc800078e00ff */
[----:B------:R-:W-:Y:S01]  /*1290*/  IMAD.MOV R12, RZ, RZ, -R12 ;  /* 0x000000ffff0c7224 */ /* 0x000fe200078e0a0c */
[----:B----4-:R-:W-:Y:S02]  /*12a0*/  IABS R9, R13 ;  /* 0x0000000d00097213 */ /* 0x010fe40000000000 */
[----:B-----5:R-:W-:Y:S01]  /*12b0*/  IABS R10, R14 ;  /* 0x0000000e000a7213 */ /* 0x020fe20000000000 */
[----:B------:R-:W-:Y:S01]  /*12c0*/  IMAD R7, R29, R12, R7 ;  /* 0x0000000c1d077224 */ /* 0x000fe200078e0207 */
[----:B------:R-:W-:Y:S01]  /*12d0*/  IABS R11, R15 ;  /* 0x0000000f000b7213 */ /* 0x000fe20000000000 */
[----:B------:R-:W-:-:S03]  /*12e0*/  IMAD.HI.U32 R16, R27, R8, RZ ;  /* 0x000000081b107227 */ /* 0x000fc600078e00ff */
[----:B------:R0:W-:Y:S01]  /*12f0*/  STL [R1+0xecc], R7 ;  /* 0x000ecc0701007387 */ /* 0x0001e20000100800 */
[----:B------:R-:W-:-:S03]  /*1300*/  IMAD.HI.U32 R15, R27, R9, RZ ;  /* 0x000000091b0f7227 */ /* 0x000fc600078e00ff */
[----:B------:R-:W3:Y:S01]  /*1310*/  LDL R20, [R1+0xe08] ;  /* 0x000e080001147983 */ /* 0x000ee20000100800 */
[C---:B------:R-:W-:Y:S01]  /*1320*/  IMAD.HI.U32 R14, R27.reuse, R10, RZ ;  /* 0x0000000a1b0e7227 */ /* 0x040fe200078e00ff */
[----:B--2---:R-:W-:Y:S02]  /*1330*/  IABS R12, R22 ;  /* 0x00000016000c7213 */ /* 0x004fe40000000000 */
[----:B------:R-:W2:Y:S01]  /*1340*/  LDL R25, [R1+0xe04] ;  /* 0x000e040001197983 */ /* 0x000ea20000100800 */
[----:B------:R-:W-:-:S03]  /*1350*/  IMAD.HI.U32 R13, R27, R11, RZ ;  /* 0x0000000b1b0d7227 */ /* 0x000fc600078e00ff */
[----:B------:R-:W4:Y:S01]  /*1360*/  LDL R22, [R1+0xe00] ;  /* 0x000e000001167983 */ /* 0x000f220000100800 */
[----:B------:R-:W-:Y:S02]  /*1370*/  IMAD.MOV R16, RZ, RZ, -R16 ;  /* 0x000000ffff107224 */ /* 0x000fe400078e0a10 */
[----:B------:R-:W-:Y:S02]  /*1380*/  IMAD.MOV R15, RZ, RZ, -R15 ;  /* 0x000000ffff0f7224 */ /* 0x000fe400078e0a0f */
[----:B------:R-:W-:Y:S02]  /*1390*/  IMAD.MOV R14, RZ, RZ, -R14 ;  /* 0x000000ffff0e7224 */ /* 0x000fe400078e0a0e */
[----:B------:R-:W-:Y:S02]  /*13a0*/  IMAD.MOV R13, RZ, RZ, -R13 ;  /* 0x000000ffff0d7224 */ /* 0x000fe400078e0a0d */
[C---:B------:R-:W-:Y:S02]  /*13b0*/  IMAD R8, R29.reuse, R16, R8 ;  /* 0x000000101d087224 */ /* 0x040fe400078e0208 */
[----:B------:R-:W-:-:S02]  /*13c0*/  IMAD R9, R29, R15, R9 ;  /* 0x0000000f1d097224 */ /* 0x000fc400078e0209 */
[C---:B------:R-:W-:Y:S02]  /*13d0*/  IMAD R10, R29.reuse, R14, R10 ;  /* 0x0000000e1d0a7224 */ /* 0x040fe400078e020a */
[----:B------:R-:W-:Y:S01]  /*13e0*/  IMAD R11, R29, R13, R11 ;  /* 0x0000000d1d0b7224 */ /* 0x000fe200078e020b */
[----:B------:R-:W-:Y:S04]  /*13f0*/  STL [R1+0xec8], R8 ;  /* 0x000ec80801007387 */ /* 0x000fe80000100800 */
[----:B------:R-:W-:Y:S04]  /*1400*/  STL [R1+0xed0], R9 ;  /* 0x000ed00901007387 */ /* 0x000fe80000100800 */
[----:B------:R1:W-:Y:S04]  /*1410*/  STL [R1+0xed4], R10 ;  /* 0x000ed40a01007387 */ /* 0x0003e80000100800 */
[----:B------:R5:W-:Y:S04]  /*1420*/  STL [R1+0xed8], R11 ;  /* 0x000ed80b01007387 */ /* 0x000be80000100800 */
[----:B------:R-:W4:Y:S01]  /*1430*/  LDL R26, [R1+0xdfc] ;  /* 0x000dfc00011a7983 */ /* 0x000f220000100800 */
[----:B------:R-:W-:-:S03]  /*1440*/  IABS R13, R23 ;  /* 0x00000017000d7213 */ /* 0x000fc60000000000 */
[----:B0-----:R-:W4:Y:S04]  /*1450*/  LDL R7, [R1+0xdb0] ;  /* 0x000db00001077983 */ /* 0x001f280000100800 */
[----:B------:R-:W4:Y:S01]  /*1460*/  LDL R23, [R1+0xdf4] ;  /* 0x000df40001177983 */ /* 0x000f220000100800 */
[----:B------:R-:W-:Y:S01]  /*1470*/  IABS R14, R18 ;  /* 0x00000012000e7213 */ /* 0x000fe20000000000 */
[----:B------:R-:W-:Y:S01]  /*1480*/  IMAD.HI.U32 R18, R27, R12, RZ ;  /* 0x0000000c1b127227 */ /* 0x000fe200078e00ff */
[----:B------:R-:W-:Y:S01]  /*1490*/  IABS R15, R17 ;  /* 0x00000011000f7213 */ /* 0x000fe20000000000 */
[----:B------:R-:W4:Y:S01]  /*14a0*/  LDL R28, [R1+0xde8] ;  /* 0x000de800011c7983 */ /* 0x000f220000100800 */
[----:B------:R-:W-:Y:S01]  /*14b0*/  IABS R16, R19 ;  /* 0x0000001300107213 */ /* 0x000fe20000000000 */
[----:B------:R-:W-:-:S02]  /*14c0*/  IMAD.MOV R18, RZ, RZ, -R18 ;  /* 0x000000ffff127224 */ /* 0x000fc400078e0a12 */
[C---:B------:R-:W-:Y:S01]  /*14d0*/  IMAD.HI.U32 R17, R27.reuse, R14, RZ ;  /* 0x0000000e1b117227 */ /* 0x040fe200078e00ff */
[----:B------:R-:W4:Y:S03]  /*14e0*/  LDL R4, [R1+0x10] ;  /* 0x0000100001047983 */ /* 0x000f260000100800 */
[----:B------:R-:W-:Y:S01]  /*14f0*/  IMAD.HI.U32 R19, R27, R13, RZ ;  /* 0x0000000d1b137227 */ /* 0x000fe200078e00ff */
[----:B------:R-:W4:Y:S03]  /*1500*/  LDL R5, [R1+0xdf8] ;  /* 0x000df80001057983 */ /* 0x000f260000100800 */
[----:B------:R-:W-:Y:S01]  /*1510*/  IMAD R12, R29, R18, R12 ;  /* 0x000000121d0c7224 */ /* 0x000fe200078e020c */
[----:B------:R-:W4:Y:S01]  /*1520*/  LDL R2, [R1+0xdec] ;  /* 0x000dec0001027983 */ /* 0x000f220000100800 */
[----:B------:R-:W-:-:S03]  /*1530*/  IMAD.HI.U32 R18, R27, R16, RZ ;  /* 0x000000101b127227 */ /* 0x000fc600078e00ff */
[----:B------:R-:W4:Y:S01]  /*1540*/  LDL R3, [R1+0xdf0] ;  /* 0x000df00001037983 */ /* 0x000f220000100800 */
[----:B------:R-:W-:Y:S02]  /*1550*/  IMAD.MOV R17, RZ, RZ, -R17 ;  /* 0x000000ffff117224 */ /* 0x000fe400078e0a11 */
[----:B------:R-:W-:Y:S01]  /*1560*/  IMAD.MOV R19, RZ, RZ, -R19 ;  /* 0x000000ffff137224 */ /* 0x000fe200078e0a13 */
[----:B------:R-:W4:Y:S01]  /*1570*/  LDL.LU R0, [R1+0x14] ;  /* 0x0000140001007983 */ /* 0x000f220000300800 */
[----:B------:R-:W-:Y:S02]  /*1580*/  IMAD.MOV R18, RZ, RZ, -R18 ;  /* 0x000000ffff127224 */ /* 0x000fe400078e0a12 */
[C---:B------:R-:W-:Y:S01]  /*1590*/  IMAD R14, R29.reuse, R17, R14 ;  /* 0x000000111d0e7224 */ /* 0x040fe200078e020e */
[----:B-1----:R-:W4:Y:S01]  /*15a0*/  LDL.LU R10, [R1+0xc] ;  /* 0x00000c00010a7983 */ /* 0x002f220000300800 */
[C---:B------:R-:W-:Y:S02]  /*15b0*/  IMAD R13, R29.reuse, R19, R13 ;  /* 0x000000131d0d7224 */ /* 0x040fe400078e020d */
[----:B------:R-:W-:Y:S01]  /*15c0*/  IMAD R16, R29, R18, R16 ;  /* 0x000000121d107224 */ /* 0x000fe200078e0210 */
[----:B------:R-:W4:Y:S01]  /*15d0*/  LDL.LU R9, [R1+0x8] ;  /* 0x0000080001097983 */ /* 0x000f220000300800 */
[----:B------:R-:W-:-:S03]  /*15e0*/  IMAD.HI.U32 R21, R27, R15, RZ ;  /* 0x0000000f1b157227 */ /* 0x000fc600078e00ff */
[----:B-----5:R-:W5:Y:S01]  /*15f0*/  LDL R11, [R1] ;  /* 0x00000000010b7983 */ /* 0x020f620000100800 */
[----:B------:R-:W-:-:S04]  /*1600*/  IMAD.MOV R21, RZ, RZ, -R21 ;  /* 0x000000ffff157224 */ /* 0x000fc800078e0a15 */
[----:B------:R-:W-:Y:S01]  /*1610*/  IMAD R15, R29, R21, R15 ;  /* 0x000000151d0f7224 */ /* 0x000fe200078e020f */
[----:B---3--:R-:W-:-:S05]  /*1620*/  IABS R20, R20 ;  /* 0x0000001400147213 */ /* 0x008fca0000000000 */
[----:B------:R-:W-:Y:S01]  /*1630*/  IMAD.MOV.U32 R17, RZ, RZ, R20 ;  /* 0x000000ffff117224 */ /* 0x000fe200078e0014 */
[----:B--2---:R-:W-:Y:S02]  /*1640*/  IABS R18, R25 ;  /* 0x0000001900127213 */ /* 0x004fe40000000000 */
[----:B----4-:R-:W-:Y:S01]  /*1650*/  IABS R19, R22 ;  /* 0x0000001600137213 */ /* 0x010fe20000000000 */
[----:B------:R-:W-:-:S04]  /*1660*/  IMAD.HI.U32 R22, R27, R17, RZ ;  /* 0x000000111b167227 */ /* 0x000fc800078e00ff */
[----:B------:R-:W-:Y:S02]  /*1670*/  IMAD.MOV R22, RZ, RZ, -R22 ;  /* 0x000000ffff167224 */ /* 0x000fe400078e0a16 */
[----:B------:R-:W-:-:S04]  /*1680*/  IMAD.HI.U32 R25, R27, R18, RZ ;  /* 0x000000121b197227 */ /* 0x000fc800078e00ff */
[----:B------:R-:W-:Y:S02]  /*1690*/  IMAD R17, R29, R22, R17 ;  /* 0x000000161d117224 */ /* 0x000fe400078e0211 */
[----:B------:R-:W-:-:S04]  /*16a0*/  IMAD.MOV R22, RZ, RZ, -R25 ;  /* 0x000000ffff167224 */ /* 0x000fc800078e0a19 */
[----:B------:R-:W-:Y:S01]  /*16b0*/  IMAD R18, R29, R22, R18 ;  /* 0x000000161d127224 */ /* 0x000fe200078e0212 */
[----:B------:R-:W-:Y:S01]  /*16c0*/  IABS R20, R26 ;  /* 0x0000001a00147213 */ /* 0x000fe20000000000 */
[----:B------:R-:W-:-:S04]  /*16d0*/  IMAD.HI.U32 R26, R27, R19, RZ ;  /* 0x000000131b1a7227 */ /* 0x000fc800078e00ff */
[----:B------:R-:W-:Y:S01]  /*16e0*/  IMAD.MOV R25, RZ, RZ, -R26 ;  /* 0x000000ffff197224 */ /* 0x000fe200078e0a1a */
[----:B------:R-:W-:Y:S02]  /*16f0*/  IABS R26, R7 ;  /* 0x00000007001a7213 */ /* 0x000fe40000000000 */
[----:B------:R-:W-:Y:S01]  /*1700*/  IABS R21, R23 ;  /* 0x0000001700157213 */ /* 0x000fe20000000000 */
[----:B------:R-:W-:Y:S01]  /*1710*/  IMAD R19, R29, R25, R19 ;  /* 0x000000191d137224 */ /* 0x000fe200078e0213 */
[----:B------:R-:W2:Y:S01]  /*1720*/  LDL.LU R7, [R1+0x4] ;  /* 0x0000040001077983 */ /* 0x000ea20000300800 */
[----:B------:R-:W-:Y:S02]  /*1730*/  IMAD.MOV.U32 R22, RZ, RZ, R26 ;  /* 0x000000ffff167224 */ /* 0x000fe400078e001a */
[C---:B------:R-:W-:Y:S01]  /*1740*/  IMAD.HI.U32 R24, R27.reuse, R20, RZ ;  /* 0x000000141b187227 */ /* 0x040fe200078e00ff */
[----:B------:R-:W3:Y:S03]  /*1750*/  LDL R8, [R1+0xde4] ;  /* 0x000de40001087983 */ /* 0x000ee60000100800 */
[----:B------:R-:W-:-:S04]  /*1760*/  IMAD.HI.U32 R23, R27, R21, RZ ;  /* 0x000000151b177227 */ /* 0x000fc800078e00ff */
[----:B------:R-:W-:-:S04]  /*1770*/  IMAD.HI.U32 R25, R27, R22, RZ ;  /* 0x000000161b197227 */ /* 0x000fc800078e00ff */
[----:B------:R-:W-:Y:S02]  /*1780*/  IMAD.MOV R24, RZ, RZ, -R24 ;  /* 0x000000ffff187224 */ /* 0x000fe400078e0a18 */
[----:B------:R-:W-:Y:S02]  /*1790*/  IMAD.MOV R23, RZ, RZ, -R23 ;  /* 0x000000ffff177224 */ /* 0x000fe400078e0a17 */
[----:B------:R-:W-:Y:S02]  /*17a0*/  IMAD.MOV R26, RZ, RZ, -R25 ;  /* 0x000000ffff1a7224 */ /* 0x000fe400078e0a19 */
[C---:B------:R-:W-:Y:S02]  /*17b0*/  IMAD R20, R29.reuse, R24, R20 ;  /* 0x000000181d147224 */ /* 0x040fe400078e0214 */
[C---:B------:R-:W-:Y:S02]  /*17c0*/  IMAD R21, R29.reuse, R23, R21 ;  /* 0x000000171d157224 */ /* 0x040fe400078e0215 */
[----:B------:R-:W-:-:S02]  /*17d0*/  IMAD R22, R29, R26, R22 ;  /* 0x0000001a1d167224 */ /* 0x000fc400078e0216 */
[----:B------:R-:W4:Y:S01]  /*17e0*/  LDL R29, [R1+0x10] ;  /* 0x00001000011d7983 */ /* 0x000f220000100800 */
[----:B------:R-:W-:Y:S02]  /*17f0*/  IABS R24, R28 ;  /* 0x0000001c00187213 */ /* 0x000fe40000000000 */
[----:B------:R-:W-:-:S04]  /*1800*/  IABS R28, c[0x0][0x178] ;  /* 0x00005e00001c7a13 */ /* 0x000fc80000000000 */
[----:B------:R-:W-:Y:S02]  /*1810*/  ISETP.GT.U32.AND P1, PT, R28, R4, PT ;  /* 0x000000041c00720c */ /* 0x000fe40003f24070 */
[----:B------:R-:W-:Y:S02]  /*1820*/  IABS R2, R2 ;  /* 0x0000000200027213 */ /* 0x000fe40000000000 */
[----:B------:R-:W-:Y:S02]  /*1830*/  IABS R23, R5 ;  /* 0x0000000500177213 */ /* 0x000fe40000000000 */
[----:B------:R-:W-:Y:S01]  /*1840*/  IABS R3, R3 ;  /* 0x0000000300037213 */ /* 0x000fe20000000000 */
[----:B------:R-:W-:Y:S02]  /*1850*/  IMAD.MOV.U32 R25, RZ, RZ, R2 ;  /* 0x000000ffff197224 */ /* 0x000fe400078e0002 */
[----:B------:R-:W-:-:S04]  /*1860*/  IMAD.HI.U32 R2, R27, R23, RZ ;  /* 0x000000171b027227 */ /* 0x000fc800078e00ff */
[----:B------:R-:W-:Y:S02]  /*1870*/  IMAD.MOV.U32 R26, RZ, RZ, R3 ;  /* 0x000000ffff1a7224 */ /* 0x000fe400078e0003 */
[----:B------:R-:W-:-:S04]  /*1880*/  IMAD.HI.U32 R4, R27, R24, RZ ;  /* 0x000000181b047227 */ /* 0x000fc800078e00ff */
[----:B------:R-:W-:-:S04]  /*1890*/  IMAD.HI.U32 R3, R27, R25, RZ ;  /* 0x000000191b037227 */ /* 0x000fc800078e00ff */
[----:B------:R-:W-:Y:S02]  /*18a0*/  IMAD.MOV R5, RZ, RZ, -R2 ;  /* 0x000000ffff057224 */ /* 0x000fe400078e0a02 */
[----:B------:R-:W-:-:S04]  /*18b0*/  IMAD.HI.U32 R2, R27, R26, RZ ;  /* 0x0000001a1b027227 */ /* 0x000fc800078e00ff */
[----:B------:R-:W-:Y:S02]  /*18c0*/  IMAD.MOV R4, RZ, RZ, -R4 ;  /* 0x000000ffff047224 */ /* 0x000fe400078e0a04 */
[----:B------:R-:W-:Y:S02]  /*18d0*/  IMAD.MOV R3, RZ, RZ, -R3 ;  /* 0x000000ffff037224 */ /* 0x000fe400078e0a03 */
[----:B------:R-:W-:Y:S02]  /*18e0*/  IMAD.MOV R2, RZ, RZ, -R2 ;  /* 0x000000ffff027224 */ /* 0x000fe400078e0a02 */
[----:B----4-:R-:W-:-:S05]  /*18f0*/  @!P1 IMAD.IADD R29, R29, 0x1, -R28 ;  /* 0x000000011d1d9824 */ /* 0x010fca00078e0a1c */
[----:B------:R0:W-:Y:S01]  /*1900*/  @!P1 STL [R1+0x10], R29 ;  /* 0x0000101d01009387 */ /* 0x0001e20000100800 */
[----:B------:R-:W-:Y:S02]  /*1910*/  ISETP.GT.U32.AND P5, PT, R28, R29, PT ;  /* 0x0000001d1c00720c */ /* 0x000fe40003fa4070 */
[----:B0-----:R-:W-:-:S05]  /*1920*/  IABS R29, c[0x0][0x17c] ;  /* 0x00005f00001d7a13 */ /* 0x001fca0000000000 */
[C---:B------:R-:W-:Y:S02]  /*1930*/  IMAD R23, R29.reuse, R5, R23 ;  /* 0x000000051d177224 */ /* 0x040fe400078e0217 */
[----:B------:R-:W4:Y:S01]  /*1940*/  LDL.LU R5, [R1+0xef0] ;  /* 0x000ef00001057983 */ /* 0x000f220000300800 */
[C---:B------:R-:W-:Y:S02]  /*1950*/  IMAD R24, R29.reuse, R4, R24 ;  /* 0x000000041d187224 */ /* 0x040fe400078e0218 */
[C---:B------:R-:W-:Y:S01]  /*1960*/  IMAD R25, R29.reuse, R3, R25 ;  /* 0x000000031d197224 */ /* 0x040fe200078e0219 */
[----:B------:R-:W3:Y:S01]  /*1970*/  LDL.LU R4, [R1+0xeec] ;  /* 0x000eec0001047983 */ /* 0x000ee20000300800 */
[C---:B------:R-:W-:Y:S01]  /*1980*/  IMAD R26, R29.reuse, R2, R26 ;  /* 0x000000021d1a7224 */ /* 0x040fe200078e021a */
[C---:B------:R-:W-:Y:S02]  /*1990*/  ISETP.GT.U32.AND P1, PT, R29.reuse, R22, PT ;  /* 0x000000161d00720c */ /* 0x040fe40003f24070 */
[----:B------:R-:W3:Y:S01]  /*19a0*/  LDL.LU R3, [R1+0xee8] ;  /* 0x000ee80001037983 */ /* 0x000ee20000300800 */
[----:B------:R-:W-:-:S02]  /*19b0*/  ISETP.GT.U32.AND P3, PT, R29, R10, PT ;  /* 0x0000000a1d00720c */ /* 0x000fc40003f64070 */
[C---:B------:R-:W-:Y:S01]  /*19c0*/  ISETP.GT.U32.AND P2, PT, R29.reuse, R9, PT ;  /* 0x000000091d00720c */ /* 0x040fe20003f44070 */
[----:B------:R-:W3:Y:S01]  /*19d0*/  LDL.LU R2, [R1+0xee4] ;  /* 0x000ee40001027983 */ /* 0x000ee20000300800 */
[C---:B--2---:R-:W-:Y:S02]  /*19e0*/  ISETP.GT.U32.AND P4, PT, R29.reuse, R7, PT ;  /* 0x000000071d00720c */ /* 0x044fe40003f84070 */
[----:B-----5:R-:W-:Y:S02]  /*19f0*/  ISETP.GT.U32.AND P6, PT, R29, R11, PT ;  /* 0x0000000b1d00720c */ /* 0x020fe40003fc4070 */
[----:B------:R-:W2:Y:S01]  /*1a00*/  LDL R29, [R1+0x10] ;  /* 0x00001000011d7983 */ /* 0x000ea20000100800 */
[----:B------:R-:W-:-:S13]  /*1a10*/  ISETP.GT.U32.AND P0, PT, R28, R0, PT ;  /* 0x000000001c00720c */ /* 0x000fda0003f04070 */
[----:B------:R-:W-:-:S05]  /*1a20*/  @!P0 IMAD.IADD R0, R0, 0x1, -R28 ;  /* 0x0000000100008824 */ /* 0x000fca00078e0a1c */
[----:B------:R-:W-:-:S13]  /*1a30*/  ISETP.GT.U32.AND P0, PT, R28, R0, PT ;  /* 0x000000001c00720c */ /* 0x000fda0003f04070 */
[----:B------:R-:W-:-:S05]  /*1a40*/  @!P0 IMAD.IADD R0, R0, 0x1, -R28 ;  /* 0x0000000100008824 */ /* 0x000fca00078e0a1c */
[----:B------:R0:W-:Y:S04]  /*1a50*/  STL [R1+0x14], R0 ;  /* 0x0000140001007387 */ /* 0x0001e80000100800 */
[----:B0-----:R-:W5:Y:S01]  /*1a60*/  LDL.LU R0, [R1+0xee0] ;  /* 0x000ee00001007983 */ /* 0x001f620000300800 */
[----:B--2---:R-:W-:-:S03]  /*1a70*/  @!P5 IMAD.IADD R29, R29, 0x1, -R28 ;  /* 0x000000011d1dd824 */ /* 0x004fc600078e0a1c */
[----:B------:R-:W2:Y:S04]  /*1a80*/  LDL.LU R28, [R1+0xedc] ;  /* 0x000edc00011c7983 */ /* 0x000ea80000300800 */
[----:B------:R0:W-:Y:S02]  /*1a90*/  @!P5 STL [R1+0x10], R29 ;  /* 0x0000101d0100d387 */ /* 0x0001e40000100800 */
[----:B0-----:R-:W-:-:S05]  /*1aa0*/  IABS R29, c[0x0][0x17c] ;  /* 0x00005f00001d7a13 */ /* 0x001fca0000000000 */
[--C-:B------:R-:W-:Y:S01]  /*1ab0*/  @!P1 IMAD.IADD R22, R22, 0x1, -R29.reuse ;  /* 0x0000000116169824 */ /* 0x100fe200078e0a1d */
[C---:B---3--:R-:W-:Y:S01]  /*1ac0*/  ISETP.GT.U32.AND P1, PT, R29.reuse, R2, PT ;  /* 0x000000021d00720c */ /* 0x048fe20003f24070 */
[--C-:B------:R-:W-:Y:S01]  /*1ad0*/  @!P3 IMAD.IADD R10, R10, 0x1, -R29.reuse ;  /* 0x000000010a0ab824 */ /* 0x100fe200078e0a1d */
[----:B------:R-:W-:Y:S01]  /*1ae0*/  ISETP.GT.U32.AND P3, PT, R29, R3, PT ;  /* 0x000000031d00720c */ /* 0x000fe20003f64070 */
[--C-:B------:R-:W-:Y:S01]  /*1af0*/  @!P2 IMAD.IADD R9, R9, 0x1, -R29.reuse ;  /* 0x000000010909a824 */ /* 0x100fe200078e0a1d */
[----:B------:R-:W-:Y:S01]  /*1b00*/  ISETP.GT.U32.AND P2, PT, R29, R4, PT ;  /* 0x000000041d00720c */ /* 0x000fe20003f44070 */
[--C-:B------:R-:W-:Y:S02]  /*1b10*/  @!P6 IMAD.IADD R11, R11, 0x1, -R29.reuse ;  /* 0x000000010b0be824 */ /* 0x100fe400078e0a1d */
[----:B------:R-:W-:Y:S01]  /*1b20*/  @!P4 IMAD.IADD R7, R7, 0x1, -R29 ;  /* 0x000000010707c824 */ /* 0x000fe200078e0a1d */
[C---:B----4-:R-:W-:Y:S02]  /*1b30*/  ISETP.GT.U32.AND P4, PT, R29.reuse, R5, PT ;  /* 0x000000051d00720c */ /* 0x050fe40003f84070 */
[----:B------:R0:W-:Y:S01]  /*1b40*/  @!P6 STL [R1], R11 ;  /* 0x0000000b0100e387 */ /* 0x0001e20000100800 */
[----:B------:R-:W-:-:S02]  /*1b50*/  ISETP.GT.U32.AND P6, PT, R29, R6, PT ;  /* 0x000000061d00720c */ /* 0x000fc40003fc4070 */
[C---:B-----5:R-:W-:Y:S01]  /*1b60*/  ISETP.GT.U32.AND P0, PT, R29.reuse, R0, PT ;  /* 0x000000001d00720c */ /* 0x060fe20003f04070 */
[--C-:B------:R-:W-:Y:S01]  /*1b70*/  @!P1 IMAD.IADD R2, R2, 0x1, -R29.reuse ;  /* 0x0000000102029824 */ /* 0x100fe200078e0a1d */
[----:B------:R-:W-:Y:S01]  /*1b80*/  ISETP.GT.U32.AND P1, PT, R29, R9, PT ;  /* 0x000000091d00720c */ /* 0x000fe20003f24070 */
[--C-:B------:R-:W-:Y:S01]  /*1b90*/  @!P3 IMAD.IADD R3, R3, 0x1, -R29.reuse ;  /* 0x000000010303b824 */ /* 0x100fe200078e0a1d */
[C---:B------:R-:W-:Y:S01]  /*1ba0*/  ISETP.GT.U32.AND P3, PT, R29.reuse, R7, PT ;  /* 0x000000071d00720c */ /* 0x040fe20003f64070 */
[--C-:B------:R-:W-:Y:S01]  /*1bb0*/  @!P2 IMAD.IADD R4, R4, 0x1, -R29.reuse ;  /* 0x000000010404a824 */ /* 0x100fe200078e0a1d */
[C---:B------:R-:W-:Y:S02]  /*1bc0*/  ISETP.GT.U32.AND P2, PT, R29.reuse, R11, PT ;  /* 0x0000000b1d00720c */ /* 0x040fe40003f44070 */
[----:B0-----:R-:W3:Y:S05]  /*1bd0*/  LDL.LU R11, [R1+0xed8] ;  /* 0x000ed800010b7983 */ /* 0x001eea0000300800 */
[----:B------:R-:W-:Y:S01]  /*1be0*/  @!P0 IMAD.IADD R0, R0, 0x1, -R29 ;  /* 0x0000000100008824 */ /* 0x000fe200078e0a1d */
[----:B------:R-:W-:-:S02]  /*1bf0*/  ISETP.GT.U32.AND P0, PT, R29, R10, PT ;  /* 0x0000000a1d00720c */ /* 0x000fc40003f04070 */
[----:B--2---:R-:W-:-:S13]  /*1c00*/  ISETP.GT.U32.AND P5, PT, R29, R28, PT ;  /* 0x0000001c1d00720c */ /* 0x004fda0003fa4070 */
[----:B------:R-:W-:Y:S01]  /*1c10*/  @!P5 IMAD.IADD R28, R28, 0x1, -R29 ;  /* 0x000000011c1cd824 */ /* 0x000fe200078e0a1d */
[----:B------:R-:W-:Y:S02]  /*1c20*/  ISETP.GT.U32.AND P5, PT, R29, R22, PT ;  /* 0x000000161d00720c */ /* 0x000fe40003fa4070 */
[----:B------:R-:W0:Y:S02]  /*1c30*/  S2R R29, SR_TID.X ;  /* 0x00000000001d7919 */ /* 0x000e240000002100 */
[----:B0-----:R-:W-:-:S05]  /*1c40*/  IMAD.SHL.U32 R29, R29, 0x100, RZ ;  /* 0x000001001d1d7824 */ /* 0x001fca00078e00ff */
[----:B------:R0:W-:Y:S02]  /*1c50*/  STL [R1+0xde0], R29 ;  /* 0x000de01d01007387 */ /* 0x0001e40000100800 */
[----:B0-----:R-:W-:-:S05]  /*1c60*/  IABS R29, c[0x0][0x17c] ;  /* 0x00005f00001d7a13 */ /* 0x001fca0000000000 */
[----:B------:R-:W-:-:S05]  /*1c70*/  @!P5 IMAD.IADD R22, R22, 0x1, -R29 ;  /* 0x000000011616d824 */ /* 0x000fca00078e0a1d */
[----:B------:R0:W-:Y:S04]  /*1c80*/  STL [R1+0xe9c], R22 ;  /* 0x000e9c1601007387 */ /* 0x0001e80000100800 */
[----:B0-----:R-:W2:Y:S01]  /*1c90*/  LDL.LU R22, [R1] ;  /* 0x0000000001167983 */ /* 0x001ea20000300800 */
[--C-:B------:R-:W-:Y:S02]  /*1ca0*/  @!P0 IMAD.IADD R10, R10, 0x1, -R29.reuse ;  /* 0x000000010a0a8824 */ /* 0x100fe400078e0a1d */
[--C-:B------:R-:W-:Y:S02]  /*1cb0*/  @!P1 IMAD.IADD R9, R9, 0x1, -R29.reuse ;  /* 0x0000000109099824 */ /* 0x100fe400078e0a1d */
[----:B------:R-:W-:Y:S01]  /*1cc0*/  @!P3 IMAD.IADD R7, R7, 0x1, -R29 ;  /* 0x000000010707b824 */ /* 0x000fe200078e0a1d */
[----:B------:R0:W-:Y:S01]  /*1cd0*/  STL [R1+0xc], R10 ;  /* 0x00000c0a01007387 */ /* 0x0001e20000100800 */
[----:B------:R-:W-:-:S03]  /*1ce0*/  IABS R8, R8 ;  /* 0x0000000800087213 */ /* 0x000fc60000000000 */
[----:B0-----:R-:W4:Y:S04]  /*1cf0*/  LDL.LU R10, [R1+0xed4] ;  /* 0x000ed400010a7983 */ /* 0x001f280000300800 */
[----:B------:R0:W-:Y:S04]  /*1d00*/  STL [R1+0x8], R9 ;  /* 0x0000080901007387 */ /* 0x0001e80000100800 */
[----:B0-----:R-:W5:Y:S04]  /*1d10*/  LDL.LU R9, [R1+0xed0] ;  /* 0x000ed00001097983 */ /* 0x001f680000300800 */
[----:B------:R0:W-:Y:S04]  /*1d20*/  STL [R1+0x4], R7 ;  /* 0x0000040701007387 */ /* 0x0001e80000100800 */
[----:B0-----:R-:W3:Y:S01]  /*1d30*/  LDL.LU R7, [R1+0xecc] ;  /* 0x000ecc0001077983 */ /* 0x001ee20000300800 */
[----:B------:R-:W-:Y:S01]  /*1d40*/  @!P4 IMAD.IADD R5, R5, 0x1, -R29 ;  /* 0x000000010505c824 */ /* 0x000fe200078e0a1d */
[----:B------:R-:W-:-:S02]  /*1d50*/  ISETP.GT.U32.AND P4, PT, R29, R28, PT ;  /* 0x0000001c1d00720c */ /* 0x000fc40003f84070 */
[----:B------:R-:W-:-:S11]  /*1d60*/  ISETP.GT.U32.AND P5, PT, R29, R0, PT ;  /* 0x000000001d00720c */ /* 0x000fd60003fa4070 */
[--C-:B------:R-:W-:Y:S02]  /*1d70*/  @!P4 IMAD.IADD R28, R28, 0x1, -R29.reuse ;  /* 0x000000011c1cc824 */ /* 0x100fe400078e0a1d */
[--C-:B------:R-:W-:Y:S02]  /*1d80*/  @!P5 IMAD.IADD R0, R0, 0x1, -R29.reuse ;  /* 0x000000010000d824 */ /* 0x100fe400078e0a1d */
[----:B--2---:R-:W-:-:S05]  /*1d90*/  @!P2 IMAD.IADD R22, R22, 0x1, -R29 ;  /* 0x000000011616a824 */ /* 0x004fca00078e0a1d */
[----:B------:R0:W-:Y:S02]  /*1da0*/  STL [R1+0xeb4], R22 ;  /* 0x000eb41601007387 */ /* 0x0001e40000100800 */
[----:B0-----:R-:W-:Y:S02]  /*1db0*/  IMAD.MOV.U32 R22, RZ, RZ, R8 ;  /* 0x000000ffff167224 */ /* 0x001fe400078e0008 */
[----:B------:R-:W2:Y:S04]  /*1dc0*/  LDL.LU R8, [R1+0xec8] ;  /* 0x000ec80001087983 */ /* 0x000ea80000300800 */
[----:B------:R0:W-:Y:S04]  /*1dd0*/  STL [R1+0x18], R22 ;  /* 0x0000181601007387 */ /* 0x0001e80000100800 */
[----:B0-----:R-:W2:Y:S04]  /*1de0*/  LDL R22, [R1+0xdb4] ;  /* 0x000db40001167983 */ /* 0x001ea80000100800 */
[----:B------:R0:W-:Y:S04]  /*1df0*/  STL [R1+0xeb8], R28 ;  /* 0x000eb81c01007387 */ /* 0x0001e80000100800 */
[----:B0-----:R-:W2:Y:S04]  /*1e00*/  LDL R28, [R1+0xde0] ;  /* 0x000de000011c7983 */ /* 0x001ea80000100800 */
[----:B------:R0:W-:Y:S04]  /*1e10*/  STL [R1+0xebc], R0 ;  /* 0x000ebc0001007387 */ /* 0x0001e80000100800 */
[----:B0-----:R-:W2:Y:S01]  /*1e20*/  LDL.LU R0, [R1+0x18] ;  /* 0x0000180001007983 */ /* 0x001ea20000300800 */
[----:B------:R-:W-:Y:S01]  /*1e30*/  @!P6 IMAD.IADD R6, R6, 0x1, -R29 ;  /* 0x000000010606e824 */ /* 0x000fe200078e0a1d */
[----:B------:R-:W-:-:S02]  /*1e40*/  ISETP.GT.U32.AND P0, PT, R29, R2, PT ;  /* 0x000000021d00720c */ /* 0x000fc40003f04070 */
[C---:B------:R-:W-:Y:S02]  /*1e50*/  ISETP.GT.U32.AND P1, PT, R29.reuse, R3, PT ;  /* 0x000000031d00720c */ /* 0x040fe40003f24070 */
[C---:B------:R-:W-:Y:S02]  /*1e60*/  ISETP.GT.U32.AND P3, PT, R29.reuse, R6, PT ;  /* 0x000000061d00720c */ /* 0x040fe40003f64070 */
[C---:B---3--:R-:W-:Y:S02]  /*1e70*/  ISETP.GT.U32.AND P4, PT, R29.reuse, R7, PT ;  /* 0x000000071d00720c */ /* 0x048fe40003f84070 */
[----:B------:R-:W-:-:S05]  /*1e80*/  ISETP.GT.U32.AND P6, PT, R29, R4, PT ;  /* 0x000000041d00720c */ /* 0x000fca0003fc4070 */
[--C-:B------:R-:W-:Y:S01]  /*1e90*/  @!P0 IMAD.IADD R2, R2, 0x1, -R29.reuse ;  /* 0x0000000102028824 */ /* 0x100fe200078e0a1d */
[----:B-----5:R-:W-:Y:S01]  /*1ea0*/  ISETP.GT.U32.AND P0, PT, R29, R9, PT ;  /* 0x000000091d00720c */ /* 0x020fe20003f04070 */
[--C-:B------:R-:W-:Y:S01]  /*1eb0*/  @!P1 IMAD.IADD R3, R3, 0x1, -R29.reuse ;  /* 0x0000000103039824 */ /* 0x100fe200078e0a1d */
[C---:B----4-:R-:W-:Y:S01]  /*1ec0*/  ISETP.GT.U32.AND P1, PT, R29.reuse, R10, PT ;  /* 0x0000000a1d00720c */ /* 0x050fe20003f24070 */
[--C-:B------:R-:W-:Y:S01]  /*1ed0*/  @!P3 IMAD.IADD R6, R6, 0x1, -R29.reuse ;  /* 0x000000010606b824 */ /* 0x100fe200078e0a1d */
[----:B------:R-:W-:Y:S01]  /*1ee0*/  ISETP.GT.U32.AND P3, PT, R29, R13, PT ;  /* 0x0000000d1d00720c */ /* 0x000fe20003f64070 */
[--C-:B------:R-:W-:Y:S01]  /*1ef0*/  @!P4 IMAD.IADD R7, R7, 0x1, -R29.reuse ;  /* 0x000000010707c824 */ /* 0x100fe200078e0a1d */
[C---:B------:R-:W-:Y:S01]  /*1f00*/  ISETP.GT.U32.AND P4, PT, R29.reuse, R14, PT ;  /* 0x0000000e1d00720c */ /* 0x040fe20003f84070 */
[----:B------:R-:W-:Y:S01]  /*1f10*/  @!P6 IMAD.IADD R4, R4, 0x1, -R29 ;  /* 0x000000010404e824 */ /* 0x000fe200078e0a1d */
[----:B------:R-:W-:-:S05]  /*1f20*/  ISETP.GT.U32.AND P6, PT, R29, R11, PT ;  /* 0x0000000b1d00720c */ /* 0x000fca0003fc4070 */
[--C-:B------:R-:W-:Y:S01]  /*1f30*/  @!P0 IMAD.IADD R9, R9, 0x1, -R29.reuse ;  /* 0x0000000109098824 */ /* 0x100fe200078e0a1d */
[----:B------:R-:W-:Y:S01]  /*1f40*/  ISETP.GT.U32.AND P0, PT, R29, R16, PT ;  /* 0x000000101d00720c */ /* 0x000fe20003f04070 */
[--C-:B------:R-:W-:Y:S02]  /*1f50*/  @!P1 IMAD.IADD R10, R10, 0x1, -R29.reuse ;  /* 0x000000010a0a9824 */ /* 0x100fe400078e0a1d */
[--C-:B------:R-:W-:Y:S01]  /*1f60*/  @!P3 IMAD.IADD R13, R13, 0x1, -R29.reuse ;  /* 0x000000010d0db824 */ /* 0x100fe200078e0a1d */
[C---:B------:R-:W-:Y:S01]  /*1f70*/  ISETP.GT.U32.AND P3, PT, R29.reuse, R9, PT ;  /* 0x000000091d00720c */ /* 0x040fe20003f64070 */
[--C-:B------:R-:W-:Y:S01]  /*1f80*/  @!P4 IMAD.IADD R14, R14, 0x1, -R29.reuse ;  /* 0x000000010e0ec824 */ /* 0x100fe200078e0a1d */
[----:B------:R-:W-:Y:S01]  /*1f90*/  ISETP.GT.U32.AND P4, PT, R29, R10, PT ;  /* 0x0000000a1d00720c */ /* 0x000fe20003f84070 */
[----:B------:R-:W-:-:S06]  /*1fa0*/  @!P6 IMAD.IADD R11, R11, 0x1, -R29 ;  /* 0x000000010b0be824 */ /* 0x000fcc00078e0a1d */
[----:B------:R-:W-:-:S04]  /*1fb0*/  @!P0 IMAD.IADD R16, R16, 0x1, -R29 ;  /* 0x0000000110108824 */ /* 0x000fc800078e0a1d */
[--C-:B------:R-:W-:Y:S02]  /*1fc0*/  @!P3 IMAD.IADD R9, R9, 0x1, -R29.reuse ;  /* 0x000000010909b824 */ /* 0x100fe400078e0a1d */
[--C-:B------:R-:W-:Y:S01]  /*1fd0*/  @!P4 IMAD.IADD R10, R10, 0x1, -R29.reuse ;  /* 0x000000010a0ac824 */ /* 0x100fe200078e0a1d */
[----:B------:R-:W-:Y:S01]  /*1fe0*/  ISETP.GT.U32.AND P4, PT, R29, R16, PT ;  /* 0x000000101d00720c */ /* 0x000fe20003f84070 */
[----:B------:R0:W-:Y:S04]  /*1ff0*/  STL [R1+0xec0], R2 ;  /* 0x000ec00201007387 */ /* 0x0001e80000100800 */
[----:B0-----:R-:W3:Y:S04]  /*2000*/  LDL R2, [R1+0xdb8] ;  /* 0x000db80001027983 */ /* 0x001ee80000100800 */
[----:B------:R-:W-:Y:S04]  /*2010*/  STL [R1+0xeb0], R3 ;  /* 0x000eb00301007387 */ /* 0x000fe80000100800 */
[----:B------:R0:W-:Y:S01]  /*2020*/  STL [R1+0xec4], R4 ;  /* 0x000ec40401007387 */ /* 0x0001e20000100800 */
[----:B------:R-:W-:-:S03]  /*2030*/  @!P4 IMAD.IADD R16, R16, 0x1, -R29 ;  /* 0x000000011010c824 */ /* 0x000fc600078e0a1d */
[----:B0-----:R-:W4:Y:S01]  /*2040*/  LDL.LU R4, [R1+0x2c] ;  /* 0x00002c0001047983 */ /* 0x001f220000300800 */
[----:B--2---:R-:W-:-:S13]  /*2050*/  ISETP.GT.U32.AND P5, PT, R29, R8, PT ;  /* 0x000000081d00720c */ /* 0x004fda0003fa4070 */
[----:B------:R-:W-:Y:S01]  /*2060*/  @!P5 IMAD.IADD R8, R8, 0x1, -R29 ;  /* 0x000000010808d824 */ /* 0x000fe200078e0a1d */
[----:B------:R-:W-:-:S13]  /*2070*/  ISETP.GT.U32.AND P5, PT, R29, R15, PT ;  /* 0x0000000f1d00720c */ /* 0x000fda0003fa4070 */
[----:B------:R-:W-:Y:S01]  /*2080*/  @!P5 IMAD.IADD R15, R15, 0x1, -R29 ;  /* 0x000000010f0fd824 */ /* 0x000fe200078e0a1d */
[----:B------:R-:W-:-:S04]  /*2090*/  ISETP.GT.U32.AND P5, PT, R29, R11, PT ;  /* 0x0000000b1d00720c */ /* 0x000fc80003fa4070 */
[----:B------:R-:W-:-:S09]  /*20a0*/  ISETP.GT.U32.AND P3, PT, R29, R15, PT ;  /* 0x0000000f1d00720c */ /* 0x000fd20003f64070 */
[----:B------:R-:W-:Y:S02]  /*20b0*/  @!P5 IMAD.IADD R11, R11, 0x1, -R29 ;  /* 0x000000010b0bd824 */ /* 0x000fe400078e0a1d */
[----:B------:R-:W-:-:S04]  /*20c0*/  IMAD.HI.U32 R27, R27, R0, RZ ;  /* 0x000000001b1b7227 */ /* 0x000fc800078e00ff */
[----:B------:R-:W-:Y:S02]  /*20d0*/  @!P3 IMAD.IADD R15, R15, 0x1, -R29 ;  /* 0x000000010f0fb824 */ /* 0x000fe400078e0a1d */
[----:B------:R-:W-:Y:S01]  /*20e0*/  IMAD.MOV R27, RZ, RZ, -R27 ;  /* 0x000000ffff1b7224 */ /* 0x000fe200078e0a1b */
[----:B------:R0:W-:Y:S03]  /*20f0*/  STL [R1+0xeac], R11 ;  /* 0x000eac0b01007387 */ /* 0x0001e60000100800 */
[C---:B------:R-:W-:Y:S01]  /*2100*/  IMAD R27, R29.reuse, R27, R0 ;  /* 0x0000001b1d1b7224 */ /* 0x040fe200078e0200 */
[----:B------:R-:W-:Y:S04]  /*2110*/  STL [R1+0xea8], R15 ;  /* 0x000ea80f01007387 */ /* 0x000fe80000100800 */
[----:B------:R-:W-:Y:S04]  /*2120*/  STL [R1+0xea4], R16 ;  /* 0x000ea41001007387 */ /* 0x000fe80000100800 */
[----:B------:R-:W2:Y:S01]  /*2130*/  LDL R0, [R1+0xe54] ;  /* 0x000e540001007983 */ /* 0x000ea20000100800 */
[----:B------:R-:W-:-:S13]  /*2140*/  ISETP.GT.U32.AND P2, PT, R29, R5, PT ;  /* 0x000000051d00720c */ /* 0x000fda0003f44070 */
[----:B------:R-:W-:Y:S01]  /*2150*/  @!P2 IMAD.IADD R5, R5, 0x1, -R29 ;  /* 0x000000010505a824 */ /* 0x000fe200078e0a1d */
[C---:B------:R-:W-:Y:S02]  /*2160*/  ISETP.GT.U32.AND P2, PT, R29.reuse, R12, PT ;  /* 0x0000000c1d00720c */ /* 0x040fe40003f44070 */
[----:B------:R-:W-:-:S11]  /*2170*/  ISETP.GT.U32.AND P1, PT, R29, R17, PT ;  /* 0x000000111d00720c */ /* 0x000fd60003f24070 */
[----:B------:R-:W-:Y:S01]  /*2180*/  @!P2 IMAD.IADD R12, R12, 0x1, -R29 ;  /* 0x000000010c0ca824 */ /* 0x000fe200078e0a1d */
[----:B------:R-:W-:-:S04]  /*2190*/  ISETP.GT.U32.AND P2, PT, R29, R8, PT ;  /* 0x000000081d00720c */ /* 0x000fc80003f44070 */
[----:B------:R-:W-:Y:S01]  /*21a0*/  ISETP.GT.U32.AND P0, PT, R29, R12, PT ;  /* 0x0000000c1d00720c */ /* 0x000fe20003f04070 */
[----:B------:R-:W-:Y:S01]  /*21b0*/  @!P1 IMAD.IADD R17, R17, 0x1, -R29 ;  /* 0x0000000111119824 */ /* 0x000fe200078e0a1d */
[C---:B------:R-:W-:Y:S02]  /*21c0*/  ISETP.GT.U32.AND P5, PT, R29.reuse, R18, PT ;  /* 0x000000121d00720c */ /* 0x040fe40003fa4070 */
[----:B------:R-:W-:-:S05]  /*21d0*/  ISETP.GT.U32.AND P1, PT, R29, R13, PT ;  /* 0x0000000d1d00720c */ /* 0x000fca0003f24070 */
[----:B------:R-:W-:Y:S01]  /*21e0*/  @!P2 IMAD.IADD R8, R8, 0x1, -R29 ;  /* 0x000000010808a824 */ /* 0x000fe200078e0a1d */
[----:B------:R-:W-:-:S03]  /*21f0*/  ISETP.GT.U32.AND P2, PT, R29, R14, PT ;  /* 0x0000000e1d00720c */ /* 0x000fc60003f44070 */
[--C-:B------:R-:W-:Y:S01]  /*2200*/  @!P0 IMAD.IADD R12, R12, 0x1, -R29.reuse ;  /* 0x000000010c0c8824 */ /* 0x100fe200078e0a1d */
[C---:B------:R-:W-:Y:S02]  /*2210*/  ISETP.GT.U32.AND P0, PT, R29.reuse, R19, PT ;  /* 0x000000131d00720c */ /* 0x040fe40003f04070 */
[C---:B------:R-:W-:Y:S02]  /*2220*/  ISETP.GT.U32.AND P6, PT, R29.reuse, R7, PT ;  /* 0x000000071d00720c */ /* 0x040fe40003fc4070 */
[C---:B------:R-:W-:Y:S01]  /*2230*/  ISETP.GT.U32.AND P3, PT, R29.reuse, R23, PT ;  /* 0x000000171d00720c */ /* 0x040fe20003f64070 */
[--C-:B------:R-:W-:Y:S01]  /*2240*/  @!P5 IMAD.IADD R18, R18, 0x1, -R29.reuse ;  /* 0x000000011212d824 */ /* 0x100fe200078e0a1d */
[----:B------:R-:W-:Y:S01]  /*2250*/  ISETP.GT.U32.AND P5, PT, R29, R25, PT ;  /* 0x000000191d00720c */ /* 0x000fe20003fa4070 */
[--C-:B------:R-:W-:Y:S02]  /*2260*/  @!P1 IMAD.IADD R13, R13, 0x1, -R29.reuse ;  /* 0x000000010d0d9824 */ /* 0x100fe400078e0a1d */
[----:B------:R-:W-:Y:S01]  /*2270*/  @!P2 IMAD.IADD R14, R14, 0x1, -R29 ;  /* 0x000000010e0ea824 */ /* 0x000fe200078e0a1d */
[----:B------:R-:W-:-:S02]  /*2280*/  ISETP.GT.U32.AND P2, PT, R29, R21, PT ;  /* 0x000000151d00720c */ /* 0x000fc40003f44070 */
[----:B------:R-:W-:Y:S01]  /*2290*/  ISETP.GT.U32.AND P1, PT, R29, R20, PT ;  /* 0x000000141d00720c */ /* 0x000fe20003f24070 */
[--C-:B------:R-:W-:Y:S01]  /*22a0*/  @!P0 IMAD.IADD R19, R19, 0x1, -R29.reuse ;  /* 0x0000000113138824 */ /* 0x100fe200078e0a1d */
[----:B------:R-:W-:Y:S01]  /*22b0*/  ISETP.GT.U32.AND P4, PT, R29, R24, PT ;  /* 0x000000181d00720c */ /* 0x000fe20003f84070 */
[--C-:B------:R-:W-:Y:S01]  /*22c0*/  @!P6 IMAD.IADD R7, R7, 0x1, -R29.reuse ;  /* 0x000000010707e824 */ /* 0x100fe200078e0a1d */
[----:B------:R-:W-:Y:S01]  /*22d0*/  ISETP.GT.U32.AND P6, PT, R29, R17, PT ;  /* 0x000000111d00720c */ /* 0x000fe20003fc4070 */
[--C-:B------:R-:W-:Y:S01]  /*22e0*/  @!P3 IMAD.IADD R23, R23, 0x1, -R29.reuse ;  /* 0x000000011717b824 */ /* 0x100fe200078e0a1d */
[----:B------:R-:W-:Y:S01]  /*22f0*/  ISETP.GT.U32.AND P0, PT, R29, R19, PT ;  /* 0x000000131d00720c */ /* 0x000fe20003f04070 */
[----:B------:R-:W-:-:S03]  /*2300*/  @!P5 IMAD.IADD R25, R25, 0x1, -R29 ;  /* 0x000000011919d824 */ /* 0x000fc600078e0a1d */
[----:B------:R-:W-:Y:S01]  /*2310*/  ISETP.GT.U32.AND P5, PT, R29, R23, PT ;  /* 0x000000171d00720c */ /* 0x000fe20003fa4070 */
[--C-:B------:R-:W-:Y:S01]  /*2320*/  @!P2 IMAD.IADD R21, R21, 0x1, -R29.reuse ;  /* 0x000000011515a824 */ /* 0x100fe200078e0a1d */
[C---:B------:R-:W-:Y:S01]  /*2330*/  ISETP.GT.U32.AND P2, PT, R29.reuse, R27, PT ;  /* 0x0000001b1d00720c */ /* 0x040fe20003f44070 */
[--C-:B------:R-:W-:Y:S01]  /*2340*/  @!P1 IMAD.IADD R20, R20, 0x1, -R29.reuse ;  /* 0x0000000114149824 */ /* 0x100fe200078e0a1d */
[C---:B------:R-:W-:Y:S01]  /*2350*/  ISETP.GT.U32.AND P1, PT, R29.reuse, R26, PT ;  /* 0x0000001a1d00720c */ /* 0x040fe20003f24070 */
[--C-:B------:R-:W-:Y:S01]  /*2360*/  @!P4 IMAD.IADD R24, R24, 0x1, -R29.reuse ;  /* 0x000000011818c824 */ /* 0x100fe200078e0a1d */
[----:B------:R-:W-:Y:S01]  /*2370*/  ISETP.GT.U32.AND P4, PT, R29, R21, PT ;  /* 0x000000151d00720c */ /* 0x000fe20003f84070 */
[--C-:B------:R-:W-:Y:S01]  /*2380*/  @!P6 IMAD.IADD R17, R17, 0x1, -R29.reuse ;  /* 0x000000011111e824 */ /* 0x100fe200078e0a1d */
[----:B------:R-:W-:Y:S01]  /*2390*/  ISETP.GT.U32.AND P6, PT, R29, R18, PT ;  /* 0x000000121d00720c */ /* 0x000fe20003fc4070 */
[----:B------:R-:W-:Y:S01]  /*23a0*/  @!P0 IMAD.IADD R19, R19, 0x1, -R29 ;  /* 0x0000000113138824 */ /* 0x000fe200078e0a1d */
[----:B------:R-:W-:-:S02]  /*23b0*/  LOP3.LUT R3, R28, 0x1000, RZ, 0xc0, !PT ;  /* 0x000010001c037812 */ /* 0x000fc400078ec0ff */
[----:B------:R-:W-:Y:S01]  /*23c0*/  ISETP.GT.U32.AND P3, PT, R29, R20, PT ;  /* 0x000000141d00720c */ /* 0x000fe20003f64070 */
[--C-:B------:R-:W-:Y:S01]  /*23d0*/  @!P5 IMAD.IADD R23, R23, 0x1, -R29.reuse ;  /* 0x000000011717d824 */ /* 0x100fe200078e0a1d */
[----:B------:R-:W-:Y:S01]  /*23e0*/  ISETP.GT.U32.AND P0, PT, R29, R24, PT ;  /* 0x000000181d00720c */ /* 0x000fe20003f04070 */
[----:B----4-:R-:W-:Y:S01]  /*23f0*/  IMAD.IADD R3, R3, 0x1, R4 ;  /* 0x0000000103037824 */ /* 0x010fe200078e0204 */
[----:B------:R-:W4:Y:S01]  /*2400*/  LDL R28, [R1+0xe58] ;  /* 0x000e5800011c7983 */ /* 0x000f220000100800 */
[--C-:B------:R-:W-:Y:S01]  /*2410*/  @!P1 IMAD.IADD R26, R26, 0x1, -R29.reuse ;  /* 0x000000011a1a9824 */ /* 0x100fe200078e0a1d */
[----:B------:R-:W-:Y:S01]  /*2420*/  ISETP.GE.AND P1, PT, R22, RZ, PT ;  /* 0x000000ff1600720c */ /* 0x000fe20003f26270 */
[--C-:B------:R-:W-:Y:S01]  /*2430*/  @!P2 IMAD.IADD R27, R27, 0x1, -R29.reuse ;  /* 0x000000011b1ba824 */ /* 0x100fe200078e0a1d */
[----:B------:R-:W5:Y:S01]  /*2440*/  LDL R4, [R1+0xe5c] ;  /* 0x000e5c0001047983 */ /* 0x000f620000100800 */
[----:B------:R-:W-:-:S03]  /*2450*/  @!P4 IMAD.IADD R21, R21, 0x1, -R29 ;  /* 0x000000011515c824 */ /* 0x000fc600078e0a1d */
[----:B------:R1:W-:Y:S01]  /*2460*/  STL [R1+0x1f4], R3 ;  /* 0x0001f40301007387 */ /* 0x0003e20000100800 */
[--C-:B------:R-:W-:Y:S01]  /*2470*/  @!P6 IMAD.IADD R18, R18, 0x1, -R29.reuse ;  /* 0x000000011212e824 */ /* 0x100fe200078e0a1d */
[----:B---3--:R-:W-:Y:S02]  /*2480*/  ISETP.GE.AND P4, PT, R2, RZ, PT ;  /* 0x000000ff0200720c */ /* 0x008fe40003f86270 */
[----:B0-----:R-:W3:Y:S01]  /*2490*/  LDL R11, [R1+0xe50] ;  /* 0x000e5000010b7983 */ /* 0x001ee20000100800 */
[----:B------:R-:W-:-:S03]  /*24a0*/  @!P3 IMAD.IADD R20, R20, 0x1, -R29 ;  /* 0x000000011414b824 */ /* 0x000fc600078e0a1d */
[----:B------:R-:W3:Y:S01]  /*24b0*/  LDL R22, [R1+0xe44] ;  /* 0x000e440001167983 */ /* 0x000ee20000100800 */
[----:B------:R-:W-:-:S03]  /*24c0*/  ISETP.GT.U32.AND P6, PT, R29, R25, PT ;  /* 0x000000191d00720c */ /* 0x000fc60003fc4070 */
[----:B-1----:R-:W5:Y:S01]  /*24d0*/  LDL R3, [R1+0xe3c] ;  /* 0x000e3c0001037983 */ /* 0x002f620000100800 */
[----:B------:R-:W-:-:S03]  /*24e0*/  ISETP.GT.U32.AND P2, PT, R29, R26, PT ;  /* 0x0000001a1d00720c */ /* 0x000fc60003f44070 */
[----:B------:R-:W5:Y:S01]  /*24f0*/  LDL R15, [R1+0xe40] ;  /* 0x000e4000010f7983 */ /* 0x000f620000100800 */
[----:B------:R-:W-:-:S03]  /*2500*/  ISETP.GT.U32.AND P3, PT, R29, R27, PT ;  /* 0x0000001b1d00720c */ /* 0x000fc60003f64070 */
[----:B------:R0:W-:Y:S01]  /*2510*/  STL [R1+0xea0], R23 ;  /* 0x000ea01701007387 */ /* 0x0001e20000100800 */
[----:B------:R-:W-:-:S03]  /*2520*/  @!P0 IMAD.IADD R24, R24, 0x1, -R29 ;  /* 0x0000000118188824 */ /* 0x000fc600078e0a1d */
[----:B------:R-:W5:Y:S04]  /*2530*/  LDL R16, [R1+0xe38] ;  /* 0x000e380001107983 */ /* 0x000f680000100800 */
[----:B0-----:R-:W5:Y:S04]  /*2540*/  LDL R23, [R1+0xe48] ;  /* 0x000e480001177983 */ /* 0x001f680000100800 */
[----:B------:R-:W5:Y:S01]  /*2550*/  LDL.LU R2, [R1+0x14] ;  /* 0x0000140001027983 */ /* 0x000f620000300800 */
[--C-:B------:R-:W-:Y:S02]  /*2560*/  @!P6 IMAD.IADD R25, R25, 0x1, -R29.reuse ;  /* 0x000000011919e824 */ /* 0x100fe400078e0a1d */
[----:B------:R-:W-:-:S02]  /*2570*/  @!P2 IMAD.IADD R26, R26, 0x1, -R29 ;  /* 0x000000011a1aa824 */ /* 0x000fc400078e0a1d */
[----:B------:R-:W-:Y:S01]  /*2580*/  @!P3 IMAD.IADD R27, R27, 0x1, -R29 ;  /* 0x000000011b1bb824 */ /* 0x000fe200078e0a1d */
[----:B--2---:R-:W-:Y:S02]  /*2590*/  ISETP.GE.AND P0, PT, R0, RZ, PT ;  /* 0x000000ff0000720c */ /* 0x004fe40003f06270 */
[----:B------:R-:W2:Y:S04]  /*25a0*/  LDL.LU R0, [R1+0x10] ;  /* 0x0000100001007983 */ /* 0x000ea80000300800 */
[----:B------:R-:W2:Y:S01]  /*25b0*/  LDL R29, [R1+0xe4c] ;  /* 0x000e4c00011d7983 */ /* 0x000ea20000100800 */
[----:B------:R-:W-:Y:S02]  /*25c0*/  ISETP.NE.AND P5, PT, RZ, c[0x0][0x178], PT ;  /* 0x00005e00ff007a0c */ /* 0x000fe40003fa5270 */
[----:B----4-:R-:W-:-:S02]  /*25d0*/  ISETP.GE.AND P6, PT, R28, RZ, PT ;  /* 0x000000ff1c00720c */ /* 0x010fc40003fc6270 */
[----:B------:R-:W-:Y:S02]  /*25e0*/  LOP3.LUT R28, RZ, c[0x0][0x178], RZ, 0x33, !PT ;  /* 0x00005e00ff1c7a12 */ /* 0x000fe400078e33ff */
[----:B---3--:R-:W-:Y:S01]  /*25f0*/  ISETP.GE.AND P3, PT, R22, RZ, PT ;  /* 0x000000ff1600720c */ /* 0x008fe20003f66270 */
[----:B-----5:R-:W-:Y:S01]  /*2600*/  @!P1 IMAD.MOV R2, RZ, RZ, -R2 ;  /* 0x000000ffff029224 */ /* 0x020fe200078e0a02 */
[----:B------:R-:W-:Y:S02]  /*2610*/  ISETP.GE.AND P1, PT, R4, RZ, PT ;  /* 0x000000ff0400720c */ /* 0x000fe40003f26270 */
[----:B------:R-:W3:Y:S02]  /*2620*/  LDL.LU R4, [R1+0xec4] ;  /* 0x000ec40001047983 */ /* 0x000ee40000300800 */
[----:B------:R-:W-:-:S05]  /*2630*/  SEL R2, R28, R2, !P5 ;  /* 0x000000021c027207 */ /* 0x000fca0006800000 */
[----:B------:R0:W-:Y:S04]  /*2640*/  STL [R1+0x50], R2 ;  /* 0x0000500201007387 */ /* 0x0001e80000100800 */
[----:B0-----:R-:W4:Y:S01]  /*2650*/  LDL.LU R2, [R1+0xec0] ;  /* 0x000ec00001027983 */ /* 0x001f220000300800 */
[----:B--2---:R-:W-:-:S05]  /*2660*/  @!P4 IMAD.MOV R0, RZ, RZ, -R0 ;  /* 0x000000ffff00c224 */ /* 0x004fca00078e0a00 */
[----:B------:R-:W-:Y:S02]  /*2670*/  SEL R28, R28, R0, !P5 ;  /* 0x000000001c1c7207 */ /* 0x000fe40006800000 */
[----:B------:R-:W2:Y:S01]  /*2680*/  LDL.LU R0, [R1+0xebc] ;  /* 0x000ebc0001007983 */ /* 0x000ea20000300800 */
[----:B------:R-:W-:-:S03]  /*2690*/  ISETP.GE.AND P2, PT, R29, RZ, PT ;  /* 0x000000ff1d00720c */ /* 0x000fc60003f46270 */
[----:B------:R0:W-:Y:S01]  /*26a0*/  STL [R1+0x4c], R28 ;  /* 0x00004c1c01007387 */ /* 0x0001e20000100800 */
[----:B------:R-:W-:-:S03]  /*26b0*/  ISETP.GE.AND P4, PT, R11, RZ, PT ;  /* 0x000000ff0b00720c */ /* 0x000fc60003f86270 */
[----:B0-----:R-:W5:Y:S04]  /*26c0*/  LDL.LU R28, [R1+0xeb8] ;  /* 0x000eb800011c7983 */ /* 0x001f680000300800 */
[----:B------:R-:W2:Y:S04]  /*26d0*/  LDL.LU R29, [R1+0xc] ;  /* 0x00000c00011d7983 */ /* 0x000ea80000300800 */
[----:B------:R-:W3:Y:S04]  /*26e0*/  LDL R11, [R1+0xe2c] ;  /* 0x000e2c00010b7983 */ /* 0x000ee80000100800 */
[----:B------:R-:W3:Y:S01]  /*26f0*/  LDL.LU R22, [R1+0x8] ;  /* 0x0000080001167983 */ /* 0x000ee20000300800 */
[----:B--2---:R-:W-:Y:S01]  /*2700*/  @!P0 IMAD.MOV R29, RZ, RZ, -R29 ;  /* 0x000000ffff1d8224 */ /* 0x004fe200078e0a1d */
[----:B------:R-:W-:-:S04]  /*2710*/  ISETP.GE.AND P0, PT, R23, RZ, PT ;  /* 0x000000ff1700720c */ /* 0x000fc80003f06270 */
[----:B------:R0:W-:Y:S01]  /*2720*/  STL [R1+0xc], R29 ;  /* 0x00000c1d01007387 */ /* 0x0001e20000100800 */
[----:B---3--:R-:W-:-:S03]  /*2730*/  @!P6 IMAD.MOV R22, RZ, RZ, -R22 ;  /* 0x000000ffff16e224 */ /* 0x008fc600078e0a16 */
[----:B0-----:R-:W2:Y:S04]  /*2740*/  LDL.LU R29, [R1+0x4] ;  /* 0x00000400011d7983 */ /* 0x001ea80000300800 */
[----:B------:R-:W3:Y:S04]  /*2750*/  LDL R23, [R1+0xe28] ;  /* 0x000e280001177983 */ /* 0x000ee80000100800 */
[----:B------:R0:W-:Y:S04]  /*2760*/  STL [R1+0x8], R22 ;  /* 0x0000081601007387 */ /* 0x0001e80000100800 */
[----:B0-----:R-:W3:Y:S01]  /*2770*/  LDL.LU R22, [R1+0xeb4] ;  /* 0x000eb40001167983 */ /* 0x001ee20000300800 */
[----:B------:R-:W-:Y:S01]  /*2780*/  ISETP.GE.AND P5, PT, R3, RZ, PT ;  /* 0x000000ff0300720c */ /* 0x000fe20003fa6270 */
[----:B--2---:R-:W-:Y:S01]  /*2790*/  @!P1 IMAD.MOV R29, RZ, RZ, -R29 ;  /* 0x000000ffff1d9224 */ /* 0x004fe200078e0a1d */
[----:B------:R-:W-:-:S02]  /*27a0*/  ISETP.GE.AND P1, PT, R15, RZ, PT ;  /* 0x000000ff0f00720c */ /* 0x000fc40003f26270 */
[----:B------:R-:W2:Y:S01]  /*27b0*/  LDL R15, [R1+0xe20] ;  /* 0x000e2000010f7983 */ /* 0x000ea20000100800 */
[----:B---3--:R-:W-:-:S03]  /*27c0*/  IMAD.MOV.U32 R3, RZ, RZ, R22 ;  /* 0x000000ffff037224 */ /* 0x008fc600078e0016 */
[----:B------:R-:W3:Y:S01]  /*27d0*/  LDL R22, [R1+0xe24] ;  /* 0x000e240001167983 */ /* 0x000ee20000100800 */
[----:B------:R-:W-:-:S03]  /*27e0*/  @!P2 IMAD.MOV R3, RZ, RZ, -R3 ;  /* 0x000000ffff03a224 */ /* 0x000fc600078e0a03 */
[----:B------:R5:W-:Y:S01]  /*27f0*/  STL [R1+0x4], R29 ;  /* 0x0000041d01007387 */ /* 0x000be20000100800 */
[----:B------:R-:W-:-:S03]  /*2800*/  ISETP.GE.AND P2, PT, R16, RZ, PT ;  /* 0x000000ff1000720c */ /* 0x000fc60003f46270 */
[----:B------:R0:W-:Y:S01]  /*2810*/  STL [R1], R3 ;  /* 0x0000000301007387 */ /* 0x0001e20000100800 */
[----:B-----5:R-:W-:-:S04]  /*2820*/  IMAD.MOV.U32 R29, RZ, RZ, R28 ;  /* 0x000000ffff1d7224 */ /* 0x020fc800078e001c */
[----:B------:R-:W-:Y:S01]  /*2830*/  @!P4 IMAD.MOV R29, RZ, RZ, -R29 ;  /* 0x000000ffff1dc224 */ /* 0x000fe200078e0a1d */
[----:B0-----:R-:W5:Y:S01]  /*2840*/  LDL.LU R3, [R1+0xeb0] ;  /* 0x000eb00001037983 */ /* 0x001f620000300800 */
[----:B------:R-:W-:-:S03]  /*2850*/  IMAD.MOV.U32 R28, RZ, RZ, R0 ;  /* 0x000000ffff1c7224 */ /* 0x000fc600078e0000 */
[----:B------:R-:W2:Y:S04]  /*2860*/  LDL R16, [R1+0xe1c] ;  /* 0x000e1c0001107983 */ /* 0x000ea80000100800 */
[----:B------:R-:W2:Y:S04]  /*2870*/  LDL R0, [R1+0xe30] ;  /* 0x000e300001007983 */ /* 0x000ea80000100800 */
[----:B------:R0:W-:Y:S04]  /*2880*/  STL [R1+0xe8c], R29 ;  /* 0x000e8c1d01007387 */ /* 0x0001e80000100800 */
[----:B0-----:R-:W2:Y:S01]  /*2890*/  LDL R29, [R1+0xe34] ;  /* 0x000e3400011d7983 */ /* 0x001ea20000100800 */
[----:B------:R-:W-:-:S02]  /*28a0*/  @!P3 IMAD.MOV R28, RZ, RZ, -R28 ;  /* 0x000000ffff1cb224 */ /* 0x000fc400078e0a1c */
[----:B----4-:R-:W-:Y:S01]  /*28b0*/  @!P0 IMAD.MOV R2, RZ, RZ, -R2 ;  /* 0x000000ffff028224 */ /* 0x010fe200078e0a02 */
[----:B------:R-:W-:Y:S02]  /*28c0*/  ISETP.GE.AND P0, PT, R11, RZ, PT ;  /* 0x000000ff0b00720c */ /* 0x000fe40003f06270 */
[----:B------:R0:W-:Y:S04]  /*28d0*/  STL [R1+0xe90], R28 ;  /* 0x000e901c01007387 */ /* 0x0001e80000100800 */
[----:B0-----:R-:W4:Y:S01]  /*28e0*/  LDL R28, [R1+0xe18] ;  /* 0x000e1800011c7983 */ /* 0x001f220000100800 */
[----:B--2---:R-:W-:-:S03]  /*28f0*/  ISETP.GE.AND P4, PT, R29, RZ, PT ;  /* 0x000000ff1d00720c */ /* 0x004fc60003f86270 */
[----:B------:R-:W2:Y:S04]  /*2900*/  LDL R29, [R1+0xe14] ;  /* 0x000e1400011d7983 */ /* 0x000ea80000100800 */
[----:B------:R-:W-:Y:S04]  /*2910*/  STL [R1+0xe94], R2 ;  /* 0x000e940201007387 */ /* 0x000fe80000100800 */
[----:B------:R-:W2:Y:S01]  /*2920*/  LDL R11, [R1+0xe10] ;  /* 0x000e1000010b7983 */ /* 0x000ea20000100800 */
[----:B------:R-:W-:Y:S01]  /*2930*/  ISETP.GE.AND P3, PT, R0, RZ, PT ;  /* 0x000000ff0000720c */ /* 0x000fe20003f66270 */
[----:B-----5:R-:W-:Y:S01]  /*2940*/  @!P5 IMAD.MOV R3, RZ, RZ, -R3 ;  /* 0x000000ffff03d224 */ /* 0x020fe200078e0a03 */
[----:B------:R-:W-:Y:S01]  /*2950*/  ISETP.GE.AND P5, PT, R23, RZ, PT ;  /* 0x000000ff1700720c */ /* 0x000fe20003fa6270 */
[----:B------:R-:W5:Y:S01]  /*2960*/  LDL R0, [R1+0xe0c] ;  /* 0x000e0c0001007983 */ /* 0x000f620000100800 */
[----:B------:R-:W-:Y:S01]  /*2970*/  @!P1 IMAD.MOV R4, RZ, RZ, -R4 ;  /* 0x000000ffff049224 */ /* 0x000fe200078e0a04 */
[----:B---3--:R-:W-:Y:S01]  /*2980*/  ISETP.GE.AND P1, PT, R22, RZ, PT ;  /* 0x000000ff1600720c */ /* 0x008fe20003f26270 */
[----:B------:R-:W-:Y:S01]  /*2990*/  @!P2 IMAD.MOV R5, RZ, RZ, -R5 ;  /* 0x000000ffff05a224 */ /* 0x000fe200078e0a05 */
[----:B------:R0:W-:Y:S01]  /*29a0*/  STL [R1+0xe98], R3 ;  /* 0x000e980301007387 */ /* 0x0001e20000100800 */
[----:B------:R-:W-:Y:S01]  /*29b0*/  @!P4 IMAD.MOV R6, RZ, RZ, -R6 ;  /* 0x000000ffff06c224 */ /* 0x000fe200078e0a06 */
[----:B------:R-:W-:Y:S01]  /*29c0*/  ISETP.GE.AND P2, PT, R15, RZ, PT ;  /* 0x000000ff0f00720c */ /* 0x000fe20003f46270 */
[----:B------:R-:W-:Y:S01]  /*29d0*/  @!P0 IMAD.MOV R8, RZ, RZ, -R8 ;  /* 0x000000ffff088224 */ /* 0x000fe200078e0a08 */
[----:B------:R-:W-:Y:S01]  /*29e0*/  ISETP.GE.AND P4, PT, R16, RZ, PT ;  /* 0x000000ff1000720c */ /* 0x000fe20003f86270 */
[----:B------:R-:W3:Y:S01]  /*29f0*/  LDL R23, [R1+0xe08] ;  /* 0x000e080001177983 */ /* 0x000ee20000100800 */
[----:B------:R-:W-:Y:S01]  /*2a00*/  @!P3 IMAD.MOV R7, RZ, RZ, -R7 ;  /* 0x000000ffff07b224 */ /* 0x000fe200078e0a07 */
[----:B----4-:R-:W-:Y:S01]  /*2a10*/  ISETP.GE.AND P3, PT, R28, RZ, PT ;  /* 0x000000ff1c00720c */ /* 0x010fe20003f66270 */
[----:B------:R-:W-:Y:S01]  /*2a20*/  @!P5 IMAD.MOV R9, RZ, RZ, -R9 ;  /* 0x000000ffff09d224 */ /* 0x000fe200078e0a09 */
[----:B------:R-:W4:Y:S04]  /*2a30*/  LDL R22, [R1+0xe04] ;  /* 0x000e040001167983 */ /* 0x000f280000100800 */
[----:B------:R-:W3:Y:S04]  /*2a40*/  LDL R15, [R1+0xe00] ;  /* 0x000e0000010f7983 */ /* 0x000ee80000100800 */
[----:B------:R-:W3:Y:S04]  /*2a50*/  LDL R16, [R1+0xdfc] ;  /* 0x000dfc0001107983 */ /* 0x000ee80000100800 */
[----:B0-----:R-:W3:Y:S04]  /*2a60*/  LDL R3, [R1+0xdf4] ;  /* 0x000df40001037983 */ /* 0x001ee80000100800 */
[----:B------:R-:W3:Y:S04]  /*2a70*/  LDL R2, [R1+0xdf8] ;  /* 0x000df80001027983 */ /* 0x000ee80000100800 */
[----:B------:R-:W3:Y:S01]  /*2a80*/  LDL R28, [R1+0xde8] ;  /* 0x000de800011c7983 */ /* 0x000ee20000100800 */
[----:B--2---:R-:W-:-:S03]  /*2a90*/  ISETP.GE.AND P0, PT, R29, RZ, PT ;  /* 0x000000ff1d00720c */ /* 0x004fc60003f06270 */
[----:B------:R-:W2:Y:S01]  /*2aa0*/  LDL R29, [R1+0xdec] ;  /* 0x000dec00011d7983 */ /* 0x000ea20000100800 */
[----:B------:R-:W-:-:S03]  /*2ab0*/  ISETP.GE.AND P5, PT, R11, RZ, PT ;  /* 0x000000ff0b00720c */ /* 0x000fc60003fa6270 */
[----:B------:R-:W2:Y:S01]  /*2ac0*/  LDL.LU R11, [R1+0xeac] ;  /* 0x000eac00010b7983 */ /* 0x000ea20000300800 */
[----:B------:R-:W-:Y:S01]  /*2ad0*/  @!P1 IMAD.MOV R10, RZ, RZ, -R10 ;  /* 0x000000ffff0a9224 */ /* 0x000fe200078e0a0a */
[----:B-----5:R-:W-:Y:S01]  /*2ae0*/  ISETP.GE.AND P1, PT, R0, RZ, PT ;  /* 0x000000ff0000720c */ /* 0x020fe20003f26270 */
[----:B------:R-:W-:Y:S01]  /*2af0*/  @!P4 IMAD.MOV R12, RZ, RZ, -R12 ;  /* 0x000000ffff0cc224 */ /* 0x000fe200078e0a0c */
[----:B------:R-:W5:Y:S01]  /*2b00*/  LDL R0, [R1+0xdf0] ;  /* 0x000df00001007983 */ /* 0x000f620000100800 */
[----:B------:R-:W-:Y:S02]  /*2b10*/  @!P3 IMAD.MOV R13, RZ, RZ, -R13 ;  /* 0x000000ffff0db224 */ /* 0x000fe400078e0a0d */
[----:B------:R-:W-:Y:S01]  /*2b20*/  @!P0 IMAD.MOV R14, RZ, RZ, -R14 ;  /* 0x000000ffff0e8224 */ /* 0x000fe200078e0a0e */
[----:B----4-:R-:W-:Y:S02]  /*2b30*/  ISETP.GE.AND P4, PT, R22, RZ, PT ;  /* 0x000000ff1600720c */ /* 0x010fe40003f86270 */
[----:B------:R-:W4:Y:S01]  /*2b40*/  LDL R22, [R1+0xdb0] ;  /* 0x000db00001167983 */ /* 0x000f220000100800 */
[----:B---3--:R-:W-:-:S02]  /*2b50*/  ISETP.GE.AND P3, PT, R15, RZ, PT ;  /* 0x000000ff0f00720c */ /* 0x008fc40003f66270 */
[----:B------:R-:W-:Y:S01]  /*2b60*/  ISETP.GE.AND P0, PT, R16, RZ, PT ;  /* 0x000000ff1000720c */ /* 0x000fe20003f06270 */
[----:B--2---:R-:W-:Y:S01]  /*2b70*/  @!P2 IMAD.MOV R11, RZ, RZ, -R11 ;  /* 0x000000ffff0ba224 */ /* 0x004fe200078e0a0b */
[----:B------:R-:W-:Y:S02]  /*2b80*/  ISETP.GE.AND P2, PT, R23, RZ, PT ;  /* 0x000000ff1700720c */ /* 0x000fe40003f46270 */
[----:B------:R-:W2:Y:S04]  /*2b90*/  LDL R23, [R1+0xde4] ;  /* 0x000de40001177983 */ /* 0x000ea80000100800 */
[----:B------:R-:W3:Y:S04]  /*2ba0*/  LDL.LU R15, [R1+0xea8] ;  /* 0x000ea800010f7983 */ /* 0x000ee80000300800 */
[----:B------:R-:W2:Y:S01]  /*2bb0*/  LDL.LU R16, [R1+0xea4] ;  /* 0x000ea40001107983 */ /* 0x000ea20000300800 */
[----:B------:R-:W-:-:S02]  /*2bc0*/  @!P4 IMAD.MOV R18, RZ, RZ, -R18 ;  /* 0x000000ffff12c224 */ /* 0x000fc400078e0a12 */
[----:B------:R-:W-:Y:S01]  /*2bd0*/  @!P2 IMAD.MOV R17, RZ, RZ, -R17 ;  /* 0x000000ffff11a224 */ /* 0x000fe200078e0a11 */
[----:B------:R-:W-:Y:S01]  /*2be0*/  ISETP.GE.AND P2, PT, R28, RZ, PT ;  /* 0x000000ff1c00720c */ /* 0x000fe20003f46270 */
[----:B------:R-:W-:Y:S01]  /*2bf0*/  @!P0 IMAD.MOV R20, RZ, RZ, -R20 ;  /* 0x000000ffff148224 */ /* 0x000fe200078e0a14 */
[----:B------:R-:W-:Y:S01]  /*2c00*/  ISETP.GE.AND P4, PT, R29, RZ, PT ;  /* 0x000000ff1d00720c */ /* 0x000fe20003f86270 */
[----:B------:R-:W-:Y:S01]  /*2c10*/  @!P3 IMAD.MOV R19, RZ, RZ, -R19 ;  /* 0x000000ffff13b224 */ /* 0x000fe200078e0a13 */
[----:B-----5:R-:W-:Y:S02]  /*2c20*/  ISETP.GE.AND P3, PT, R0, RZ, PT ;  /* 0x000000ff0000720c */ /* 0x020fe40003f66270 */
[----:B------:R-:W0:Y:S01]  /*2c30*/  S2R R0, SR_TID.X ;  /* 0x0000000000007919 */ /* 0x000e220000002100 */
[----:B---3--:R-:W-:Y:S01]  /*2c40*/  @!P5 IMAD.MOV R15, RZ, RZ, -R15 ;  /* 0x000000ffff0fd224 */ /* 0x008fe200078e0a0f */
[----:B------:R-:W-:Y:S02]  /*2c50*/  ISETP.GE.AND P5, PT, R3, RZ, PT ;  /* 0x000000ff0300720c */ /* 0x000fe40003fa6270 */
[----:B------:R-:W3:Y:S01]  /*2c60*/  LDL.LU R3, [R1+0xc] ;  /* 0x00000c0001037983 */ /* 0x000ee20000300800 */
[----:B--2---:R-:W-:Y:S01]  /*2c70*/  @!P1 IMAD.MOV R16, RZ, RZ, -R16 ;  /* 0x000000ffff109224 */ /* 0x004fe200078e0a10 */
[----:B------:R-:W-:-:S02]  /*2c80*/  ISETP.GE.AND P1, PT, R2, RZ, PT ;  /* 0x000000ff0200720c */ /* 0x000fc40003f26270 */
[----:B------:R-:W2:Y:S01]  /*2c90*/  LDL.LU R2, [R1+0x8] ;  /* 0x0000080001027983 */ /* 0x000ea20000300800 */
[----:B------:R-:W-:-:S03]  /*2ca0*/  ISETP.GE.AND P0, PT, R23, RZ, PT ;  /* 0x000000ff1700720c */ /* 0x000fc60003f06270 */
[----:B------:R-:W5:Y:S04]  /*2cb0*/  LDL.LU R28, [R1+0x4] ;  /* 0x00000400011c7983 */ /* 0x000f680000300800 */
[----:B------:R-:W2:Y:S04]  /*2cc0*/  LDL.LU R29, [R1] ;  /* 0x00000000011d7983 */ /* 0x000ea80000300800 */
[----:B------:R-:W2:Y:S01]  /*2cd0*/  LDL.LU R23, [R1+0xea0] ;  /* 0x000ea00001177983 */ /* 0x000ea20000300800 */
[----:B0-----:R-:W-:-:S05]  /*2ce0*/  LOP3.LUT R0, R0, 0x7f, RZ, 0xc0, !PT ;  /* 0x0000007f00007812 */ /* 0x001fca00078ec0ff */
[----:B------:R-:W-:Y:S02]  /*2cf0*/  IMAD R0, R0, c[0x0][0x18c], RZ ;  /* 0x0000630000007a24 */ /* 0x000fe400078e02ff */
[----:B------:R-:W-:-:S03]  /*2d00*/  @!P5 IMAD.MOV R21, RZ, RZ, -R21 ;  /* 0x000000ffff15d224 */ /* 0x000fc600078e0a15 */
[----:B------:R-:W-:Y:S02]  /*2d10*/  LEA R0, P6, R0, c[0x0][0x168], 0x1 ;  /* 0x00005a0000007a11 */ /* 0x000fe400078c08ff */
[----:B----4-:R-:W-:Y:S02]  /*2d20*/  ISETP.GE.AND P5, PT, R22, RZ, PT ;  /* 0x000000ff1600720c */ /* 0x010fe40003fa6270 */
[----:B------:R-:W4:Y:S04]  /*2d30*/  LDL.LU R22, [R1+0xe9c] ;  /* 0x000e9c0001167983 */ /* 0x000f280000300800 */
[----:B------:R0:W-:Y:S02]  /*2d40*/  STL [R1+0xe70], R0 ;  /* 0x000e700001007387 */ /* 0x0001e40000100800 */
[----:B0-----:R-:W-:Y:S01]  /*2d50*/  LOP3.LUT R0, RZ, c[0x0][0x17c], RZ, 0x33, !PT ;  /* 0x00005f00ff007a12 */ /* 0x001fe200078e33ff */
[----:B--2---:R-:W-:Y:S01]  /*2d60*/  @!P1 IMAD.MOV R23, RZ, RZ, -R23 ;  /* 0x000000ffff179224 */ /* 0x004fe200078e0a17 */
[----:B------:R-:W-:-:S04]  /*2d70*/  ISETP.NE.AND P1, PT, RZ, c[0x0][0x17c], PT ;  /* 0x00005f00ff007a0c */ /* 0x000fc80003f25270 */
[C---:B---3--:R-:W-:Y:S02]  /*2d80*/  SEL R3, R0.reuse, R3, !P1 ;  /* 0x0000000300037207 */ /* 0x048fe40004800000 */
[C---:B------:R-:W-:Y:S02]  /*2d90*/  SEL R2, R0.reuse, R2, !P1 ;  /* 0x0000000200027207 */ /* 0x040fe40004800000 */
[C---:B-----5:R-:W-:Y:S01]  /*2da0*/  SEL R28, R0.reuse, R28, !P1 ;  /* 0x0000001c001c7207 */ /* 0x060fe20004800000 */
[----:B------:R0:W-:Y:S01]  /*2db0*/  STL [R1+0x48], R3 ;  /* 0x0000480301007387 */ /* 0x0001e20000100800 */
[----:B------:R-:W-:-:S03]  /*2dc0*/  SEL R29, R0, R29, !P1 ;  /* 0x0000001d001d7207 */ /* 0x000fc60004800000 */
[----:B0-----:R-:W2:Y:S04]  /*2dd0*/  LDL.LU R3, [R1+0xe98] ;  /* 0x000e980001037983 */ /* 0x001ea80000300800 */
[----:B------:R0:W-:Y:S04]  /*2de0*/  STL [R1+0x44], R2 ;  /* 0x0000440201007387 */ /* 0x0001e80000100800 */
[----:B0-----:R-:W3:Y:S04]  /*2df0*/  LDL.LU R2, [R1+0xe94] ;  /* 0x000e940001027983 */ /* 0x001ee80000300800 */
[----:B------:R0:W-:Y:S04]  /*2e00*/  STL [R1+0x40], R28 ;  /* 0x0000401c01007387 */ /* 0x0001e80000100800 */
[----:B0-----:R-:W5:Y:S04]  /*2e10*/  LDL.LU R28, [R1+0xe90] ;  /* 0x000e9000011c7983 */ /* 0x001f680000300800 */
[----:B------:R0:W-:Y:S04]  /*2e20*/  STL [R1+0x3c], R29 ;  /* 0x00003c1d01007387 */ /* 0x0001e80000100800 */
[----:B0-----:R-:W2:Y:S01]  /*2e30*/  LDL.LU R29, [R1+0xe8c] ;  /* 0x000e8c00011d7983 */ /* 0x001ea20000300800 */
[----:B------:R-:W-:-:S02]  /*2e40*/  SEL R4, R0, R4, !P1 ;  /* 0x0000000400047207 */ /* 0x000fc40004800000 */
[----:B--2---:R-:W-:-:S05]  /*2e50*/  SEL R29, R0, R29, !P1 ;  /* 0x0000001d001d7207 */ /* 0x004fca0004800000 */
[----:B------:R5:W-:Y:S02]  /*2e60*/  STL [R1+0x38], R29 ;  /* 0x0000381d01007387 */ /* 0x000be40000100800 */
[C---:B-----5:R-:W-:Y:S02]  /*2e70*/  SEL R29, R0.reuse, R28, !P1 ;  /* 0x0000001c001d7207 */ /* 0x060fe40004800000 */
[C---:B---3--:R-:W-:Y:S02]  /*2e80*/  SEL R28, R0.reuse, R2, !P1 ;  /* 0x00000002001c7207 */ /* 0x048fe40004800000 */
[C---:B------:R-:W-:Y:S01]  /*2e90*/  SEL R2, R0.reuse, R3, !P1 ;  /* 0x0000000300027207 */ /* 0x040fe20004800000 */
[----:B------:R-:W-:Y:S01]  /*2ea0*/  STL [R1+0x34], R29 ;  /* 0x0000341d01007387 */ /* 0x000fe20000100800 */
[----:B------:R-:W-:-:S03]  /*2eb0*/  SEL R3, R0, R5, !P1 ;  /* 0x0000000500037207 */ /* 0x000fc60004800000 */
[----:B------:R-:W-:Y:S04]  /*2ec0*/  STL [R1+0x30], R28 ;  /* 0x0000301c01007387 */ /* 0x000fe80000100800 */
[----:B------:R0:W-:Y:S04]  /*2ed0*/  STL [R1+0x2c], R2 ;  /* 0x00002c0201007387 */ /* 0x0001e80000100800 */
[----:B------:R1:W-:Y:S04]  /*2ee0*/  STL [R1+0x28], R4 ;  /* 0x0000280401007387 */ /* 0x0003e80000100800 */
[----:B------:R2:W-:Y:S01]  /*2ef0*/  STL [R1+0x24], R3 ;  /* 0x0000240301007387 */ /* 0x0005e20000100800 */
[----:B0-----:R-:W-:-:S02]  /*2f00*/  SEL R2, R0, R6, !P1 ;  /* 0x0000000600027207 */ /* 0x001fc40004800000 */
[----:B-1----:R-:W-:-:S03]  /*2f10*/  SEL R4, R0, R7, !P1 ;  /* 0x0000000700047207 */ /* 0x002fc60004800000 */
[----:B------:R0:W-:Y:S01]  /*2f20*/  STL [R1+0x20], R2 ;  /* 0x0000200201007387 */ /* 0x0001e20000100800 */
[----:B--2---:R-:W-:-:S03]  /*2f30*/  SEL R3, R0, R8, !P1 ;  /* 0x0000000800037207 */ /* 0x004fc60004800000 */
[----:B------:R1:W-:Y:S04]  /*2f40*/  STL [R1+0x1c], R4 ;  /* 0x00001c0401007387 */ /* 0x0003e80000100800 */
[----:B------:R2:W-:Y:S01]  /*2f50*/  STL [R1+0x18], R3 ;  /* 0x0000180301007387 */ /* 0x0005e20000100800 */
[C---:B0-----:R-:W-:Y:S02]  /*2f60*/  SEL R2, R0.reuse, R9, !P1 ;  /* 0x0000000900027207 */ /* 0x041fe40004800000 */
[----:B-1----:R-:W-:-:S03]  /*2f70*/  SEL R4, R0, R10, !P1 ;  /* 0x0000000a00047207 */ /* 0x002fc60004800000 */
[----:B------:R-:W-:Y:S01]  /*2f80*/  STL [R1+0x14], R2 ;  /* 0x0000140201007387 */ /* 0x000fe20000100800 */
[----:B--2---:R-:W-:-:S03]  /*2f90*/  SEL R3, R0, R11, !P1 ;  /* 0x0000000b00037207 */ /* 0x004fc60004800000 */
[----:B------:R-:W-:Y:S04]  /*2fa0*/  STL [R1+0x10], R4 ;  /* 0x0000100401007387 */ /* 0x000fe80000100800 */
[----:B------:R0:W-:Y:S04]  /*2fb0*/  STL [R1+0xc], R3 ;  /* 0x00000c0301007387 */ /* 0x0001e80000100800 */
[----:B0-----:R-:W2:Y:S01]  /*2fc0*/  LDL.LU R3, [R1+0x48] ;  /* 0x0000480001037983 */ /* 0x001ea20000300800 */
[C---:B------:R-:W-:Y:S02]  /*2fd0*/  SEL R2, R0.reuse, R12, !P1 ;  /* 0x0000000c00027207 */ /* 0x040fe40004800000 */
[----:B------:R-:W-:-:S03]  /*2fe0*/  SEL R0, R0, R13, !P1 ;  /* 0x0000000d00007207 */ /* 0x000fc60004800000 */
[----:B------:R-:W-:Y:S04]  /*2ff0*/  STL [R1+0x8], R2 ;  /* 0x0000080201007387 */ /* 0x000fe80000100800 */
[----:B--2---:R0:W-:Y:S04]  /*3000*/  STL [R1+0xe80], R3 ;  /* 0x000e800301007387 */ /* 0x0041e80000100800 */
[----:B------:R-:W-:Y:S04]  /*3010*/  STL [R1+0x4], R0 ;  /* 0x0000040001007387 */ /* 0x000fe80000100800 */
[----:B0-----:R-:W2:Y:S04]  /*3020*/  LDL.LU R3, [R1+0x4c] ;  /* 0x00004c0001037983 */ /* 0x001ea80000300800 */
[----:B--2---:R0:W-:Y:S04]  /*3030*/  STL [R1+0xe84], R3 ;  /* 0x000e840301007387 */ /* 0x0041e80000100800 */
[----:B0-----:R-:W2:Y:S04]  /*3040*/  LDL.LU R3, [R1+0x50] ;  /* 0x0000500001037983 */ /* 0x001ea80000300800 */
[----:B--2---:R0:W-:Y:S04]  /*3050*/  STL [R1+0xe88], R3 ;  /* 0x000e880301007387 */ /* 0x0041e80000100800 */
[----:B------:R-:W2:Y:S04]  /*3060*/  LDL.LU R4, [R1+0x44] ;  /* 0x0000440001047983 */ /* 0x000ea80000300800 */
[----:B------:R-:W3:Y:S01]  /*3070*/  LDL.LU R5, [R1+0x40] ;  /* 0x0000400001057983 */ /* 0x000ee20000300800 */
[----:B0-----:R-:W-:-:S03]  /*3080*/  LOP3.LUT R3, RZ, c[0x0][0x17c], RZ, 0x33, !PT ;  /* 0x00005f00ff037a12 */ /* 0x001fc600078e33ff */
[----:B------:R-:W5:Y:S04]  /*3090*/  LDL.LU R6, [R1+0x3c] ;  /* 0x00003c0001067983 */ /* 0x000f680000300800 */
[----:B------:R-:W2:Y:S01]  /*30a0*/  LDL.LU R7, [R1+0x38] ;  /* 0x0000380001077983 */ /* 0x000ea20000300800 */
[----:B------:R-:W-:-:S03]  /*30b0*/  SEL R0, R3, R14, !P1 ;  /* 0x0000000e03007207 */ /* 0x000fc60004800000 */
[----:B------:R-:W2:Y:S04]  /*30c0*/  LDL.LU R8, [R1+0x34] ;  /* 0x0000340001087983 */ /* 0x000ea80000300800 */
[----:B------:R-:W2:Y:S04]  /*30d0*/  LDL.LU R9, [R1+0x30] ;  /* 0x0000300001097983 */ /* 0x000ea80000300800 */
[----:B------:R-:W2:Y:S04]  /*30e0*/  LDL.LU R10, [R1+0x2c] ;  /* 0x00002c00010a7983 */ /* 0x000ea80000300800 */
[----:B------:R-:W2:Y:S04]  /*30f0*/  LDL.LU R11, [R1+0x28] ;  /* 0x00002800010b7983 */ /* 0x000ea80000300800 */
[----:B------:R-:W2:Y:S04]  /*3100*/  LDL.LU R12, [R1+0x24] ;  /* 0x00002400010c7983 */ /* 0x000ea80000300800 */
[----:B------:R-:W2:Y:S04]  /*3110*/  LDL.LU R13, [R1+0x20] ;  /* 0x00002000010d7983 */ /* 0x000ea80000300800 */
[----:B------:R-:W2:Y:S04]  /*3120*/  LDL.LU R14, [R1+0x1c] ;  /* 0x00001c00010e7983 */ /* 0x000ea80000300800 */
[----:B------:R0:W-:Y:S04]  /*3130*/  STL [R1+0xe74], R0 ;  /* 0x000e740001007387 */ /* 0x0001e80000100800 */
[----:B0-----:R-:W2:Y:S01]  /*3140*/  LDL.LU R0, [R1+0x8] ;  /* 0x0000080001007983 */ /* 0x001ea20000300800 */
[----:B------:R-:W-:-:S03]  /*3150*/  @!P2 IMAD.MOV R24, RZ, RZ, -R24 ;  /* 0x000000ffff18a224 */ /* 0x000fc600078e0a18 */
[----:B--2---:R0:W-:Y:S04]  /*3160*/  STL [R1+0xe78], R0 ;  /* 0x000e780001007387 */ /* 0x0041e80000100800 */
[----:B0-----:R-:W2:Y:S01]  /*3170*/  LDL.LU R0, [R1+0xc] ;  /* 0x00000c0001007983 */ /* 0x001ea20000300800 */
[----:B------:R-:W-:Y:S02]  /*3180*/  @!P4 IMAD.MOV R25, RZ, RZ, -R25 ;  /* 0x000000ffff19c224 */ /* 0x000fe400078e0a19 */
[----:B------:R-:W-:Y:S02]  /*3190*/  @!P3 IMAD.MOV R26, RZ, RZ, -R26 ;  /* 0x000000ffff1ab224 */ /* 0x000fe400078e0a1a */
[----:B------:R-:W-:Y:S02]  /*31a0*/  @!P0 IMAD.MOV R27, RZ, RZ, -R27 ;  /* 0x000000ffff1b8224 */ /* 0x000fe400078e0a1b */
[----:B----4-:R-:W-:Y:S01]  /*31b0*/  @!P5 IMAD.MOV R22, RZ, RZ, -R22 ;  /* 0x000000ffff16d224 */ /* 0x010fe200078e0a16 */
[----:B------:R-:W-:-:S02]  /*31c0*/  SEL R29, R3, R15, !P1 ;  /* 0x0000000f031d7207 */ /* 0x000fc40004800000 */
[C---:B------:R-:W-:Y:S02]  /*31d0*/  SEL R28, R3.reuse, R16, !P1 ;  /* 0x00000010031c7207 */ /* 0x040fe40004800000 */
[C---:B------:R-:W-:Y:S02]  /*31e0*/  SEL R17, R3.reuse, R17, !P1 ;  /* 0x0000001103117207 */ /* 0x040fe40004800000 */
[C---:B------:R-:W-:Y:S02]  /*31f0*/  SEL R18, R3.reuse, R18, !P1 ;  /* 0x0000001203127207 */ /* 0x040fe40004800000 */
[C---:B------:R-:W-:Y:S02]  /*3200*/  SEL R19, R3.reuse, R19, !P1 ;  /* 0x0000001303137207 */ /* 0x040fe40004800000 */
[C---:B------:R-:W-:Y:S02]  /*3210*/  SEL R20, R3.reuse, R20, !P1 ;  /* 0x0000001403147207 */ /* 0x040fe40004800000 */
[----:B------:R-:W-:-:S02]  /*3220*/  SEL R21, R3, R21, !P1 ;  /* 0x0000001503157207 */ /* 0x000fc40004800000 */
[C---:B------:R-:W-:Y:S02]  /*3230*/  SEL R23, R3.reuse, R23, !P1 ;  /* 0x0000001703177207 */ /* 0x040fe40004800000 */
[C---:B------:R-:W-:Y:S02]  /*3240*/  SEL R24, R3.reuse, R24, !P1 ;  /* 0x0000001803187207 */ /* 0x040fe40004800000 */
[C---:B------:R-:W-:Y:S02]  /*3250*/  SEL R25, R3.reuse, R25, !P1 ;  /* 0x0000001903197207 */ /* 0x040fe40004800000 */
[C---:B------:R-:W-:Y:S02]  /*3260*/  SEL R26, R3.reuse, R26, !P1 ;  /* 0x0000001a031a7207 */ /* 0x040fe40004800000 */
[C---:B------:R-:W-:Y:S02]  /*3270*/  SEL R27, R3.reuse, R27, !P1 ;  /* 0x0000001b031b7207 */ /* 0x040fe40004800000 */
[----:B------:R-:W-:Y:S01]  /*3280*/  SEL R22, R3, R22, !P1 ;  /* 0x0000001603167207 */ /* 0x000fe20004800000 */
[----:B--2---:R0:W-:Y:S04]  /*3290*/  STL [R1+0xe7c], R0 ;  /* 0x000e7c0001007387 */ /* 0x0041e80000100800 */
[----:B0-----:R-:W2:Y:S04]  /*32a0*/  LDL.LU R0, [R1+0x10] ;  /* 0x0000100001007983 */ /* 0x001ea80000300800 */
[----:B------:R-:W4:Y:S04]  /*32b0*/  LDL.LU R15, [R1+0x18] ;  /* 0x00001800010f7983 */ /* 0x000f280000300800 */
[----:B------:R-:W2:Y:S04]  /*32c0*/  LDL.LU R16, [R1+0x14] ;  /* 0x0000140001107983 */ /* 0x000ea80000300800 */
[----:B------:R-:W2:Y:S04]  /*32d0*/  LDL.LU R3, [R1+0xe88] ;  /* 0x000e880001037983 */ /* 0x000ea80000300800 */
[----:B------:R-:W0:Y:S02]  /*32e0*/  S2R R2, SR_TID.X ;  /* 0x0000000000027919 */ /* 0x000e240000002100 */
[----:B0-----:R-:W-:-:S05]  /*32f0*/  LOP3.LUT R2, R2, 0x7f, RZ, 0xc0, !PT ;  /* 0x0000007f02027812 */ /* 0x001fca00078ec0ff */
[----:B------:R-:W-:-:S05]  /*3300*/  IMAD R2, R2, c[0x0][0x18c], RZ ;  /* 0x0000630002027a24 */ /* 0x000fca00078e02ff */
[----:B------:R-:W-:-:S05]  /*3310*/  LEA.HI.X.SX32 R2, R2, c[0x0][0x16c], 0x1, P6 ;  /* 0x00005b0002027a11 */ /* 0x000fca00030f0eff */
[----:B------:R0:W-:Y:S04]  /*3320*/  STL [R1+0xe6c], R2 ;  /* 0x000e6c0201007387 */ /* 0x0001e80000100800 */
[----:B0-----:R-:W3:Y:S01]  /*3330*/  LDL.LU R2, [R1+0x4] ;  /* 0x0000040001027983 */ /* 0x001ee20000300800 */
[----:B--2---:R-:W-:-:S05]  /*3340*/  IMAD R3, R3, c[0x0][0x184], RZ ;  /* 0x0000610003037a24 */ /* 0x004fca00078e02ff */
[----:B------:R0:W-:Y:S04]  /*3350*/  STL [R1+0x50], R3 ;  /* 0x0000500301007387 */ /* 0x0001e80000100800 */
[----:B0-----:R-:W2:Y:S01]  /*3360*/  LDL.LU R3, [R1+0xe84] ;  /* 0x000e840001037983 */ /* 0x001ea20000300800 */
[----:B------:R-:W-:Y:S02]  /*3370*/  IMAD R11, R11, c[0x0][0x190], RZ ;  /* 0x000064000b0b7a24 */ /* 0x000fe400078e02ff */
[----:B------:R-:W-:Y:S02]  /*3380*/  IMAD R12, R12, c[0x0][0x190], RZ ;  /* 0x000064000c0c7a24 */ /* 0x000fe400078e02ff */
[----:B------:R-:W-:Y:S02]  /*3390*/  IMAD R0, R0, c[0x0][0x190], RZ ;  /* 0x0000640000007a24 */ /* 0x000fe400078e02ff */
[----:B--2---:R-:W-:-:S05]  /*33a0*/  IMAD R3, R3, c[0x0][0x184], RZ ;  /* 0x0000610003037a24 */ /* 0x004fca00078e02ff */
[----:B------:R0:W-:Y:S04]  /*33b0*/  STL [R1+0x4c], R3 ;  /* 0x00004c0301007387 */ /* 0x0001e80000100800 */
[----:B0-----:R-:W2:Y:S04]  /*33c0*/  LDL.LU R3, [R1+0xe80] ;  /* 0x000e800001037983 */ /* 0x001ea80000300800 */
[----:B------:R0:W-:Y:S04]  /*33d0*/  STL [R1+0xe68], R11 ;  /* 0x000e680b01007387 */ /* 0x0001e80000100800 */
[----:B0-----:R-:W2:Y:S04]  /*33e0*/  LDL.LU R11, [R1+0x60] ;  /* 0x00006000010b7983 */ /* 0x001ea80000300800 */
[----:B------:R0:W-:Y:S04]  /*33f0*/  STL [R1+0xe64], R12 ;  /* 0x000e640c01007387 */ /* 0x0001e80000100800 */
[----:B0-----:R-:W2:Y:S04]  /*3400*/  LDL R12, [R1+0x280] ;  /* 0x00028000010c7983 */ /* 0x001ea80000100800 */
[----:B------:R0:W-:Y:S04]  /*3410*/  STL [R1+0x10], R0 ;  /* 0x0000100001007387 */ /* 0x0001e80000100800 */
[----:B0-----:R-:W2:Y:S02]  /*3420*/  LDL.LU R0, [R1+0xe7c] ;  /* 0x000e7c0001007983 */ /* 0x001ea40000300800 */
[----:B--2---:R-:W-:-:S05]  /*3430*/  IMAD R0, R0, c[0x0][0x190], RZ ;  /* 0x0000640000007a24 */ /* 0x004fca00078e02ff */
[----:B------:R0:W-:Y:S04]  /*3440*/  STL [R1+0xc], R0 ;  /* 0x00000c0001007387 */ /* 0x0001e80000100800 */
[----:B0-----:R-:W2:Y:S02]  /*3450*/  LDL.LU R0, [R1+0xe78] ;  /* 0x000e780001007983 */ /* 0x001ea40000300800 */
[----:B--2---:R-:W-:-:S05]  /*3460*/  IMAD R0, R0, c[0x0][0x190], RZ ;  /* 0x0000640000007a24 */ /* 0x004fca00078e02ff */
[----:B------:R0:W-:Y:S04]  /*3470*/  STL [R1+0x8], R0 ;  /* 0x0000080001007387 */ /* 0x0001e80000100800 */
[----:B0-----:R-:W2:Y:S01]  /*3480*/  LDL.LU R0, [R1+0xe74] ;  /* 0x000e740001007983 */ /* 0x001ea20000300800 */
[----:B---3--:R-:W-:-:S05]  /*3490*/  IMAD R2, R2, c[0x0][0x190], RZ ;  /* 0x0000640002027a24 */ /* 0x008fca00078e02ff */
[----:B------:R2:W-:Y:S02]  /*34a0*/  STL [R1+0x4], R2 ;  /* 0x0000040201007387 */ /* 0x0005e40000100800 */
[----:B--2---:R-:W-:Y:S02]  /*34b0*/  IMAD R2, R0, c[0x0][0x190], RZ ;  /* 0x0000640000027a24 */ /* 0x004fe400078e02ff */
[----:B------:R-:W2:Y:S01]  /*34c0*/  LDL.LU R0, [R1+0xe70] ;  /* 0x000e700001007983 */ /* 0x000ea20000300800 */
[----:B------:R-:W-:Y:S02]  /*34d0*/  IMAD R3, R3, c[0x0][0x190], RZ ;  /* 0x0000640003037a24 */ /* 0x000fe400078e02ff */
[----:B------:R-:W-:Y:S01]  /*34e0*/  IMAD R20, R20, c[0x0][0x190], RZ ;  /* 0x0000640014147a24 */ /* 0x000fe200078e02ff */
[----:B------:R-:W-:Y:S01]  /*34f0*/  STL [R1], R2 ;  /* 0x0000000201007387 */ /* 0x000fe20000100800 */
[----:B------:R-:W-:-:S03]  /*3500*/  IMAD R4, R4, c[0x0][0x190], RZ ;  /* 0x0000640004047a24 */ /* 0x000fc600078e02ff */
[----:B------:R0:W-:Y:S01]  /*3510*/  STL [R1+0xe60], R20 ;  /* 0x000e601401007387 */ /* 0x0001e20000100800 */
[----:B------:R-:W-:-:S03]  /*3520*/  IMAD R5, R5, c[0x0][0x190], RZ ;  /* 0x0000640005057a24 */ /* 0x000fc600078e02ff */
[----:B0-----:R-:W3:Y:S01]  /*3530*/  LDL.LU R20, [R1+0x10] ;  /* 0x0000100001147983 */ /* 0x001ee20000300800 */
[----:B-----5:R-:W-:Y:S02]  /*3540*/  IMAD R6, R6, c[0x0][0x190], RZ ;  /* 0x0000640006067a24 */ /* 0x020fe400078e02ff */
[----:B------:R-:W-:Y:S02]  /*3550*/  IMAD R7, R7, c[0x0][0x190], RZ ;  /* 0x0000640007077a24 */ /* 0x000fe400078e02ff */
[----:B------:R-:W-:Y:S02]  /*3560*/  IMAD R8, R8, c[0x0][0x190], RZ ;  /* 0x0000640008087a24 */ /* 0x000fe400078e02ff */
[----:B------:R-:W-:Y:S01]  /*3570*/  IMAD R9, R9, c[0x0][0x190], RZ ;  /* 0x0000640009097a24 */ /* 0x000fe200078e02ff */
[----:B--2---:R-:W-:-:S05]  /*3580*/  LEA R2, P0, R3, R0, 0x1 ;  /* 0x0000000003027211 */ /* 0x004fca00078008ff */
[----:B------:R0:W-:Y:S02]  /*3590*/  STL [R1+0xd94], R2 ;  /* 0x000d940201007387 */ /* 0x0001e40000100800 */
[----:B0-----:R-:W-:-:S05]  /*35a0*/  LEA R2, P1, R4, R0, 0x1 ;  /* 0x0000000004027211 */ /* 0x001fca00078208ff */
        /* <DEDUP_REMOVED lines=10> */
[----:B------:R0:W-:Y:S04]  /*3650*/  STL [R1+0xdac], R2 ;  /* 0x000dac0201007387 */ /* 0x0001e80000100800 */
[----:B0-----:R-:W2:Y:S01]  /*3660*/  LDL.LU R2, [R1+0xe6c] ;  /* 0x000e6c0001027983 */ /* 0x001ea20000300800 */
[----:B------:R-:W-:Y:S01]  /*3670*/  IMAD R10, R10, c[0x0][0x190], RZ ;  /* 0x000064000a0a7a24 */ /* 0x000fe200078e02ff */
[----:B--2---:R-:W-:-:S05]  /*3680*/  LEA.HI.X.SX32 R3, R3, R2, 0x1, P0 ;  /* 0x0000000203037211 */ /* 0x004fca00000f0eff */
[----:B------:R0:W-:Y:S02]  /*3690*/  STL [R1+0xd8c], R3 ;  /* 0x000d8c0301007387 */ /* 0x0001e40000100800 */
[----:B0-----:R-:W-:Y:S01]  /*36a0*/  IMAD.MOV.U32 R3, RZ, RZ, R11 ;  /* 0x000000ffff037224 */ /* 0x001fe200078e000b */
[----:B------:R-:W-:-:S05]  /*36b0*/  LEA R11, P0, R10, R0, 0x1 ;  /* 0x000000000a0b7211 */ /* 0x000fca00078008ff */
[----:B------:R0:W-:Y:S04]  /*36c0*/  STL [R1+0xd90], R11 ;  /* 0x000d900b01007387 */ /* 0x0001e80000100800 */
[----:B0-----:R-:W2:Y:S01]  /*36d0*/  LDL.LU R11, [R1+0xe68] ;  /* 0x000e6800010b7983 */ /* 0x001ea20000300800 */
[----:B------:R-:W-:-:S05]  /*36e0*/  LEA.HI.X.SX32 R4, R4, R2, 0x1, P1 ;  /* 0x0000000204047211 */ /* 0x000fca00008f0eff */
[----:B------:R0:W-:Y:S02]  /*36f0*/  STL [R1+0xd84], R4 ;  /* 0x000d840401007387 */ /* 0x0001e40000100800 */
[----:B0-----:R-:W-:Y:S01]  /*3700*/  IMAD.MOV.U32 R4, RZ, RZ, R12 ;  /* 0x000000ffff047224 */ /* 0x001fe200078e000c */
[----:B--2---:R-:W-:-:S05]  /*3710*/  LEA R12, P1, R11, R0, 0x1 ;  /* 0x000000000b0c7211 */ /* 0x004fca00078208ff */
[----:B------:R0:W-:Y:S04]  /*3720*/  STL [R1+0xd88], R12 ;  /* 0x000d880c01007387 */ /* 0x0001e80000100800 */
[----:B0-----:R-:W2:Y:S01]  /*3730*/  LDL.LU R12, [R1+0xe64] ;  /* 0x000e6400010c7983 */ /* 0x001ea20000300800 */
[----:B------:R-:W-:-:S05]  /*3740*/  LEA.HI.X.SX32 R5, R5, R2, 0x1, P2 ;  /* 0x0000000205057211 */ /* 0x000fca00010f0eff */
[----:B------:R2:W-:Y:S01]  /*3750*/  STL [R1+0xd7c], R5 ;  /* 0x000d7c0501007387 */ /* 0x0005e20000100800 */
[----:B------:R-:W-:Y:S02]  /*3760*/  IMAD R13, R13, c[0x0][0x190], RZ ;  /* 0x000064000d0d7a24 */ /* 0x000fe400078e02ff */
[----:B------:R-:W-:Y:S02]  /*3770*/  IMAD R14, R14, c[0x0][0x190], RZ ;  /* 0x000064000e0e7a24 */ /* 0x000fe400078e02ff */
[----:B----4-:R-:W-:Y:S01]  /*3780*/  IMAD R15, R15, c[0x0][0x190], RZ ;  /* 0x000064000f0f7a24 */ /* 0x010fe200078e02ff */
[----:B--2---:R-:W-:-:S05]  /*3790*/  LEA R5, P2, R12, R0, 0x1 ;  /* 0x000000000c057211 */ /* 0x004fca00078408ff */
[----:B------:R0:W-:Y:S02]  /*37a0*/  STL [R1+0xd80], R5 ;  /* 0x000d800501007387 */ /* 0x0001e40000100800 */
[----:B0-----:R-:W-:Y:S02]  /*37b0*/  LEA.HI.X.SX32 R5, R6, R2, 0x1, P3 ;  /* 0x0000000206057211 */ /* 0x001fe400018f0eff */
[----:B------:R-:W-:-:S03]  /*37c0*/  LEA R6, P3, R13, R0, 0x1 ;  /* 0x000000000d067211 */ /* 0x000fc600078608ff */
[----:B------:R0:W-:Y:S02]  /*37d0*/  STL [R1+0xd74], R5 ;  /* 0x000d740501007387 */ /* 0x0001e40000100800 */
[----:B0-----:R-:W-:Y:S02]  /*37e0*/  LEA.HI.X.SX32 R5, R7, R2, 0x1, P4 ;  /* 0x0000000207057211 */ /* 0x001fe400020f0eff */
[----:B------:R-:W2:Y:S04]  /*37f0*/  LDL.LU R7, [R1] ;  /* 0x0000000001077983 */ /* 0x000ea80000300800 */
[----:B------:R0:W-:Y:S04]  /*3800*/  STL [R1+0xd78], R6 ;  /* 0x000d780601007387 */ /* 0x0001e80000100800 */
[----:B------:R1:W-:Y:S01]  /*3810*/  STL [R1+0xd6c], R5 ;  /* 0x000d6c0501007387 */ /* 0x0003e20000100800 */
[----:B0-----:R-:W-:-:S02]  /*3820*/  LEA R6, P4, R14, R0, 0x1 ;  /* 0x000000000e067211 */ /* 0x001fc400078808ff */
[-C--:B-1----:R-:W-:Y:S02]  /*3830*/  LEA.HI.X.SX32 R5, R8, R2.reuse, 0x1, P5 ;  /* 0x0000000208057211 */ /* 0x082fe400028f0eff */
[----:B------:R-:W4:Y:S04]  /*3840*/  LDL.LU R8, [R1+0x4] ;  /* 0x0000040001087983 */ /* 0x000f280000300800 */
[----:B------:R0:W-:Y:S04]  /*3850*/  STL [R1+0xd70], R6 ;  /* 0x000d700601007387 */ /* 0x0001e80000100800 */
[----:B------:R1:W-:Y:S01]  /*3860*/  STL [R1+0xd64], R5 ;  /* 0x000d640501007387 */ /* 0x0003e20000100800 */
[----:B0-----:R-:W-:-:S03]  /*3870*/  LEA.HI.X.SX32 R6, R9, R2, 0x1, P6 ;  /* 0x0000000209067211 */ /* 0x001fc600030f0eff */
[----:B------:R-:W5:Y:S01]  /*3880*/  LDL.LU R9, [R1+0x8] ;  /* 0x0000080001097983 */ /* 0x000f620000300800 */
[----:B-1----:R-:W-:-:S05]  /*3890*/  LEA R5, P5, R15, R0, 0x1 ;  /* 0x000000000f057211 */ /* 0x002fca00078a08ff */
[----:B------:R-:W-:Y:S04]  /*38a0*/  STL [R1+0xd68], R5 ;  /* 0x000d680501007387 */ /* 0x000fe80000100800 */
[----:B------:R0:W-:Y:S02]  /*38b0*/  STL [R1+0xd5c], R6 ;  /* 0x000d5c0601007387 */ /* 0x0001e40000100800 */
[----:B0-----:R-:W-:Y:S02]  /*38c0*/  LEA.HI.X.SX32 R6, R10, R2, 0x1, P0 ;  /* 0x000000020a067211 */ /* 0x001fe400000f0eff */
[----:B------:R-:W2:Y:S01]  /*38d0*/  LDL.LU R10, [R1+0xc] ;  /* 0x00000c00010a7983 */ /* 0x000ea20000300800 */
[----:B------:R-:W-:-:S05]  /*38e0*/  IMAD R16, R16, c[0x0][0x190], RZ ;  /* 0x0000640010107a24 */ /* 0x000fca00078e02ff */
[----:B------:R-:W-:-:S05]  /*38f0*/  LEA R5, P6, R16, R0, 0x1 ;  /* 0x0000000010057211 */ /* 0x000fca00078c08ff */
[----:B------:R3:W-:Y:S01]  /*3900*/  STL [R1+0xd60], R5 ;  /* 0x000d600501007387 */ /* 0x0007e20000100800 */
[----:B------:R-:W-:-:S03]  /*3910*/  LEA.HI.X.SX32 R11, R11, R2, 0x1, P1 ;  /* 0x000000020b0b7211 */ /* 0x000fc600008f0eff */
[----:B------:R-:W-:Y:S01]  /*3920*/  STL [R1+0xd54], R6 ;  /* 0x000d540601007387 */ /* 0x000fe20000100800 */
[----:B---3--:R-:W-:-:S05]  /*3930*/  LEA R5, P0, R20, R0, 0x1 ;  /* 0x0000000014057211 */ /* 0x008fca00078008ff */
[----:B------:R0:W-:Y:S04]  /*3940*/  STL [R1+0xd58], R5 ;  /* 0x000d580501007387 */ /* 0x0001e80000100800 */
[----:B------:R5:W-:Y:S01]  /*3950*/  STL [R1+0xd4c], R11 ;  /* 0x000d4c0b01007387 */ /* 0x000be20000100800 */
[----:B0-----:R-:W-:Y:S01]  /*3960*/  LEA.HI.X.SX32 R5, R12, R2, 0x1, P2 ;  /* 0x000000020c057211 */ /* 0x001fe200010f0eff */
[----:B------:R-:W-:Y:S01]  /*3970*/  IMAD R29, R29, c[0x0][0x190], RZ ;  /* 0x000064001d1d7a24 */ /* 0x000fe200078e02ff */
[-C--:B-----5:R-:W-:Y:S02]  /*3980*/  LEA R11, P2, R9, R0.reuse, 0x1 ;  /* 0x00000000090b7211 */ /* 0x0a0fe400078408ff */
[----:B--2---:R-:W-:-:S05]  /*3990*/  LEA R6, P1, R10, R0, 0x1 ;  /* 0x000000000a067211 */ /* 0x004fca00078208ff */
[----:B------:R0:W-:Y:S04]  /*39a0*/  STL [R1+0xd50], R6 ;  /* 0x000d500601007387 */ /* 0x0001e80000100800 */
[----:B------:R4:W-:Y:S01]  /*39b0*/  STL [R1+0xd44], R5 ;  /* 0x000d440501007387 */ /* 0x0009e20000100800 */
[----:B0-----:R-:W-:-:S03]  /*39c0*/  LEA.HI.X.SX32 R6, R13, R2, 0x1, P3 ;  /* 0x000000020d067211 */ /* 0x001fc600018f0eff */
[----:B------:R-:W-:Y:S01]  /*39d0*/  STL [R1+0xd48], R11 ;  /* 0x000d480b01007387 */ /* 0x000fe20000100800 */
[----:B----4-:R-:W-:-:S03]  /*39e0*/  LEA R5, P3, R8, R0, 0x1 ;  /* 0x0000000008057211 */ /* 0x010fc600078608ff */
[----:B------:R0:W-:Y:S04]  /*39f0*/  STL [R1+0xd3c], R6 ;  /* 0x000d3c0601007387 */ /* 0x0001e80000100800 */
[----:B0-----:R-:W2:Y:S04]  /*3a00*/  LDL.LU R6, [R1+0x4c] ;  /* 0x00004c0001067983 */ /* 0x001ea80000300800 */
[----:B------:R0:W-:Y:S01]  /*3a10*/  STL [R1+0xd40], R5 ;  /* 0x000d400501007387 */ /* 0x0001e20000100800 */
[----:B------:R-:W-:Y:S02]  /*3a20*/  LEA.HI.X.SX32 R11, R15, R2, 0x1, P5 ;  /* 0x000000020f0b7211 */ /* 0x000fe400028f0eff */
[----:B------:R-:W-:-:S02]  /*3a30*/  LEA R13, P5, R29, R0, 0x1 ;  /* 0x000000001d0d7211 */ /* 0x000fc400078a08ff */
[----:B0-----:R-:W-:Y:S02]  /*3a40*/  LEA.HI.X.SX32 R5, R14, R2, 0x1, P4 ;  /* 0x000000020e057211 */ /* 0x001fe400020f0eff */
[----:B------:R-:W-:-:S03]  /*3a50*/  LEA R12, P4, R7, R0, 0x1 ;  /* 0x00000000070c7211 */ /* 0x000fc600078808ff */
[----:B------:R0:W-:Y:S04]  /*3a60*/  STL [R1+0xd34], R5 ;  /* 0x000d340501007387 */ /* 0x0001e80000100800 */
[----:B0-----:R-:W3:Y:S04]  /*3a70*/  LDL.LU R5, [R1+0x50] ;  /* 0x0000500001057983 */ /* 0x001ee80000300800 */
[----:B------:R0:W-:Y:S04]  /*3a80*/  STL [R1+0xd38], R12 ;  /* 0x000d380c01007387 */ /* 0x0001e80000100800 */
[----:B------:R-:W-:Y:S01]  /*3a90*/  STL [R1+0xd2c], R11 ;  /* 0x000d2c0b01007387 */ /* 0x000fe20000100800 */
[----:B0-----:R-:W-:-:S03]  /*3aa0*/  LEA.HI.X.SX32 R12, R16, R2, 0x1, P6 ;  /* 0x00000002100c7211 */ /* 0x001fc600030f0eff */
[----:B------:R0:W-:Y:S04]  /*3ab0*/  STL [R1+0xd30], R13 ;  /* 0x000d300d01007387 */ /* 0x0001e80000100800 */
[----:B------:R1:W-:Y:S01]  /*3ac0*/  STL [R1+0xccc], R12 ;  /* 0x000ccc0c01007387 */ /* 0x0003e20000100800 */
[----:B0-----:R-:W-:-:S03]  /*3ad0*/  LEA.HI.X.SX32 R13, R20, R2, 0x1, P0 ;  /* 0x00000002140d7211 */ /* 0x001fc600000f0eff */
[----:B------:R-:W4:Y:S01]  /*3ae0*/  LDL.LU R20, [R1+0xe60] ;  /* 0x000e600001147983 */ /* 0x000f220000300800 */
[----:B------:R-:W-:Y:S02]  /*3af0*/  IMAD R28, R28, c[0x0][0x190], RZ ;  /* 0x000064001c1c7a24 */ /* 0x000fe400078e02ff */
[----:B------:R-:W-:-:S03]  /*3b00*/  IMAD R17, R17, c[0x0][0x190], RZ ;  /* 0x0000640011117a24 */ /* 0x000fc600078e02ff */
[-C--:B------:R-:W-:Y:S01]  /*3b10*/  LEA R11, P6, R28, R0.reuse, 0x1 ;  /* 0x000000001c0b7211 */ /* 0x080fe200078c08ff */
[----:B------:R-:W-:Y:S01]  /*3b20*/  IMAD R18, R18, c[0x0][0x190], RZ ;  /* 0x0000640012127a24 */ /* 0x000fe200078e02ff */
[----:B-1----:R-:W-:Y:S01]  /*3b30*/  LEA R12, P0, R17, R0, 0x1 ;  /* 0x00000000110c7211 */ /* 0x002fe200078008ff */
[----:B------:R-:W-:Y:S02]  /*3b40*/  IMAD R19, R19, c[0x0][0x190], RZ ;  /* 0x0000640013137a24 */ /* 0x000fe400078e02ff */
[----:B------:R0:W-:Y:S01]  /*3b50*/  STL [R1+0xcec], R11 ;  /* 0x000cec0b01007387 */ /* 0x0001e20000100800 */
[-C--:B------:R-:W-:Y:S01]  /*3b60*/  LEA.HI.X.SX32 R9, R9, R2.reuse, 0x1, P2 ;  /* 0x0000000209097211 */ /* 0x080fe200010f0eff */
[----:B------:R-:W-:Y:S02]  /*3b70*/  IMAD R21, R21, c[0x0][0x190], RZ ;  /* 0x0000640015157a24 */ /* 0x000fe400078e02ff */
[----:B------:R-:W-:Y:S01]  /*3b80*/  STL [R1+0xcd0], R13 ;  /* 0x000cd00d01007387 */ /* 0x000fe20000100800 */
[----:B0-----:R-:W-:-:S02]  /*3b90*/  LEA.HI.X.SX32 R11, R10, R2, 0x1, P1 ;  /* 0x000000020a0b7211 */ /* 0x001fc400008f0eff */
[-C--:B------:R-:W-:Y:S01]  /*3ba0*/  LEA R10, P1, R18, R0.reuse, 0x1 ;  /* 0x00000000120a7211 */ /* 0x080fe200078208ff */
[----:B------:R-:W-:Y:S04]  /*3bb0*/  STL [R1+0xcf4], R12 ;  /* 0x000cf40c01007387 */ /* 0x000fe80000100800 */
[----:B------:R0:W-:Y:S04]  /*3bc0*/  STL [R1+0xcd4], R11 ;  /* 0x000cd40b01007387 */ /* 0x0001e80000100800 */
[----:B------:R1:W-:Y:S04]  /*3bd0*/  STL [R1+0xcfc], R10 ;  /* 0x000cfc0a01007387 */ /* 0x0003e80000100800 */
[----:B------:R-:W-:Y:S01]  /*3be0*/  STL [R1+0xcd8], R9 ;  /* 0x000cd80901007387 */ /* 0x000fe20000100800 */
[----:B0-----:R-:W-:-:S02]  /*3bf0*/  LEA R11, P2, R19, R0, 0x1 ;  /* 0x00000000130b7211 */ /* 0x001fc400078408ff */
[-C--:B-1----:R-:W-:Y:S02]  /*3c00*/  LEA.HI.X.SX32 R10, R8, R2.reuse, 0x1, P3 ;  /* 0x00000002080a7211 */ /* 0x082fe400018f0eff */
[----:B------:R-:W-:Y:S01]  /*3c10*/  LEA.HI.X.SX32 R8, R7, R2, 0x1, P4 ;  /* 0x0000000207087211 */ /* 0x000fe200020f0eff */
[----:B------:R-:W-:Y:S01]  /*3c20*/  IMAD R23, R23, c[0x0][0x190], RZ ;  /* 0x0000640017177a24 */ /* 0x000fe200078e02ff */
[----:B------:R-:W-:Y:S01]  /*3c30*/  LEA R7, P4, R21, R0, 0x1 ;  /* 0x0000000015077211 */ /* 0x000fe200078808ff */
[----:B------:R-:W-:Y:S04]  /*3c40*/  STL [R1+0xd04], R11 ;  /* 0x000d040b01007387 */ /* 0x000fe80000100800 */
[----:B------:R0:W-:Y:S01]  /*3c50*/  STL [R1+0xcdc], R10 ;  /* 0x000cdc0a01007387 */ /* 0x0001e20000100800 */
[----:B------:R-:W-:-:S02]  /*3c60*/  IMAD R24, R24, c[0x0][0x190], RZ ;  /* 0x0000640018187a24 */ /* 0x000fc400078e02ff */
[----:B------:R-:W-:Y:S02]  /*3c70*/  IMAD R25, R25, c[0x0][0x190], RZ ;  /* 0x0000640019197a24 */ /* 0x000fe400078e02ff */
[----:B------:R-:W-:Y:S02]  /*3c80*/  IMAD R26, R26, c[0x0][0x190], RZ ;  /* 0x000064001a1a7a24 */ /* 0x000fe400078e02ff */
[----:B------:R-:W-:Y:S02]  /*3c90*/  IMAD R27, R27, c[0x0][0x190], RZ ;  /* 0x000064001b1b7a24 */ /* 0x000fe400078e02ff */
[----:B------:R-:W-:Y:S02]  /*3ca0*/  IMAD R22, R22, c[0x0][0x190], RZ ;  /* 0x0000640016167a24 */ /* 0x000fe400078e02ff */
[----:B0-----:R-:W-:Y:S01]  /*3cb0*/  IMAD.MOV.U32 R10, RZ, RZ, c[0x0][0x188] ;  /* 0x00006200ff0a7624 */ /* 0x001fe200078e00ff */
[----:B----4-:R-:W-:-:S05]  /*3cc0*/  LEA R9, P3, R20, R0, 0x1 ;  /* 0x0000000014097211 */ /* 0x010fca00078608ff */
[----:B------:R0:W-:Y:S04]  /*3cd0*/  STL [R1+0xd0c], R9 ;  /* 0x000d0c0901007387 */ /* 0x0001e80000100800 */
[----:B------:R1:W-:Y:S04]  /*3ce0*/  STL [R1+0xce0], R8 ;  /* 0x000ce00801007387 */ /* 0x0003e80000100800 */
[----:B------:R4:W-:Y:S01]  /*3cf0*/  STL [R1+0xd14], R7 ;  /* 0x000d140701007387 */ /* 0x0009e20000100800 */
[-C--:B0-----:R-:W-:Y:S02]  /*3d00*/  LEA.HI.X.SX32 R9, R29, R2.reuse, 0x1, P5 ;  /* 0x000000021d097211 */ /* 0x081fe400028f0eff */
[----:B-1----:R-:W-:-:S02]  /*3d10*/  LEA.HI.X.SX32 R8, R28, R2, 0x1, P6 ;  /* 0x000000021c087211 */ /* 0x002fc400030f0eff */
[-C--:B----4-:R-:W-:Y:S01]  /*3d20*/  LEA R7, P5, R23, R0.reuse, 0x1 ;  /* 0x0000000017077211 */ /* 0x090fe200078a08ff */
[----:B------:R0:W-:Y:S04]  /*3d30*/  STL [R1+0xce4], R9 ;  /* 0x000ce40901007387 */ /* 0x0001e80000100800 */
[----:B------:R1:W-:Y:S01]  /*3d40*/  STL [R1+0xd18], R7 ;  /* 0x000d180701007387 */ /* 0x0003e20000100800 */
[----:B0-----:R-:W-:-:S03]  /*3d50*/  LEA R9, P6, R24, R0, 0x1 ;  /* 0x0000000018097211 */ /* 0x001fc600078c08ff */
[----:B------:R0:W-:Y:S01]  /*3d60*/  STL [R1+0xce8], R8 ;  /* 0x000ce80801007387 */ /* 0x0001e20000100800 */
[----:B-1----:R-:W-:-:S03]  /*3d70*/  LEA.HI.X.SX32 R7, R17, R2, 0x1, P0 ;  /* 0x0000000211077211 */ /* 0x002fc600000f0eff */
[----:B------:R1:W-:Y:S04]  /*3d80*/  STL [R1+0xd1c], R9 ;  /* 0x000d1c0901007387 */ /* 0x0003e80000100800 */
[----:B------:R4:W-:Y:S01]  /*3d90*/  STL [R1+0xcf0], R7 ;  /* 0x000cf00701007387 */ /* 0x0009e20000100800 */
[----:B0-----:R-:W-:Y:S02]  /*3da0*/  LEA R8, P0, R25, R0, 0x1 ;  /* 0x0000000019087211 */ /* 0x001fe400078008ff */
[----:B-1----:R-:W-:-:S03]  /*3db0*/  LEA.HI.X.SX32 R9, R18, R2, 0x1, P1 ;  /* 0x0000000212097211 */ /* 0x002fc600008f0eff */
[----:B------:R0:W-:Y:S01]  /*3dc0*/  STL [R1+0xd20], R8 ;  /* 0x000d200801007387 */ /* 0x0001e20000100800 */
[----:B----4-:R-:W-:-:S03]  /*3dd0*/  LEA R7, P1, R26, R0, 0x1 ;  /* 0x000000001a077211 */ /* 0x010fc600078208ff */
[----:B------:R1:W-:Y:S04]  /*3de0*/  STL [R1+0xcf8], R9 ;  /* 0x000cf80901007387 */ /* 0x0003e80000100800 */
[----:B------:R4:W-:Y:S01]  /*3df0*/  STL [R1+0xd24], R7 ;  /* 0x000d240701007387 */ /* 0x0009e20000100800 */
[----:B0-----:R-:W-:Y:S02]  /*3e00*/  LEA.HI.X.SX32 R8, R19, R2, 0x1, P2 ;  /* 0x0000000213087211 */ /* 0x001fe400010f0eff */
[----:B-1----:R-:W-:-:S03]  /*3e10*/  LEA R9, P2, R27, R0, 0x1 ;  /* 0x000000001b097211 */ /* 0x002fc600078408ff */
[----:B------:R0:W-:Y:S01]  /*3e20*/  STL [R1+0xd00], R8 ;  /* 0x000d000801007387 */ /* 0x0001e20000100800 */
[----:B----4-:R-:W-:-:S03]  /*3e30*/  LEA.HI.X.SX32 R7, R20, R2, 0x1, P3 ;  /* 0x0000000214077211 */ /* 0x010fc600018f0eff */
[----:B------:R-:W-:Y:S01]  /*3e40*/  STL [R1+0xd28], R9 ;  /* 0x000d280901007387 */ /* 0x000fe20000100800 */
[----:B--2---:R-:W-:-:S03]  /*3e50*/  LEA R14, P3, R6, c[0x0][0x160], 0x1 ;  /* 0x00005800060e7a11 */ /* 0x004fc600078608ff */
[----:B------:R1:W-:Y:S01]  /*3e60*/  STL [R1+0xd08], R7 ;  /* 0x000d080701007387 */ /* 0x0003e20000100800 */
[----:B0-----:R-:W-:Y:S01]  /*3e70*/  IMAD.MOV.U32 R8, RZ, RZ, R4 ;  /* 0x000000ffff087224 */ /* 0x001fe200078e0004 */
[----:B------:R-:W-:Y:S02]  /*3e80*/  LEA.HI.X.SX32 R15, R6, c[0x0][0x164], 0x1, P3 ;  /* 0x00005900060f7a11 */ /* 0x000fe400018f0eff */
[----:B-1----:R-:W-:Y:S02]  /*3e90*/  LEA.HI.X.SX32 R7, R21, R2, 0x1, P4 ;  /* 0x0000000215077211 */ /* 0x002fe400020f0eff */
[----:B------:R-:W-:Y:S02]  /*3ea0*/  LEA R4, P4, R22, R0, 0x1 ;  /* 0x0000000016047211 */ /* 0x000fe400078808ff */
[----:B------:R-:W-:Y:S01]  /*3eb0*/  LEA.HI.X.SX32 R0, R23, R2, 0x1, P5 ;  /* 0x0000000217007211 */ /* 0x000fe200028f0eff */
[----:B------:R-:W-:Y:S01]  /*3ec0*/  STL [R1+0xd10], R7 ;  /* 0x000d100701007387 */ /* 0x000fe20000100800 */
[----:B---3--:R-:W-:-:S02]  /*3ed0*/  LEA R12, P5, R5, c[0x0][0x160], 0x1 ;  /* 0x00005800050c7a11 */ /* 0x008fc400078a08ff */
[-C--:B------:R-:W-:Y:S01]  /*3ee0*/  LEA.HI.X.SX32 R6, R24, R2.reuse, 0x1, P6 ;  /* 0x0000000218067211 */ /* 0x080fe200030f0eff */
[----:B------:R0:W-:Y:S04]  /*3ef0*/  STL [R1+0xcc8], R4 ;  /* 0x000cc80401007387 */ /* 0x0001e80000100800 */
[----:B------:R1:W-:Y:S01]  /*3f00*/  STL [R1+0xcb4], R0 ;  /* 0x000cb40001007387 */ /* 0x0003e20000100800 */
[----:B------:R-:W-:Y:S02]  /*3f10*/  LEA.HI.X.SX32 R13, R5, c[0x0][0x164], 0x1, P5 ;  /* 0x00005900050d7a11 */ /* 0x000fe400028f0eff */
[-C--:B------:R-:W-:Y:S01]  /*3f20*/  LEA.HI.X.SX32 R5, R26, R2.reuse, 0x1, P1 ;  /* 0x000000021a057211 */ /* 0x080fe200008f0eff */
[----:B------:R2:W-:Y:S01]  /*3f30*/  STL [R1+0xcb8], R6 ;  /* 0x000cb80601007387 */ /* 0x0005e20000100800 */
[----:B0-----:R-:W-:Y:S01]  /*3f40*/  IMAD.MOV.U32 R4, RZ, RZ, c[0x0][0x188] ;  /* 0x00006200ff047624 */ /* 0x001fe200078e00ff */
[----:B-1----:R-:W-:-:S03]  /*3f50*/  LEA.HI.X.SX32 R0, R25, R2, 0x1, P0 ;  /* 0x0000000219007211 */ /* 0x002fc600000f0eff */
[----:B------:R-:W-:Y:S02]  /*3f60*/  IMAD R4, R4, 0x7f, RZ ;  /* 0x0000007f04047824 */ /* 0x000fe400078e02ff */
[----:B------:R0:W-:Y:S01]  /*3f70*/  STL [R1+0xcbc], R0 ;  /* 0x000cbc0001007387 */ /* 0x0001e20000100800 */
[----:B------:R-:W-:-:S03]  /*3f80*/  IMAD.MOV.U32 R9, RZ, RZ, c[0x0][0x188] ;  /* 0x00006200ff097624 */ /* 0x000fc600078e00ff */
[----:B------:R-:W-:Y:S01]  /*3f90*/  STL.64 [R1+0x200], R14 ;  /* 0x0002000e01007387 */ /* 0x000fe20000100a00 */
[----:B--2---:R-:W-:Y:S01]  /*3fa0*/  IMAD.WIDE R6, R4, 0x2, R14 ;  /* 0x0000000204067825 */ /* 0x004fe200078e020e */
[----:B0-----:R-:W-:Y:S02]  /*3fb0*/  LEA.HI.X.SX32 R0, R27, R2, 0x1, P2 ;  /* 0x000000021b007211 */ /* 0x001fe400010f0eff */
[----:B------:R0:W-:Y:S01]  /*3fc0*/  STL [R1+0xcc0], R5 ;  /* 0x000cc00501007387 */ /* 0x0001e20000100800 */
[----:B------:R-:W-:-:S03]  /*3fd0*/  IMAD R11, R9, 0x7e, RZ ;  /* 0x0000007e090b7824 */ /* 0x000fc600078e02ff */
[----:B------:R-:W-:Y:S04]  /*3fe0*/  STL.64 [R1+0x208], R12 ;  /* 0x0002080c01007387 */ /* 0x000fe80000100a00 */
[----:B------:R1:W-:Y:S01]  /*3ff0*/  STL [R1+0xcc4], R0 ;  /* 0x000cc40001007387 */ /* 0x0003e20000100800 */
[----:B0-----:R-:W-:-:S03]  /*4000*/  IMAD.WIDE R4, R4, 0x2, R12 ;  /* 0x0000000204047825 */ /* 0x001fc600078e020c */
[----:B------:R-:W-:Y:S01]  /*4010*/  STL [R1+0x4c8], R6 ;  /* 0x0004c80601007387 */ /* 0x000fe20000100800 */
[----:B------:R-:W-:Y:S01]  /*4020*/  IMAD.MOV.U32 R9, RZ, RZ, R3 ;  /* 0x000000ffff097224 */ /* 0x000fe200078e0003 */
[----:B-1----:R-:W-:Y:S01]  /*4030*/  LEA.HI.X.SX32 R0, R22, R2, 0x1, P4 ;  /* 0x0000000216007211 */ /* 0x002fe200020f0eff */
[----:B------:R-:W-:-:S04]  /*4040*/  IMAD.WIDE R2, R11, 0x2, R14 ;  /* 0x000000020b027825 */ /* 0x000fc800078e020e */
[----:B------:R-:W-:Y:S04]  /*4050*/  STL [R1+0x4c0], R0 ;  /* 0x0004c00001007387 */ /* 0x000fe80000100800 */
[----:B------:R0:W-:Y:S04]  /*4060*/  STL [R1+0x4c4], R7 ;  /* 0x0004c40701007387 */ /* 0x0001e80000100800 */
[----:B------:R1:W-:Y:S04]  /*4070*/  STL [R1+0x4d0], R4 ;  /* 0x0004d00401007387 */ /* 0x0003e80000100800 */
[----:B------:R-:W-:Y:S01]  /*4080*/  STL [R1+0x4cc], R5 ;  /* 0x0004cc0501007387 */ /* 0x000fe20000100800 */
[----:B0-----:R-:W-:-:S03]  /*4090*/  IMAD.WIDE R6, R11, 0x2, R12 ;  /* 0x000000020b067825 */ /* 0x001fc600078e020c */
[----:B------:R-:W-:Y:S01]  /*40a0*/  STL [R1+0x4d8], R2 ;  /* 0x0004d80201007387 */ /* 0x000fe20000100800 */
[----:B-1----:R-:W-:-:S03]  /*40b0*/  IMAD R4, R10, 0x7d, RZ ;  /* 0x0000007d0a047824 */ /* 0x002fc600078e02ff */
[----:B------:R0:W-:Y:S01]  /*40c0*/  STL [R1+0x4d4], R3 ;  /* 0x0004d40301007387 */ /* 0x0001e20000100800 */
[----:B------:R-:W-:-:S03]  /*40d0*/  IMAD R0, R10, 0x7c, RZ ;  /* 0x0000007c0a007824 */ /* 0x000fc600078e02ff */
[----:B------:R-:W-:Y:S01]  /*40e0*/  STL [R1+0xcb0], R6 ;  /* 0x000cb00601007387 */ /* 0x000fe20000100800 */
[----:B0-----:R-:W-:-:S03]  /*40f0*/  IMAD.WIDE R2, R4, 0x2, R14 ;  /* 0x0000000204027825 */ /* 0x001fc600078e020e */
[----:B------:R0:W-:Y:S01]  /*4100*/  STL [R1+0xc90], R7 ;  /* 0x000c900701007387 */ /* 0x0001e20000100800 */
[----:B------:R-:W-:-:S03]  /*4110*/  IMAD.WIDE R4, R4, 0x2, R12 ;  /* 0x0000000204047825 */ /* 0x000fc600078e020c */
[----:B------:R-:W-:Y:S04]  /*4120*/  STL [R1+0xcac], R2 ;  /* 0x000cac0201007387 */ /* 0x000fe80000100800 */
[----:B------:R1:W-:Y:S04]  /*4130*/  STL [R1+0xca4], R3 ;  /* 0x000ca40301007387 */ /* 0x0003e80000100800 */
[----:B------:R2:W-:Y:S01]  /*4140*/  STL [R1+0xca8], R4 ;  /* 0x000ca80401007387 */ /* 0x0005e20000100800 */
[----:B0-----:R-:W-:-:S04]  /*4150*/  IMAD.WIDE R6, R0, 0x2, R12 ;  /* 0x0000000200067825 */ /* 0x001fc800078e020c */
[----:B-1----:R-:W-:Y:S01]  /*4160*/  IMAD.WIDE R2, R0, 0x2, R14 ;  /* 0x0000000200027825 */ /* 0x002fe200078e020e */
[----:B------:R-:W-:Y:S03]  /*4170*/  STL [R1+0xc9c], R5 ;  /* 0x000c9c0501007387 */ /* 0x000fe60000100800 */
[C---:B--2---:R-:W-:Y:S01]  /*4180*/  IMAD R4, R10.reuse, 0x7b, RZ ;  /* 0x0000007b0a047824 */ /* 0x044fe200078e02ff */
[----:B------:R-:W-:Y:S04]  /*4190*/  STL [R1+0xca0], R2 ;  /* 0x000ca00201007387 */ /* 0x000fe80000100800 */
        /* <DEDUP_REMOVED lines=72> */
[----:B------:R1:W-:Y:S01]  /*4620*/  STL [R1+0xbf8], R6 ;  /* 0x000bf80601007387 */ /* 0x0003e20000100800 */
[----:B0-----:R-:W-:-:S03]  /*4630*/  IMAD.WIDE R2, R4, 0x2, R14 ;  /* 0x0000000204027825 */ /* 0x001fc600078e020e */
[----:B------:R-:W-:Y:S01]  /*4640*/  STL [R1+0x4dc], R7 ;  /* 0x0004dc0701007387 */ /* 0x000fe20000100800 */
[----:B------:R-:W-:-:S03]  /*4650*/  IMAD.WIDE R4, R4, 0x2, R12 ;  /* 0x0000000204047825 */ /* 0x000fc600078e020c */
[----:B------:R-:W-:Y:S04]  /*4660*/  STL [R1+0xbec], R2 ;  /* 0x000bec0201007387 */ /* 0x000fe80000100800 */
[----:B------:R0:W-:Y:S01]  /*4670*/  STL [R1+0xbe4], R3 ;  /* 0x000be40301007387 */ /* 0x0001e20000100800 */
[----:B-1----:R-:W-:-:S03]  /*4680*/  IMAD R6, R10, 0x6f, RZ ;  /* 0x0000006f0a067824 */ /* 0x002fc600078e02ff */
[----:B------:R-:W-:Y:S01]  /*4690*/  STL [R1+0xbe8], R4 ;  /* 0x000be80401007387 */ /* 0x000fe20000100800 */
[----:B0-----:R-:W-:-:S03]  /*46a0*/  IMAD.WIDE R2, R0, 0x2, R14 ;  /* 0x0000000200027825 */ /* 0x001fc600078e020e */
[----:B------:R0:W-:Y:S04]  /*46b0*/  STL [R1+0xbdc], R5 ;  /* 0x000bdc0501007387 */ /* 0x0001e80000100800 */
[----:B------:R-:W-:Y:S04]  /*46c0*/  STL [R1+0xbe0], R2 ;  /* 0x000be00201007387 */ /* 0x000fe80000100800 */
[----:B------:R1:W-:Y:S01]  /*46d0*/  STL [R1+0xbd4], R3 ;  /* 0x000bd40301007387 */ /* 0x0003e20000100800 */
[----:B0-----:R-:W-:-:S04]  /*46e0*/  IMAD.WIDE R4, R0, 0x2, R12 ;  /* 0x0000000200047825 */ /* 0x001fc800078e020c */
[----:B------:R-:W-:Y:S01]  /*46f0*/  IMAD R0, R10, 0x6e, RZ ;  /* 0x0000006e0a007824 */ /* 0x000fe200078e02ff */
[----:B------:R-:W-:Y:S01]  /*4700*/  STL [R1+0xbd8], R4 ;  /* 0x000bd80401007387 */ /* 0x000fe20000100800 */
[----:B-1----:R-:W-:-:S03]  /*4710*/  IMAD.WIDE R2, R6, 0x2, R14 ;  /* 0x0000000206027825 */ /* 0x002fc600078e020e */
        /* <DEDUP_REMOVED lines=319> */
[----:B------:R-:W-:-:S03]  /*5b10*/  IMAD.SHL.U32 R0, R10, 0x40, RZ ;  /* 0x000000400a007824 */ /* 0x000fc600078e00ff */
        /* <DEDUP_REMOVED lines=439> */
[----:B------:R1:W-:Y:S01]  /*7690*/  STL [R1+0xba0], R3 ;  /* 0x000ba00301007387 */ /* 0x0003e20000100800 */
[----:B0-----:R-:W-:-:S03]  /*76a0*/  IMAD.WIDE R4, R0, 0x2, R12 ;  /* 0x0000000200047825 */ /* 0x001fc600078e020c */
[----:B------:R-:W-:Y:S01]  /*76b0*/  STL [R1+0xbac], R6 ;  /* 0x000bac0601007387 */ /* 0x000fe20000100800 */
[----:B-1----:R-:W-:-:S03]  /*76c0*/  IMAD.WIDE R2, R0, 0x2, R14 ;  /* 0x0000000200027825 */ /* 0x002fc600078e020e */
[----:B------:R0:W-:Y:S04]  /*76d0*/  STL [R1+0xba8], R7 ;  /* 0x000ba80701007387 */ /* 0x0001e80000100800 */
[----:B------:R-:W-:Y:S04]  /*76e0*/  STL [R1+0xbb4], R2 ;  /* 0x000bb40201007387 */ /* 0x000fe80000100800 */
[----:B------:R1:W-:Y:S01]  /*76f0*/  STL [R1+0xbb0], R3 ;  /* 0x000bb00301007387 */ /* 0x0003e20000100800 */
[----:B0-----:R-:W-:-:S03]  /*7700*/  IMAD.WIDE R6, R10, 0x2, R14 ;  /* 0x000000020a067825 */ /* 0x001fc600078e020e */
[----:B------:R-:W-:Y:S04]  /*7710*/  STL [R1+0xbbc], R4 ;  /* 0x000bbc0401007387 */ /* 0x000fe80000100800 */
[----:B------:R-:W-:Y:S01]  /*7720*/  STL [R1+0xbb8], R5 ;  /* 0x000bb80501007387 */ /* 0x000fe20000100800 */
[----:B-1----:R-:W-:-:S03]  /*7730*/  IMAD.WIDE R2, R10, 0x2, R12 ;  /* 0x000000020a027825 */ /* 0x002fc600078e020c */
[----:B------:R-:W-:Y:S04]  /*7740*/  STL [R1+0xbc4], R6 ;  /* 0x000bc40601007387 */ /* 0x000fe80000100800 */
[----:B------:R-:W-:Y:S04]  /*7750*/  STL [R1+0xbc0], R7 ;  /* 0x000bc00701007387 */ /* 0x000fe80000100800 */
[----:B------:R-:W-:Y:S04]  /*7760*/  STL [R1+0xbcc], R2 ;  /* 0x000bcc0201007387 */ /* 0x000fe80000100800 */
[----:B------:R0:W-:Y:S04]  /*7770*/  STL [R1+0xbc8], R3 ;  /* 0x000bc80301007387 */ /* 0x0001e80000100800 */
[----:B------:R-:W-:Y:S04]  /*7780*/  STL [R1+0x4bc], RZ ;  /* 0x0004bcff01007387 */ /* 0x000fe80000100800 */
        /* <DEDUP_REMOVED lines=22> */
[----:B------:R-:W-:Y:S01]  /*78f0*/  STL [R1+0x188], RZ ;  /* 0x000188ff01007387 */ /* 0x000fe20000100800 */
[----:B0-----:R-:W-:-:S03]  /*7900*/  SHF.R.S32.HI R3, RZ, 0x7, R9 ;  /* 0x00000007ff037819 */ /* 0x001fc60000011409 */
[----:B------:R-:W-:Y:S04]  /*7910*/  STL [R1+0x18c], RZ ;  /* 0x00018cff01007387 */ /* 0x000fe80000100800 */
[----:B------:R-:W0:Y:S04]  /*7920*/  S2R R11, SR_TID.X ;  /* 0x00000000000b7919 */ /* 0x000e280000002100 */
[----:B------:R-:W-:Y:S04]  /*7930*/  STL [R1+0x170], RZ ;  /* 0x000170ff01007387 */ /* 0x000fe80000100800 */
[----:B------:R-:W-:Y:S04]  /*7940*/  STL [R1+0x174], RZ ;  /* 0x000174ff01007387 */ /* 0x000fe80000100800 */
[----:B------:R-:W-:Y:S04]  /*7950*/  STL [R1+0x178], RZ ;  /* 0x000178ff01007387 */ /* 0x000fe80000100800 */
[----:B------:R-:W-:Y:S04]  /*7960*/  STL [R1+0x17c], RZ ;  /* 0x00017cff01007387 */ /* 0x000fe80000100800 */
[----:B------:R-:W-:Y:S04]  /*7970*/  STL [R1+0x160], RZ ;  /* 0x000160ff01007387 */ /* 0x000fe80000100800 */
[----:B------:R-:W-:Y:S04]  /*7980*/  STL [R1+0x164], RZ ;  /* 0x000164ff01007387 */ /* 0x000fe80000100800 */
[----:B------:R-:W-:Y:S04]  /*7990*/  STL [R1+0x168], RZ ;  /* 0x000168ff01007387 */ /* 0x000fe80000100800 */
[----:B------:R1:W-:Y:S04]  /*79a0*/  STL [R1+0xdd8], R3 ;  /* 0x000dd80301007387 */ /* 0x0003e80000100800 */
[----:B------:R2:W-:Y:S04]  /*79b0*/  STL [R1+0x16c], RZ ;  /* 0x00016cff01007387 */ /* 0x0005e80000100800 */
        /* <DEDUP_REMOVED lines=11> */
[----:B------:R2:W-:Y:S01]  /*7a70*/  STL [R1+0x13c], RZ ;  /* 0x00013cff01007387 */ /* 0x0005e20000100800 */
[----:B0-----:R-:W-:-:S03]  /*7a80*/  LOP3.LUT R11, R11, 0x7f, RZ, 0xc0, !PT ;  /* 0x0000007f0b0b7812 */ /* 0x001fc600078ec0ff */
[----:B------:R2:W-:Y:S01]  /*7a90*/  STL [R1+0x120], RZ ;  /* 0x000120ff01007387 */ /* 0x0005e20000100800 */
[----:B------:R-:W-:-:S03]  /*7aa0*/  IMAD.SHL.U32 R2, R10, 0x80, RZ ;  /* 0x000000800a027824 */ /* 0x000fc600078e00ff */
[----:B------:R2:W-:Y:S04]  /*7ab0*/  STL [R1+0x124], RZ ;  /* 0x000124ff01007387 */ /* 0x0005e80000100800 */
[----:B------:R2:W-:Y:S04]  /*7ac0*/  STL [R1+0x128], RZ ;  /* 0x000128ff01007387 */ /* 0x0005e80000100800 */
[----:B------:R2:W-:Y:S04]  /*7ad0*/  STL [R1+0x12c], RZ ;  /* 0x00012cff01007387 */ /* 0x0005e80000100800 */
[----:B------:R2:W-:Y:S01]  /*7ae0*/  STL [R1+0xe0], RZ ;  /* 0x0000e0ff01007387 */ /* 0x0005e20000100800 */
[----:B------:R-:W-:-:S03]  /*7af0*/  IMAD.SHL.U32 R4, R11, 0x2, RZ ;  /* 0x000000020b047824 */ /* 0x000fc600078e00ff */
[----:B------:R2:W-:Y:S01]  /*7b00*/  STL [R1+0xe4], RZ ;  /* 0x0000e4ff01007387 */ /* 0x0005e20000100800 */
[----:B------:R-:W-:-:S03]  /*7b10*/  SHF.R.S32.HI R0, RZ, 0x1f, R2 ;  /* 0x0000001fff007819 */ /* 0x000fc60000011402 */
[----:B------:R2:W-:Y:S04]  /*7b20*/  STL [R1+0xe8], RZ ;  /* 0x0000e8ff01007387 */ /* 0x0005e80000100800 */
[----:B------:R2:W-:Y:S04]  /*7b30*/  STL [R1+0xec], RZ ;  /* 0x0000ecff01007387 */ /* 0x0005e80000100800 */
[----:B------:R2:W-:Y:S01]  /*7b40*/  STL [R1+0x110], RZ ;  /* 0x000110ff01007387 */ /* 0x0005e20000100800 */
[----:B------:R-:W-:-:S03]  /*7b50*/  SHF.L.U64.HI R0, R2, 0x1, R0 ;  /* 0x0000000102007819 */ /* 0x000fc60000010200 */
[----:B------:R2:W-:Y:S01]  /*7b60*/  STL [R1+0x114], RZ ;  /* 0x000114ff01007387 */ /* 0x0005e20000100800 */
[----:B------:R-:W-:-:S03]  /*7b70*/  LOP3.LUT R2, R4, 0x20, RZ, 0x3c, !PT ;  /* 0x0000002004027812 */ /* 0x000fc600078e3cff */
[----:B------:R2:W-:Y:S01]  /*7b80*/  STL [R1+0x118], RZ ;  /* 0x000118ff01007387 */ /* 0x0005e20000100800 */
[----:B------:R-:W-:-:S03]  /*7b90*/  LOP3.LUT R2, R4, 0x50, RZ, 0x3c, !PT ;  /* 0x0000005004027812 */ /* 0x000fc600078e3cff */
[----:B------:R2:W-:Y:S01]  /*7ba0*/  STL [R1+0x11c], RZ ;  /* 0x00011cff01007387 */ /* 0x0005e20000100800 */
[----:B------:R-:W-:-:S03]  /*7bb0*/  LOP3.LUT R2, R8, 0x40, RZ, 0x3c, !PT ;  /* 0x0000004008027812 */ /* 0x000fc600078e3cff */
        /* <DEDUP_REMOVED lines=8> */
[----:B------:R2:W-:Y:S01]  /*7c40*/  STL [R1+0xddc], R2 ;  /* 0x000ddc0201007387 */ /* 0x0005e20000100800 */
[----:B------:R-:W-:-:S02]  /*7c50*/  ULDC UR4, c[0x0][0x18c] ;  /* 0x0000630000047ab9 */ /* 0x000fc40000000800 */
[----:B------:R-:W-:Y:S01]  /*7c60*/  USHF.L.U32 UR4, UR4, 0x7, URZ ;  /* 0x0000000704047899 */ /* 0x000fe2000800063f */
[C---:B-1----:R-:W-:Y:S02]  /*7c70*/  LOP3.LUT R3, R4.reuse, 0x10, RZ, 0x3c, !PT ;  /* 0x0000001004037812 */ /* 0x042fe400078e3cff */
[C---:B------:R-:W-:Y:S01]  /*7c80*/  LOP3.LUT R5, R4.reuse, 0x30, RZ, 0x3c, !PT ;  /* 0x0000003004057812 */ /* 0x040fe200078e3cff */
[----:B------:R-:W-:Y:S01]  /*7c90*/  USHF.R.S32.HI UR5, URZ, 0x1f, UR4 ;  /* 0x0000001f3f057899 */ /* 0x000fe20008011404 */
[C---:B------:R-:W-:Y:S02]  /*7ca0*/  LOP3.LUT R3, R4.reuse, 0x40, RZ, 0x3c, !PT ;  /* 0x0000004004037812 */ /* 0x040fe400078e3cff */
[C---:B------:R-:W-:Y:S02]  /*7cb0*/  LOP3.LUT R5, R4.reuse, 0x60, RZ, 0x3c, !PT ;  /* 0x0000006004057812 */ /* 0x040fe400078e3cff */
[----:B------:R-:W-:Y:S01]  /*7cc0*/  LOP3.LUT R3, R4, 0x70, RZ, 0x3c, !PT ;  /* 0x0000007004037812 */ /* 0x000fe200078e3cff */
[----:B------:R-:W-:-:S02]  /*7cd0*/  USHF.L.U32 UR8, UR4, 0x1, URZ ;  /* 0x0000000104087899 */ /* 0x000fc4000800063f */
[----:B--2---:R-:W-:Y:S02]  /*7ce0*/  USHF.L.U64.HI UR5, UR4, 0x1, UR5 ;  /* 0x0000000104057899 */ /* 0x004fe40008010205 */
.L_x_3:
[----:B------:R-:W2:Y:S01]  /*7cf0*/  LDL.64 R4, [R1+0x208] ;  /* 0x0002080001047983 */ /* 0x000ea20000100a00 */
[----:B0-----:R-:W-:-:S03]  /*7d00*/  IMAD.MOV.U32 R2, RZ, RZ, -0x80 ;  /* 0xffffff80ff027424 */ /* 0x001fc600078e00ff */
[----:B--2---:R0:W-:Y:S04]  /*7d10*/  STL [R1+0x1cb4], R5 ;  /* 0x001cb40501007387 */ /* 0x0041e80000100800 */
[----:B0-----:R-:W2:Y:S04]  /*7d20*/  LDL R5, [R1+0x4bc] ;  /* 0x0004bc0001057983 */ /* 0x001ea80000100800 */
[----:B-----5:R-:W-:Y:S04]  /*7d30*/  STL [R1+0x19bc], R14 ;  /* 0x0019bc0e01007387 */ /* 0x020fe80000100800 */
[----:B------:R-:W-:Y:S04]  /*7d40*/  STL [R1+0x19c4], R14 ;  /* 0x0019c40e01007387 */ /* 0x000fe80000100800 */
        /* <DEDUP_REMOVED lines=72> */
[----:B------:R-:W-:Y:S01]  /*81d0*/  STL [R1+0x1c0c], R14 ;  /* 0x001c0c0e01007387 */ /* 0x000fe20000100800 */
[----:B--2---:R-:W-:-:S03]  /*81e0*/  IMAD R2, R5, R2, c[0x0][0x180] ;  /* 0x0000600005027624 */ /* 0x004fc600078e0202 */
        /* <DEDUP_REMOVED lines=115> */
[----:B------:R0:W-:Y:S04]  /*8920*/  STL [R1+0x1cb0], R15 ;  /* 0x001cb00f01007387 */ /* 0x0001e80000100800 */
        /* <DEDUP_REMOVED lines=24> */
[----:B------:R-:W2:Y:S01]  /*8ab0*/  LDL.LU R5, [R1+0x1cb4] ;  /* 0x001cb40001057983 */ /* 0x000ea20000300800 */
[----:B------:R-:W-:-:S02]  /*8ac0*/  ISETP.GT.AND P0, PT, R2, RZ, PT ;  /* 0x000000ff0200720c */ /* 0x000fc40003f04270 */
[----:B0-----:R-:W-:Y:S02]  /*8ad0*/  PRMT R15, RZ, 0x7610, R15 ;  /* 0x00007610ff0f7816 */ /* 0x001fe4000000000f */
[----:B------:R-:W-:Y:S02]  /*8ae0*/  PRMT R14, RZ, 0x7610, R14 ;  /* 0x00007610ff0e7816 */ /* 0x000fe4000000000e */
[----:B------:R-:W-:-:S07]  /*8af0*/  ISETP.GT.AND P1, PT, R2, 0x1, PT ;  /* 0x000000010200780c */ /* 0x000fce0003f24270 */
[----:B--2---:R-:W2:Y:S04]  /*8b00*/  @P0 LDG.E.U16 R15, [R4.64] ;  /* 0x00000006040f0981 */ /* 0x004ea8000c1e1500 */
[----:B--2---:R0:W-:Y:S04]  /*8b10*/  STL [R1+0x4a0], R15 ;  /* 0x0004a00f01007387 */ /* 0x0041e80000100800 */
[----:B0-----:R-:W2:Y:S04]  /*8b20*/  LDL.LU R15, [R1+0x1cb0] ;  /* 0x001cb000010f7983 */ /* 0x001ea80000300800 */
[----:B------:R-:W3:Y:S01]  /*8b30*/  LDL.64 R4, [R1+0x200] ;  /* 0x0002000001047983 */ /* 0x000ee20000100a00 */
[----:B------:R-:W-:-:S02]  /*8b40*/  ISETP.GT.AND P2, PT, R2, 0x2, PT ;  /* 0x000000020200780c */ /* 0x000fc40003f44270 */
[----:B--2---:R-:W-:Y:S01]  /*8b50*/  PRMT R15, RZ, 0x7610, R15 ;  /* 0x00007610ff0f7816 */ /* 0x004fe2000000000f */
[----:B---3--:R-:W2:Y:S04]  /*8b60*/  @P0 LDG.E.U16 R14, [R4.64] ;  /* 0x00000006040e0981 */ /* 0x008ea8000c1e1500 */
[----:B--2---:R0:W-:Y:S04]  /*8b70*/  STL [R1+0x49c], R14 ;  /* 0x00049c0e01007387 */ /* 0x0041e80000100800 */
[----:B0-----:R-:W2:Y:S04]  /*8b80*/  LDL.LU R14, [R1+0x1cac] ;  /* 0x001cac00010e7983 */ /* 0x001ea80000300800 */
[----:B------:R-:W3:Y:S04]  /*8b90*/  LDL R4, [R1+0xbc8] ;  /* 0x000bc80001047983 */ /* 0x000ee80000100800 */
[----:B------:R-:W3:Y:S01]  /*8ba0*/  LDL R5, [R1+0xbcc] ;  /* 0x000bcc0001057983 */ /* 0x000ee20000100800 */
[----:B------:R-:W-:-:S02]  /*8bb0*/  ISETP.GT.AND P0, PT, R2, 0x3, PT ;  /* 0x000000030200780c */ /* 0x000fc40003f04270 */
[----:B--2---:R-:W-:Y:S02]  /*8bc0*/  PRMT R14, RZ, 0x7610, R14 ;  /* 0x00007610ff0e7816 */ /* 0x004fe4000000000e */
[----:B---3--:R-:W-:-:S04]  /*8bd0*/  @P1 LOP3.LUT R5, R5, R4, RZ, 0x3c, !PT ;  /* 0x0000000405051212 */ /* 0x008fc800078e3cff */
[----:B------:R-:W-:-:S04]  /*8be0*/  @P1 LOP3.LUT R4, R5, R4, RZ, 0x3c, !PT ;  /* 0x0000000405041212 */ /* 0x000fc800078e3cff */
[----:B------:R-:W-:-:S05]  /*8bf0*/  @P1 LOP3.LUT R5, R5, R4, RZ, 0x3c, !PT ;  /* 0x0000000405051212 */ /* 0x000fca00078e3cff */
[----:B------:R-:W2:Y:S04]  /*8c00*/  @P1 LDG.E.U16 R15, [R4.64] ;  /* 0x00000006040f1981 */ /* 0x000ea8000c1e1500 */
[----:B--2---:R0:W-:Y:S04]  /*8c10*/  STL [R1+0x498], R15 ;  /* 0x0004980f01007387 */ /* 0x0041e80000100800 */
[----:B0-----:R-:W2:Y:S04]  /*8c20*/  LDL.LU R15, [R1+0x1ca8] ;  /* 0x001ca800010f7983 */ /* 0x001ea80000300800 */
[----:B------:R-:W3:Y:S04]  /*8c30*/  LDL R4, [R1+0xbc0] ;  /* 0x000bc00001047983 */ /* 0x000ee80000100800 */
[----:B------:R-:W3:Y:S01]  /*8c40*/  LDL R5, [R1+0xbc4] ;  /* 0x000bc40001057983 */ /* 0x000ee20000100800 */
[----:B--2---:R-:W-:-:S02]  /*8c50*/  PRMT R15, RZ, 0x7610, R15 ;  /* 0x00007610ff0f7816 */ /* 0x004fc4000000000f */
        /* <DEDUP_REMOVED lines=1459> */
[----:B0-----:R-:W2:Y:S01]  /*e790*/  LDL.LU R15, [R1+0x1a40] ;  /* 0x001a4000010f7983 */ /* 0x001ea20000300800 */
[----:B------:R-:W3:Y:S02]  /*e7a0*/  LDL R4, [R1+0x6f0] ;  /* 0x0006f00001047983 */ /* 0x000ee40000100800 */
[----:B------:R-:W3:Y:S01]  /*e7b0*/  LDL R5, [R1+0x6f4] ;  /* 0x0006f40001057983 */ /* 0x000ee20000100800 */
[----:B--2---:R-:W-:-:S02]  /*e7c0*/  PRMT R15, RZ, 0x7610, R15 ;  /* 0x00007610ff0f7816 */ /* 0x004fc4000000000f */
        /* <DEDUP_REMOVED lines=293> */
[----:B------:R-:W-:-:S02]  /*fa20*/  PRMT R29, RZ, 0x7610, R29 ;  /* 0x00007610ff1d7816 */ /* 0x000fc4000000001d */
[----:B------:R-:W-:Y:S02]  /*fa30*/  ISETP.GT.AND P0, PT, R2, 0x60, PT ;  /* 0x000000600200780c */ /* 0x000fe40003f04270 */
        /* <DEDUP_REMOVED lines=17> */
[----:B------:R-:W3:Y:S02]  /*fb50*/  LDL R5, [R1+0x5ec] ;  /* 0x0005ec0001057983 */ /* 0x000ee40000100800 */
[----:B---3--:R-:W-:-:S04]  /*fb60*/  @P2 LOP3.LUT R5, R5, R4, RZ, 0x3c, !PT ;  /* 0x0000000405052212 */ /* 0x008fc800078e3cff */
[----:B------:R-:W-:-:S04]  /*fb70*/  @P2 LOP3.LUT R4, R5, R4, RZ, 0x3c, !PT ;  /* 0x0000000405042212 */ /* 0x000fc800078e3cff */
[----:B------:R-:W-:-:S05]  /*fb80*/  @P2 LOP3.LUT R5, R5, R4, RZ, 0x3c, !PT ;  /* 0x0000000405052212 */ /* 0x000fca00078e3cff */
[----:B------:R-:W3:Y:S04]  /*fb90*/  @P2 LDG.E.U16 R15, [R4.64] ;  /* 0x00000006040f2981 */ /* 0x000ee8000c1e1500 */
[----:B---3--:R0:W-:Y:S04]  /*fba0*/  STL [R1+0x24c], R15 ;  /* 0x00024c0f01007387 */ /* 0x0081e80000100800 */
[----:B0-----:R-:W3:Y:S01]  /*fbb0*/  LDL.LU R15, [R1+0x19b8] ;  /* 0x0019b800010f7983 */ /* 0x001ee20000300800 */
[----:B------:R-:W4:Y:S02]  /*fbc0*/  LDL R4, [R1+0x5e0] ;  /* 0x0005e00001047983 */ /* 0x000f240000100800 */
[----:B------:R-:W4:Y:S01]  /*fbd0*/  LDL R5, [R1+0x5e4] ;  /* 0x0005e40001057983 */ /* 0x000f220000100800 */
[----:B------:R-:W-:-:S02]  /*fbe0*/  PRMT R28, RZ, 0x7610, R28 ;  /* 0x00007610ff1c7816 */ /* 0x000fc4000000001c */
[----:B------:R-:W-:Y:S02]  /*fbf0*/  PRMT R27, RZ, 0x7610, R27 ;  /* 0x00007610ff1b7816 */ /* 0x000fe4000000001b */
[----:B------:R-:W-:Y:S02]  /*fc00*/  ISETP.GT.AND P1, PT, R2, 0x61, PT ;  /* 0x000000610200780c */ /* 0x000fe40003f24270 */
[----:B----4-:R-:W-:-:S04]  /*fc10*/  @P2 LOP3.LUT R5, R5, R4, RZ, 0x3c, !PT ;  /* 0x0000000405052212 */ /* 0x010fc800078e3cff */
[----:B------:R-:W-:-:S04]  /*fc20*/  @P2 LOP3.LUT R4, R5, R4, RZ, 0x3c, !PT ;  /* 0x0000000405042212 */ /* 0x000fc800078e3cff */
[----:B------:R-:W-:-:S05]  /*fc30*/  @P2 LOP3.LUT R5, R5, R4, RZ, 0x3c, !PT ;  /* 0x0000000405052212 */ /* 0x000fca00078e3cff */
[----:B------:R-:W4:Y:S04]  /*fc40*/  @P2 LDG.E.U16 R29, [R4.64] ;  /* 0x00000006041d2981 */ /* 0x000f28000c1e1500 */
[----:B----4-:R0:W-:Y:S04]  /*fc50*/  STL [R1+0x248], R29 ;  /* 0x0002481d01007387 */ /* 0x0101e80000100800 */
[----:B0-----:R-:W4:Y:S01]  /*fc60*/  LDL.LU R29, [R1+0x19b4] ;  /* 0x0019b400011d7983 */ /* 0x001f220000300800 */
[----:B------:R-:W2:Y:S02]  /*fc70*/  LDL R4, [R1+0x5d8] ;  /* 0x0005d80001047983 */ /* 0x000ea40000100800 */
[----:B------:R-:W2:Y:S02]  /*fc80*/  LDL R5, [R1+0x5dc] ;  /* 0x0005dc0001057983 */ /* 0x000ea40000100800 */
[----:B--2---:R-:W-:-:S04]  /*fc90*/  @P0 LOP3.LUT R5, R5, R4, RZ, 0x3c, !PT ;  /* 0x0000000405050212 */ /* 0x004fc800078e3cff */
[----:B------:R-:W-:-:S04]  /*fca0*/  @P0 LOP3.LUT R4, R5, R4, RZ, 0x3c, !PT ;  /* 0x0000000405040212 */ /* 0x000fc800078e3cff */
[----:B------:R-:W-:-:S05]  /*fcb0*/  @P0 LOP3.LUT R5, R5, R4, RZ, 0x3c, !PT ;  /* 0x0000000405050212 */ /* 0x000fca00078e3cff */
[----:B------:R-:W2:Y:S04]  /*fcc0*/  @P0 LDG.E.U16 R28, [R4.64] ;  /* 0x00000006041c0981 */ /* 0x000ea8000c1e1500 */
[----:B--2---:R0:W-:Y:S04]  /*fcd0*/  STL [R1+0x94], R28 ;  /* 0x0000941c01007387 */ /* 0x0041e80000100800 */
[----:B0-----:R-:W2:Y:S01]  /*fce0*/  LDL.LU R28, [R1+0x19b0] ;  /* 0x0019b000011c7983 */ /* 0x001ea20000300800 */
[----:B------:R-:W2:Y:S02]  /*fcf0*/  LDL R4, [R1+0x5d0] ;  /* 0x0005d00001047983 */ /* 0x000ea40000100800 */
[----:B------:R-:W2:Y:S01]  /*fd00*/  LDL R5, [R1+0x5d4] ;  /* 0x0005d40001057983 */ /* 0x000ea20000100800 */
[----:B------:R-:W-:-:S02]  /*fd10*/  PRMT R26, RZ, 0x7610, R26 ;  /* 0x00007610ff1a7816 */ /* 0x000fc4000000001a */
[----:B------:R-:W-:Y:S02]  /*fd20*/  PRMT R25, RZ, 0x7610, R25 ;  /* 0x00007610ff197816 */ /* 0x000fe40000000019 */
[----:B------:R-:W-:Y:S02]  /*fd30*/  ISETP.GT.AND P2, PT, R2, 0x62, PT ;  /* 0x000000620200780c */ /* 0x000fe40003f44270 */
        /* <DEDUP_REMOVED lines=95> */
[----:B------:R0:W2:Y:S04]  /*10330*/  @P2 LDG.E.U16 R14, [R4.64] ;  /* 0x00000006040e2981 */ /* 0x0000a8000c1e1500 */
[----:B0-----:R-:W3:Y:S04]  /*10340*/  LDL R4, [R1+0x578] ;  /* 0x0005780001047983 */ /* 0x001ee80000100800 */
[----:B------:R-:W3:Y:S01]  /*10350*/  LDL R5, [R1+0x57c] ;  /* 0x00057c0001057983 */ /* 0x000ee20000100800 */
[----:B------:R-:W-:-:S03]  /*10360*/  PRMT R20, RZ, 0x7610, R20 ;  /* 0x00007610ff147816 */ /* 0x000fc60000000014 */
[----:B--2---:R0:W-:Y:S04]  /*10370*/  STL [R1+0x44], R14 ;  /* 0x0000440e01007387 */ /* 0x0041e80000100800 */
[----:B0-----:R-:W2:Y:S01]  /*10380*/  LDL R14, [R1+0x544] ;  /* 0x00054400010e7983 */ /* 0x001ea20000100800 */
[-C--:B---3--:R-:W-:Y:S02]  /*10390*/  @P0 LOP3.LUT R5, R5, R4.reuse, RZ, 0x3c, !PT ;  /* 0x0000000405050212 */ /* 0x088fe400078e3cff */
[----:B------:R-:W-:Y:S02]  /*103a0*/  ISETP.GT.AND P1, PT, R2, 0x68, PT ;  /* 0x000000680200780c */ /* 0x000fe40003f24270 */
[----:B------:R-:W-:-:S04]  /*103b0*/  @P0 LOP3.LUT R4, R5, R4, RZ, 0x3c, !PT ;  /* 0x0000000405040212 */ /* 0x000fc800078e3cff */
[----:B------:R-:W-:-:S05]  /*103c0*/  @P0 LOP3.LUT R5, R5, R4, RZ, 0x3c, !PT ;  /* 0x0000000405050212 */ /* 0x000fca00078e3cff */
[----:B------:R-:W3:Y:S04]  /*103d0*/  @P0 LDG.E.U16 R20, [R4.64] ;  /* 0x0000000604140981 */ /* 0x000ee8000c1e1500 */
[----:B---3--:R0:W-:Y:S04]  /*103e0*/  STL [R1+0x214], R20 ;  /* 0x0002141401007387 */ /* 0x0081e80000100800 */
[----:B0-----:R-:W3:Y:S01]  /*103f0*/  LDL.LU R20, [R1+0x1984] ;  /* 0x0019840001147983 */ /* 0x001ee20000300800 */
[----:B------:R-:W2:Y:S02]  /*10400*/  LDL R4, [R1+0x558] ;  /* 0x0005580001047983 */ /* 0x000ea40000100800 */
[----:B------:R-:W2:Y:S01]  /*10410*/  LDL R5, [R1+0x55c] ;  /* 0x00055c0001057983 */ /* 0x000ea20000100800 */
[----:B------:R-:W-:-:S02]  /*10420*/  PRMT R19, RZ, 0x7610, R19 ;  /* 0x00007610ff137816 */ /* 0x000fc40000000013 */
        /* <DEDUP_REMOVED lines=19> */
[----:B--2---:R-:W-:-:S04]  /*10560*/  @P2 LOP3.LUT R5, R5, R4, RZ, 0x3c, !PT ;  /* 0x0000000405052212 */ /* 0x004fc800078e3cff */
[----:B------:R-:W-:-:S04]  /*10570*/  @P2 LOP3.LUT R4, R5, R4, RZ, 0x3c, !PT ;  /* 0x0000000405042212 */ /* 0x000fc800078e3cff */
[----:B------:R-:W-:-:S05]  /*10580*/  @P2 LOP3.LUT R5, R5, R4, RZ, 0x3c, !PT ;  /* 0x0000000405052212 */ /* 0x000fca00078e3cff */
[----:B------:R-:W2:Y:S01]  /*10590*/  @P2 LDG.E.U16 R8, [R4.64] ;  /* 0x0000000604082981 */ /* 0x000ea2000c1e1500 */
[----:B------:R-:W-:-:S03]  /*105a0*/  PRMT R23, RZ, 0x7610, R23 ;  /* 0x00007610ff177816 */ /* 0x000fc60000000017 */
[----:B--2---:R0:W-:Y:S04]  /*105b0*/  STL [R1+0x24], R8 ;  /* 0x0000240801007387 */ /* 0x0041e80000100800 */
[----:B0-----:R-:W2:Y:S01]  /*105c0*/  LDL.LU R8, [R1+0x1978] ;  /* 0x0019780001087983 */ /* 0x001ea20000300800 */
[----:B------:R-:W2:Y:S02]  /*105d0*/  LDL R5, [R1+0x540] ;  /* 0x0005400001057983 */ /* 0x000ea40000100800 */
[----:B------:R-:W-:Y:S01]  /*105e0*/  @P2 IMAD.MOV.U32 R4, RZ, RZ, R14 ;  /* 0x000000ffff042224 */ /* 0x000fe200078e000e */
[----:B------:R-:W-:Y:S01]  /*105f0*/  ISETP.GT.AND P1, PT, R2, 0x6a, PT ;  /* 0x0000006a0200780c */ /* 0x000fe20003f24270 */
[----:B------:R-:W3:Y:S04]  /*10600*/  LDL R14, [R1+0x51c] ;  /* 0x00051c00010e7983 */ /* 0x000ee80000100800 */
[----:B--2---:R-:W2:Y:S04]  /*10610*/  @P2 LDG.E.U16 R23, [R4.64] ;  /* 0x0000000604172981 */ /* 0x004ea8000c1e1500 */
        /* <DEDUP_REMOVED lines=42> */
[----:B---3--:R-:W-:Y:S02]  /*108c0*/  @P1 IMAD.MOV.U32 R4, RZ, RZ, R14 ;  /* 0x000000ffff041224 */ /* 0x008fe400078e000e */
[----:B------:R-:W3:Y:S04]  /*108d0*/  LDL R14, [R1+0xc58] ;  /* 0x000c5800010e7983 */ /* 0x000ee80000100800 */
[----:B--2---:R-:W2:Y:S04]  /*108e0*/  @P1 LDG.E.U16 R16, [R4.64] ;  /* 0x0000000604101981 */ /* 0x004ea8000c1e1500 */
        /* <DEDUP_REMOVED lines=15> */
[----:B---3--:R-:W-:-:S04]  /*109e0*/  @P2 LOP3.LUT R5, R5, R4, RZ, 0x3c, !PT ;  /* 0x0000000405052212 */ /* 0x008fc800078e3cff */
[----:B------:R-:W-:-:S04]  /*109f0*/  @P2 LOP3.LUT R4, R5, R4, RZ, 0x3c, !PT ;  /* 0x0000000405042212 */ /* 0x000fc800078e3cff */
[----:B------:R-:W-:-:S05]  /*10a00*/  @P2 LOP3.LUT R5, R5, R4, RZ, 0x3c, !PT ;  /* 0x0000000405052212 */ /* 0x000fca00078e3cff */
[----:B------:R-:W3:Y:S04]  /*10a10*/  @P2 LDG.E.U16 R3, [R4.64] ;  /* 0x0000000604032981 */ /* 0x000ee8000c1e1500 */
[----:B---3--:R0:W-:Y:S04]  /*10a20*/  STL [R1], R3 ;  /* 0x0000000301007387 */ /* 0x0081e80000100800 */
[----:B0-----:R-:W3:Y:S01]  /*10a30*/  LDL.LU R3, [R1+0x195c] ;  /* 0x00195c0001037983 */ /* 0x001ee20000300800 */
[----:B------:R-:W2:Y:S02]  /*10a40*/  LDL R4, [R1+0xbd4] ;  /* 0x000bd40001047983 */ /* 0x000ea40000100800 */
[----:B------:R-:W2:Y:S01]  /*10a50*/  LDL R5, [R1+0xbe0] ;  /* 0x000be00001057983 */ /* 0x000ea20000100800 */
[----:B----4-:R-:W-:-:S02]  /*10a60*/  PRMT R29, RZ, 0x7610, R29 ;  /* 0x00007610ff1d7816 */ /* 0x010fc4000000001d */
[----:B------:R-:W-:Y:S02]  /*10a70*/  ISETP.GT.AND P3, PT, R2, 0x78, PT ;  /* 0x000000780200780c */ /* 0x000fe40003f64270 */
[----:B--2---:R-:W-:-:S04]  /*10a80*/  @P2 LOP3.LUT R5, R5, R4, RZ, 0x3c, !PT ;  /* 0x0000000405052212 */ /* 0x004fc800078e3cff */
[----:B------:R-:W-:-:S04]  /*10a90*/  @P2 LOP3.LUT R4, R5, R4, RZ, 0x3c, !PT ;  /* 0x0000000405042212 */ /* 0x000fc800078e3cff */
[----:B------:R-:W-:-:S05]  /*10aa0*/  @P2 LOP3.LUT R5, R5, R4, RZ, 0x3c, !PT ;  /* 0x0000000405052212 */ /* 0x000fca00078e3cff */
[----:B------:R0:W2:Y:S04]  /*10ab0*/  @P2 LDG.E.U16 R29, [R4.64] ;  /* 0x00000006041d2981 */ /* 0x0000a8000c1e1500 */
[----:B0-----:R-:W4:Y:S01]  /*10ac0*/  LDL R5, [R1+0xc30] ;  /* 0x000c300001057983 */ /* 0x001f220000100800 */
[----:B------:R-:W-:Y:S01]  /*10ad0*/  PRMT R28, RZ, 0x7610, R28 ;  /* 0x00007610ff1c7816 */ /* 0x000fe2000000001c */
[----:B------:R-:W-:Y:S02]  /*10ae0*/  @P3 IMAD.MOV.U32 R4, RZ, RZ, R14 ;  /* 0x000000ffff043224 */ /* 0x000fe400078e000e */
[----:B--2---:R0:W-:Y:S01]  /*10af0*/  STL [R1+0x194c], R29 ;  /* 0x00194c1d01007387 */ /* 0x0041e20000100800 */
[----:B------:R-:W2:Y:S03]  /*10b00*/  LDL R14, [R1+0xbe8] ;  /* 0x000be800010e7983 */ /* 0x000ea60000100800 */
[----:B0-----:R-:W2:Y:S04]  /*10b10*/  LDL R29, [R1+0xc54] ;  /* 0x000c5400011d7983 */ /* 0x001ea80000100800 */
[----:B----4-:R0:W4:Y:S01]  /*10b20*/  @P3 LDG.E.U16 R28, [R4.64] ;  /* 0x00000006041c3981 */ /* 0x010122000c1e1500 */
[----:B------:R-:W-:Y:S01]  /*10b30*/  PRMT R27, RZ, 0x7610, R27 ;  /* 0x00007610ff1b7816 */ /* 0x000fe2000000001b */
[----:B0-----:R-:W-:Y:S01]  /*10b40*/  @P3 IMAD.MOV.U32 R4, RZ, RZ, R15 ;  /* 0x000000ffff043224 */ /* 0x001fe200078e000f */
[C---:B------:R-:W-:Y:S01]  /*10b50*/  ISETP.GT.AND P1, PT, R2.reuse, 0x6d, PT ;  /* 0x0000006d0200780c */ /* 0x040fe20003f24270 */
[----:B--2---:R-:W-:Y:S01]  /*10b60*/  @P3 IMAD.MOV.U32 R5, RZ, RZ, R29 ;  /* 0x000000ffff053224 */ /* 0x004fe200078e001d */
[----:B----4-:R0:W-:Y:S01]  /*10b70*/  STL [R1+0x1950], R28 ;  /* 0x0019501c01007387 */ /* 0x0101e20000100800 */
[----:B------:R-:W-:Y:S01]  /*10b80*/  PRMT R26, RZ, 0x7610, R26 ;  /* 0x00007610ff1a7816 */ /* 0x000fe2000000001a */
[----:B------:R-:W2:Y:S02]  /*10b90*/  LDL R29, [R1+0xbe4] ;  /* 0x000be400011d7983 */ /* 0x000ea40000100800 */
[----:B------:R-:W4:Y:S01]  /*10ba0*/  LDL R15, [R1+0xbec] ;  /* 0x000bec00010f7983 */ /* 0x000f220000100800 */
[----:B------:R1:W2:Y:S04]  /*10bb0*/  @P3 LDG.E.U16 R27, [R4.64] ;  /* 0x00000006041b3981 */ /* 0x0002a8000c1e1500 */
[----:B0-----:R-:W3:Y:S04]  /*10bc0*/  LDL R28, [R1+0x50c] ;  /* 0x00050c00011c7983 */ /* 0x001ee80000100800 */
[----:B-1----:R-:W4:Y:S01]  /*10bd0*/  LDL R5, [R1+0x508] ;  /* 0x0005080001057983 */ /* 0x002f220000100800 */
[----:B------:R-:W-:-:S03]  /*10be0*/  ISETP.GT.AND P2, PT, R2, 0x71, PT ;  /* 0x000000710200780c */ /* 0x000fc60003f44270 */
[----:B--2---:R0:W-:Y:S01]  /*10bf0*/  STL [R1+0x1954], R27 ;  /* 0x0019541b01007387 */ /* 0x0041e20000100800 */
[----:B---3--:R-:W-:Y:S01]  /*10c00*/  @P1 IMAD.MOV.U32 R4, RZ, RZ, R28 ;  /* 0x000000ffff041224 */ /* 0x008fe200078e001c */
[----:B------:R-:W-:Y:S02]  /*10c10*/  PRMT R25, RZ, 0x7610, R25 ;  /* 0x00007610ff197816 */ /* 0x000fe40000000019 */
[----:B------:R-:W2:Y:S04]  /*10c20*/  LDL R28, [R1+0xc5c] ;  /* 0x000c5c00011c7983 */ /* 0x000ea80000100800 */
[----:B----4-:R1:W3:Y:S04]  /*10c30*/  @P1 LDG.E.U16 R26, [R4.64] ;  /* 0x00000006041a1981 */ /* 0x0102e8000c1e1500 */
[----:B0-----:R-:W4:Y:S04]  /*10c40*/  LDL R27, [R1+0xc68] ;  /* 0x000c6800011b7983 */ /* 0x001f280000100800 */
[----:B-1----:R-:W2:Y:S01]  /*10c50*/  LDL R5, [R1+0xbdc] ;  /* 0x000bdc0001057983 */ /* 0x002ea20000100800 */
[----:B------:R-:W-:Y:S01]  /*10c60*/  @P2 IMAD.MOV.U32 R4, RZ, RZ, R14 ;  /* 0x000000ffff042224 */ /* 0x000fe200078e000e */
[----:B------:R-:W-:-:S04]  /*10c70*/  PRMT R24, RZ, 0x7610, R24 ;  /* 0x00007610ff187816 */ /* 0x000fc80000000018 */
[----:B--2---:R0:W2:Y:S04]  /*10c80*/  @P2 LDG.E.U16 R25, [R4.64] ;  /* 0x0000000604192981 */ /* 0x0040a8000c1e1500 */
[----:B---3--:R1:W-:Y:S01]  /*10c90*/  STL [R1+0x18b0], R26 ;  /* 0x0018b01a01007387 */ /* 0x0083e20000100800 */
[----:B------:R-:W3:Y:S03]  /*10ca0*/  LDL R14, [R1+0xc6c] ;  /* 0x000c6c00010e7983 */ /* 0x000ee60000100800 */
[----:B-1----:R-:W3:Y:S01]  /*10cb0*/  LDL R26, [R1+0xc64] ;  /* 0x000c6400011a7983 */ /* 0x002ee20000100800 */
[----:B0-----:R-:W-:Y:S02]  /*10cc0*/  @P2 IMAD.MOV.U32 R4, RZ, RZ, R15 ;  /* 0x000000ffff042224 */ /* 0x001fe400078e000f */
[----:B------:R-:W-:-:S05]  /*10cd0*/  @P2 IMAD.MOV.U32 R5, RZ, RZ, R29 ;  /* 0x000000ffff052224 */ /* 0x000fca00078e001d */
[----:B------:R4:W3:Y:S01]  /*10ce0*/  @P2 LDG.E.U16 R24, [R4.64] ;  /* 0x0000000604182981 */ /* 0x0008e2000c1e1500 */
[----:B------:R-:W-:Y:S02]  /*10cf0*/  ISETP.GT.AND P3, PT, R2, 0x79, PT ;  /* 0x000000790200780c */ /* 0x000fe40003f64270 */
[----:B------:R-:W-:Y:S01]  /*10d00*/  PRMT R13, RZ, 0x7610, R13 ;  /* 0x00007610ff0d7816 */ /* 0x000fe2000000000d */
[----:B--2---:R-:W-:Y:S01]  /*10d10*/  STL [R1+0x193c], R25 ;  /* 0x00193c1901007387 */ /* 0x004fe20000100800 */
[----:B------:R-:W2:Y:S02]  /*10d20*/  LDL R29, [R1+0x4dc] ;  /* 0x0004dc00011d7983 */ /* 0x000ea40000100800 */
[----:B------:R-:W2:Y:S07]  /*10d30*/  LDL R15, [R1+0xbf8] ;  /* 0x000bf800010f7983 */ /* 0x000eae0000100800 */
[----:B----4-:R-:W-:-:S02]  /*10d40*/  @P3 IMAD.MOV.U32 R4, RZ, RZ, R27 ;  /* 0x000000ffff043224 */ /* 0x010fc400078e001b */
[----:B------:R-:W-:Y:S01]  /*10d50*/  @P3 IMAD.MOV.U32 R5, RZ, RZ, R28 ;  /* 0x000000ffff053224 */ /* 0x000fe200078e001c */
[----:B------:R-:W-:-:S04]  /*10d60*/  PRMT R12, RZ, 0x7610, R12 ;  /* 0x00007610ff0c7816 */ /* 0x000fc8000000000c */
[----:B------:R3:W4:Y:S01]  /*10d70*/  @P3 LDG.E.U16 R13, [R4.64] ;  /* 0x00000006040d3981 */ /* 0x000722000c1e1500 */
[----:B------:R-:W-:Y:S01]  /*10d80*/  ISETP.GT.AND P2, PT, R2, 0x72, PT ;  /* 0x000000720200780c */ /* 0x000fe20003f44270 */
[----:B---3--:R-:W-:Y:S02]  /*10d90*/  @P3 IMAD.MOV.U32 R4, RZ, RZ, R14 ;  /* 0x000000ffff043224 */ /* 0x008fe400078e000e */
[----:B------:R-:W-:-:S05]  /*10da0*/  @P3 IMAD.MOV.U32 R5, RZ, RZ, R26 ;  /* 0x000000ffff053224 */ /* 0x000fca00078e001a */
[----:B------:R2:W3:Y:S04]  /*10db0*/  @P3 LDG.E.U16 R12, [R4.64] ;  /* 0x00000006040c3981 */ /* 0x0004e8000c1e1500 */
[----:B------:R0:W-:Y:S01]  /*10dc0*/  STL [R1+0x1940], R24 ;  /* 0x0019401801007387 */ /* 0x0001e20000100800 */
[----:B------:R-:W3:Y:S02]  /*10dd0*/  LDL R28, [R1+0xbf4] ;  /* 0x000bf400011c7983 */ /* 0x000ee40000100800 */
[----:B------:R-:W3:Y:S01]  /*10de0*/  LDL R27, [R1+0xc00] ;  /* 0x000c0000011b7983 */ /* 0x000ee20000100800 */
[----:B------:R-:W-:Y:S01]  /*10df0*/  PRMT R22, RZ, 0x7610, R22 ;  /* 0x00007610ff167816 */ /* 0x000fe20000000016 */
[----:B--2---:R-:W-:Y:S02]  /*10e00*/  @P2 IMAD.MOV.U32 R5, RZ, RZ, R29 ;  /* 0x000000ffff052224 */ /* 0x004fe400078e001d */
[----:B------:R-:W-:-:S05]  /*10e10*/  @P2 IMAD.MOV.U32 R4, RZ, RZ, R15 ;  /* 0x000000ffff042224 */ /* 0x000fca00078e000f */
[----:B------:R1:W2:Y:S04]  /*10e20*/  @P2 LDG.E.U16 R22, [R4.64] ;  /* 0x0000000604162981 */ /* 0x0002a8000c1e1500 */
[----:B----4-:R4:W-:Y:S01]  /*10e30*/  STL [R1+0x1944], R13 ;  /* 0x0019440d01007387 */ /* 0x0109e20000100800 */
[----:B------:R-:W4:Y:S02]  /*10e40*/  LDL R26, [R1+0xc50] ;  /* 0x000c5000011a7983 */ /* 0x000f240000100800 */
[----:B------:R-:W4:Y:S01]  /*10e50*/  LDL R14, [R1+0xc78] ;  /* 0x000c7800010e7983 */ /* 0x000f220000100800 */
[----:B------:R-:W-:Y:S01]  /*10e60*/  PRMT R21, RZ, 0x7610, R21 ;  /* 0x00007610ff157816 */ /* 0x000fe20000000015 */
[----:B---3--:R3:W-:Y:S01]  /*10e70*/  STL [R1+0x1948], R12 ;  /* 0x0019480c01007387 */ /* 0x0087e20000100800 */
[----:B0-----:R-:W4:Y:S02]  /*10e80*/  LDL R24, [R1+0xc74] ;  /* 0x000c740001187983 */ /* 0x001f240000100800 */
[----:B------:R-:W4:Y:S02]  /*10e90*/  LDL R15, [R1+0xc80] ;  /* 0x000c8000010f7983 */ /* 0x000f240000100800 */
[----:B-1----:R-:W-:-:S02]  /*10ea0*/  @P2 IMAD.MOV.U32 R4, RZ, RZ, R27 ;  /* 0x000000ffff042224 */ /* 0x002fc400078e001b */
[----:B------:R-:W-:-:S05]  /*10eb0*/  @P2 IMAD.MOV.U32 R5, RZ, RZ, R28 ;  /* 0x000000ffff052224 */ /* 0x000fca00078e001c */
[----:B------:R0:W4:Y:S01]  /*10ec0*/  @P2 LDG.E.U16 R21, [R4.64] ;  /* 0x0000000604152981 */ /* 0x000122000c1e1500 */
[----:B------:R-:W-:-:S03]  /*10ed0*/  ISETP.GT.AND P3, PT, R2, 0x7a, PT ;  /* 0x0000007a0200780c */ /* 0x000fc60003f64270 */
[----:B--2---:R1:W-:Y:S01]  /*10ee0*/  STL [R1+0x1924], R22 ;  /* 0x0019241601007387 */ /* 0x0043e20000100800 */
[----:B----4-:R-:W2:Y:S03]  /*10ef0*/  LDL R13, [R1+0xbfc] ;  /* 0x000bfc00010d7983 */ /* 0x010ea60000100800 */
[----:B---3--:R-:W3:Y:S01]  /*10f00*/  LDL R12, [R1+0xc08] ;  /* 0x000c0800010c7983 */ /* 0x008ee20000100800 */
[----:B------:R-:W-:-:S05]  /*10f10*/  PRMT R11, RZ, 0x7610, R11 ;  /* 0x00007610ff0b7816 */ /* 0x000fca000000000b */
[----:B0-----:R-:W-:Y:S02]  /*10f20*/  @P3 IMAD.MOV.U32 R4, RZ, RZ, R14 ;  /* 0x000000ffff043224 */ /* 0x001fe400078e000e */
[----:B------:R-:W-:Y:S01]  /*10f30*/  @P3 IMAD.MOV.U32 R5, RZ, RZ, R26 ;  /* 0x000000ffff053224 */ /* 0x000fe200078e001a */
[----:B------:R-:W-:-:S04]  /*10f40*/  PRMT R10, RZ, 0x7610, R10 ;  /* 0x00007610ff0a7816 */ /* 0x000fc8000000000a */
[----:B------:R0:W4:Y:S01]  /*10f50*/  @P3 LDG.E.U16 R11, [R4.64] ;  /* 0x00000006040b3981 */ /* 0x000122000c1e1500 */
[----:B------:R-:W-:Y:S01]  /*10f60*/  ISETP.GT.AND P2, PT, R2, 0x73, PT ;  /* 0x000000730200780c */ /* 0x000fe20003f44270 */
[----:B0-----:R-:W-:Y:S02]  /*10f70*/  @P3 IMAD.MOV.U32 R4, RZ, RZ, R15 ;  /* 0x000000ffff043224 */ /* 0x001fe400078e000f */
[----:B------:R-:W-:-:S05]  /*10f80*/  @P3 IMAD.MOV.U32 R5, RZ, RZ, R24 ;  /* 0x000000ffff053224 */ /* 0x000fca00078e0018 */
[----:B------:R2:W4:Y:S04]  /*10f90*/  @P3 LDG.E.U16 R10, [R4.64] ;  /* 0x00000006040a3981 */ /* 0x000528000c1e1500 */
[----:B------:R-:W-:Y:S01]  /*10fa0*/  STL [R1+0x1928], R21 ;  /* 0x0019281501007387 */ /* 0x000fe20000100800 */
[----:B-1----:R-:W4:Y:S02]  /*10fb0*/  LDL R22, [R1+0xc04] ;  /* 0x000c040001167983 */ /* 0x002f240000100800 */
[----:B------:R-:W4:Y:S01]  /*10fc0*/  LDL R14, [R1+0xc0c] ;  /* 0x000c0c00010e7983 */ /* 0x000f220000100800 */
[----:B------:R-:W-:Y:S01]  /*10fd0*/  PRMT R20, RZ, 0x7610, R20 ;  /* 0x00007610ff147816 */ /* 0x000fe20000000014 */
[----:B--2---:R-:W-:Y:S02]  /*10fe0*/  @P2 IMAD.MOV.U32 R5, RZ, RZ, R13 ;  /* 0x000000ffff052224 */ /* 0x004fe400078e000d */
[----:B---3--:R-:W-:-:S05]  /*10ff0*/  @P2 IMAD.MOV.U32 R4, RZ, RZ, R12 ;  /* 0x000000ffff042224 */ /* 0x008fca00078e000c */
[----:B------:R0:W2:Y:S04]  /*11000*/  @P2 LDG.E.U16 R20, [R4.64] ;  /* 0x0000000604142981 */ /* 0x0000a8000c1e1500 */
[----:B----4-:R-:W-:Y:S01]  /*11010*/  STL [R1+0x192c], R11 ;  /* 0x00192c0b01007387 */ /* 0x010fe20000100800 */
[----:B------:R-:W3:Y:S02]  /*11020*/  LDL R24, [R1+0xc7c] ;  /* 0x000c7c0001187983 */ /* 0x000ee40000100800 */
[----:B------:R-:W4:Y:S01]  /*11030*/  LDL R15, [R1+0xc88] ;  /* 0x000c8800010f7983 */ /* 0x000f220000100800 */
[----:B------:R-:W-:Y:S01]  /*11040*/  PRMT R19, RZ, 0x7610, R19 ;  /* 0x00007610ff137816 */ /* 0x000fe20000000013 */
[----:B------:R-:W-:Y:S01]  /*11050*/  STL [R1+0x1930], R10 ;  /* 0x0019300a01007387 */ /* 0x000fe20000100800 */
[----:B------:R-:W3:Y:S02]  /*11060*/  LDL R13, [R1+0xc84] ;  /* 0x000c8400010d7983 */ /* 0x000ee40000100800 */
[----:B------:R-:W3:Y:S02]  /*11070*/  LDL R12, [R1+0xc8c] ;  /* 0x000c8c00010c7983 */ /* 0x000ee40000100800 */
[----:B0-----:R-:W-:-:S02]  /*11080*/  @P2 IMAD.MOV.U32 R4, RZ, RZ, R14 ;  /* 0x000000ffff042224 */ /* 0x001fc400078e000e */
[----:B------:R-:W-:-:S05]  /*11090*/  @P2 IMAD.MOV.U32 R5, RZ, RZ, R22 ;  /* 0x000000ffff052224 */ /* 0x000fca00078e0016 */
[----:B------:R4:W3:Y:S01]  /*110a0*/  @P2 LDG.E.U16 R19, [R4.64] ;  /* 0x0000000604132981 */ /* 0x0008e2000c1e1500 */
[----:B------:R-:W-:-:S03]  /*110b0*/  ISETP.GT.AND P3, PT, R2, 0x7b, PT ;  /* 0x0000007b0200780c */ /* 0x000fc60003f64270 */
[----:B--2---:R0:W-:Y:S01]  /*110c0*/  STL [R1+0x190c], R20 ;  /* 0x00190c1401007387 */ /* 0x0041e20000100800 */
[----:B------:R-:W2:Y:S02]  /*110d0*/  LDL R22, [R1+0x500] ;  /* 0x0005000001167983 */ /* 0x000ea40000100800 */
[----:B------:R-:W2:Y:S01]  /*110e0*/  LDL R14, [R1+0x504] ;  /* 0x00050400010e7983 */ /* 0x000ea20000100800 */
[----:B------:R-:W-:-:S06]  /*110f0*/  PRMT R9, RZ, 0x7610, R9 ;  /* 0x00007610ff097816 */ /* 0x000fcc0000000009 */
[----:B----4-:R-:W-:Y:S02]  /*11100*/  @P3 IMAD.MOV.U32 R4, RZ, RZ, R15 ;  /* 0x000000ffff043224 */ /* 0x010fe400078e000f */
[----:B---3--:R-:W-:Y:S01]  /*11110*/  @P3 IMAD.MOV.U32 R5, RZ, RZ, R24 ;  /* 0x000000ffff053224 */ /* 0x008fe200078e0018 */
[----:B------:R-:W-:-:S04]  /*11120*/  PRMT R8, RZ, 0x7610, R8 ;  /* 0x00007610ff087816 */ /* 0x000fc80000000008 */
[----:B------:R1:W3:Y:S02]  /*11130*/  @P3 LDG.E.U16 R9, [R4.64] ;  /* 0x0000000604093981 */ /* 0x0002e4000c1e1500 */
[----:B-1----:R-:W-:Y:S02]  /*11140*/  @P3 IMAD.MOV.U32 R5, RZ, RZ, R13 ;  /* 0x000000ffff053224 */ /* 0x002fe400078e000d */
[----:B------:R-:W-:-:S05]  /*11150*/  @P3 IMAD.MOV.U32 R4, RZ, RZ, R12 ;  /* 0x000000ffff043224 */ /* 0x000fca00078e000c */
[----:B------:R2:W4:Y:S04]  /*11160*/  @P3 LDG.E.U16 R8, [R4.64] ;  /* 0x0000000604083981 */ /* 0x000528000c1e1500 */
[----:B------:R-:W-:Y:S01]  /*11170*/  STL [R1+0x1910], R19 ;  /* 0x0019101301007387 */ /* 0x000fe20000100800 */
[----:B0-----:R-:W4:Y:S02]  /*11180*/  LDL R20, [R1+0xbf0] ;  /* 0x000bf00001147983 */ /* 0x001f240000100800 */
[----:B------:R-:W4:Y:S01]  /*11190*/  LDL R15, [R1+0xc18] ;  /* 0x000c1800010f7983 */ /* 0x000f220000100800 */
[----:B------:R-:W-:Y:S01]  /*111a0*/  PRMT R23, RZ, 0x7610, R23 ;  /* 0x00007610ff177816 */ /* 0x000fe20000000017 */
[----:B--2---:R-:W-:Y:S02]  /*111b0*/  @P1 IMAD.MOV.U32 R5, RZ, RZ, R22 ;  /* 0x000000ffff051224 */ /* 0x004fe400078e0016 */
[----:B------:R-:W-:-:S05]  /*111c0*/  @P1 IMAD.MOV.U32 R4, RZ, RZ, R14 ;  /* 0x000000ffff041224 */ /* 0x000fca00078e000e */
[----:B------:R0:W2:Y:S04]  /*111d0*/  @P1 LDG.E.U16 R23, [R4.64] ;  /* 0x0000000604171981 */ /* 0x0000a8000c1e1500 */
[----:B---3--:R1:W-:Y:S01]  /*111e0*/  STL [R1+0x1914], R9 ;  /* 0x0019140901007387 */ /* 0x0083e20000100800 */
[----:B------:R-:W3:Y:S02]  /*111f0*/  LDL R13, [R1+0xc14] ;  /* 0x000c1400010d7983 */ /* 0x000ee40000100800 */
[----:B------:R-:W3:Y:S01]  /*11200*/  LDL R12, [R1+0xc20] ;  /* 0x000c2000010c7983 */ /* 0x000ee20000100800 */
[----:B------:R-:W-:Y:S02]  /*11210*/  ISETP.GT.AND P2, PT, R2, 0x74, PT ;  /* 0x000000740200780c */ /* 0x000fe40003f44270 */
[----:B------:R-:W-:Y:S01]  /*11220*/  PRMT R18, RZ, 0x7610, R18 ;  /* 0x00007610ff127816 */ /* 0x000fe20000000012 */
[----:B----4-:R-:W-:Y:S01]  /*11230*/  STL [R1+0x1918], R8 ;  /* 0x0019180801007387 */ /* 0x010fe20000100800 */
[----:B------:R-:W4:Y:S02]  /*11240*/  LDL R14, [R1+0xc70] ;  /* 0x000c7000010e7983 */ /* 0x000f240000100800 */
[----:B-1----:R-:W4:Y:S07]  /*11250*/  LDL R9, [R1+0xc98] ;  /* 0x000c980001097983 */ /* 0x002f2e0000100800 */
[----:B0-----:R-:W-:-:S02]  /*11260*/  @P2 IMAD.MOV.U32 R4, RZ, RZ, R15 ;  /* 0x000000ffff042224 */ /* 0x001fc400078e000f */
[----:B------:R-:W-:-:S05]  /*11270*/  @P2 IMAD.MOV.U32 R5, RZ, RZ, R20 ;  /* 0x000000ffff052224 */ /* 0x000fca00078e0014 */
[----:B------:R3:W4:Y:S01]  /*11280*/  @P2 LDG.E.U16 R18, [R4.64] ;  /* 0x0000000604122981 */ /* 0x000722000c1e1500 */
[----:B------:R-:W-:-:S03]  /*11290*/  ISETP.GT.AND P3, PT, R2, 0x7c, PT ;  /* 0x0000007c0200780c */ /* 0x000fc60003f64270 */
[----:B--2---:R-:W-:Y:S01]  /*112a0*/  STL [R1+0x18b4], R23 ;  /* 0x0018b41701007387 */ /* 0x004fe20000100800 */
[----:B------:R-:W2:Y:S02]  /*112b0*/  LDL R20, [R1+0xc94] ;  /* 0x000c940001147983 */ /* 0x000ea40000100800 */
[----:B------:R-:W2:Y:S01]  /*112c0*/  LDL R15, [R1+0xca0] ;  /* 0x000ca000010f7983 */ /* 0x000ea20000100800 */
[----:B------:R-:W-:Y:S01]  /*112d0*/  PRMT R17, RZ, 0x7610, R17 ;  /* 0x00007610ff117816 */ /* 0x000fe20000000011 */
[----:B---3--:R-:W-:Y:S02]  /*112e0*/  @P2 IMAD.MOV.U32 R4, RZ, RZ, R12 ;  /* 0x000000ffff042224 */ /* 0x008fe400078e000c */
[----:B------:R-:W-:Y:S01]  /*112f0*/  @P2 IMAD.MOV.U32 R5, RZ, RZ, R13 ;  /* 0x000000ffff052224 */ /* 0x000fe200078e000d */
[----:B------:R-:W-:-:S04]  /*11300*/  PRMT R7, RZ, 0x7610, R7 ;  /* 0x00007610ff077816 */ /* 0x000fc80000000007 */
[----:B------:R4:W3:Y:S02]  /*11310*/  @P2 LDG.E.U16 R17, [R4.64] ;  /* 0x0000000604112981 */ /* 0x0008e4000c1e1500 */
[----:B----4-:R-:W-:Y:S02]  /*11320*/  @P3 IMAD.MOV.U32 R5, RZ, RZ, R14 ;  /* 0x000000ffff053224 */ /* 0x010fe400078e000e */
[----:B------:R-:W-:-:S05]  /*11330*/  @P3 IMAD.MOV.U32 R4, RZ, RZ, R9 ;  /* 0x000000ffff043224 */ /* 0x000fca00078e0009 */
[----:B------:R2:W4:Y:S04]  /*11340*/  @P3 LDG.E.U16 R7, [R4.64] ;  /* 0x0000000604073981 */ /* 0x000528000c1e1500 */
[----:B------:R-:W-:Y:S01]  /*11350*/  STL [R1+0x18f4], R18 ;  /* 0x0018f41201007387 */ /* 0x000fe20000100800 */
[----:B------:R-:W4:Y:S02]  /*11360*/  LDL R13, [R1+0xc1c] ;  /* 0x000c1c00010d7983 */ /* 0x000f240000100800 */
[----:B------:R-:W4:Y:S01]  /*11370*/  LDL R12, [R1+0xc28] ;  /* 0x000c2800010c7983 */ /* 0x000f220000100800 */
[----:B------:R-:W-:Y:S01]  /*11380*/  PRMT R6, RZ, 0x7610, R6 ;  /* 0x00007610ff067816 */ /* 0x000fe20000000006 */
[----:B--2---:R-:W-:Y:S02]  /*11390*/  @P3 IMAD.MOV.U32 R5, RZ, RZ, R20 ;  /* 0x000000ffff053224 */ /* 0x004fe400078e0014 */
[----:B------:R-:W-:-:S05]  /*113a0*/  @P3 IMAD.MOV.U32 R4, RZ, RZ, R15 ;  /* 0x000000ffff043224 */ /* 0x000fca00078e000f */
[----:B------:R0:W2:Y:S04]  /*113b0*/  @P3 LDG.E.U16 R6, [R4.64] ;  /* 0x0000000604063981 */ /* 0x0000a8000c1e1500 */
[----:B---3--:R-:W-:Y:S01]  /*113c0*/  STL [R1+0x18f8], R17 ;  /* 0x0018f81101007387 */ /* 0x008fe20000100800 */
[----:B------:R-:W3:Y:S02]  /*113d0*/  LDL R14, [R1+0xc24] ;  /* 0x000c2400010e7983 */ /* 0x000ee40000100800 */
[----:B------:R-:W3:Y:S01]  /*113e0*/  LDL R9, [R1+0xc2c] ;  /* 0x000c2c0001097983 */ /* 0x000ee20000100800 */
[----:B------:R-:W-:Y:S02]  /*113f0*/  ISETP.GT.AND P1, PT, R2, 0x75, PT ;  /* 0x000000750200780c */ /* 0x000fe40003f24270 */
[----:B------:R-:W-:Y:S01]  /*11400*/  PRMT R16, RZ, 0x7610, R16 ;  /* 0x00007610ff107816 */ /* 0x000fe20000000010 */
[----:B----4-:R-:W-:Y:S01]  /*11410*/  STL [R1+0x18fc], R7 ;  /* 0x0018fc0701007387 */ /* 0x010fe20000100800 */
[----:B------:R-:W4:Y:S02]  /*11420*/  LDL R24, [R1+0xc9c] ;  /* 0x000c9c0001187983 */ /* 0x000f240000100800 */
[----:B------:R-:W4:Y:S07]  /*11430*/  LDL R20, [R1+0xca8] ;  /* 0x000ca80001147983 */ /* 0x000f2e0000100800 */
[----:B0-----:R-:W-:-:S02]  /*11440*/  @P1 IMAD.MOV.U32 R4, RZ, RZ, R12 ;  /* 0x000000ffff041224 */ /* 0x001fc400078e000c */
[----:B------:R-:W-:-:S05]  /*11450*/  @P1 IMAD.MOV.U32 R5, RZ, RZ, R13 ;  /* 0x000000ffff051224 */ /* 0x000fca00078e000d */
[----:B------:R0:W4:Y:S01]  /*11460*/  @P1 LDG.E.U16 R16, [R4.64] ;  /* 0x0000000604101981 */ /* 0x000122000c1e1500 */
[----:B------:R-:W-:-:S03]  /*11470*/  ISETP.GT.AND P2, PT, R2, 0x7d, PT ;  /* 0x0000007d0200780c */ /* 0x000fc60003f44270 */
[----:B--2---:R-:W-:Y:S01]  /*11480*/  STL [R1+0x1900], R6 ;  /* 0x0019000601007387 */ /* 0x004fe20000100800 */
[----:B------:R-:W2:Y:S02]  /*11490*/  LDL R13, [R1+0xca4] ;  /* 0x000ca400010d7983 */ /* 0x000ea40000100800 */
[----:B------:R-:W2:Y:S01]  /*114a0*/  LDL R12, [R1+0xcac] ;  /* 0x000cac00010c7983 */ /* 0x000ea20000100800 */
[----:B0-----:R-:W-:Y:S01]  /*114b0*/  PRMT R5, RZ, 0x7610, R5 ;  /* 0x00007610ff057816 */ /* 0x001fe20000000005 */
        /* <DEDUP_REMOVED lines=11> */
[----:B------:R-:W4:Y:S04]  /*11570*/  LDL R22, [R1+0x568] ;  /* 0x0005680001167983 */ /* 0x000f280000100800 */
[----:B------:R-:W4:Y:S01]  /*11580*/  LDL R9, [R1+0x56c] ;  /* 0x00056c0001097983 */ /* 0x000f220000100800 */
[----:B--2---:R-:W-:-:S02]  /*11590*/  @P2 IMAD.MOV.U32 R15, RZ, RZ, R13 ;  /* 0x000000ffff0f2224 */ /* 0x004fc400078e000d */
[----:B------:R-:W-:-:S05]  /*115a0*/  @P2 IMAD.MOV.U32 R14, RZ, RZ, R12 ;  /* 0x000000ffff0e2224 */ /* 0x000fca00078e000c */
[----:B------:R0:W2:Y:S04]  /*115b0*/  @P2 LDG.E.U16 R3, [R14.64] ;  /* 0x000000060e032981 */ /* 0x0000a8000c1e1500 */
[----:B---3--:R-:W-:Y:S01]  /*115c0*/  STL [R1+0x18bc], R5 ;  /* 0x0018bc0501007387 */ /* 0x008fe20000100800 */
[----:B------:R-:W-:-:S03]  /*115d0*/  ISETP.GT.AND P1, PT, R2, 0x67, PT ;  /* 0x000000670200780c */ /* 0x000fc60003f24270 */
[----:B----4-:R1:W-:Y:S01]  /*115e0*/  STL [R1+0x18c0], R4 ;  /* 0x0018c00401007387 */ /* 0x0103e20000100800 */
[----:B------:R-:W3:Y:S02]  /*115f0*/  LDL R24, [R1+0x560] ;  /* 0x0005600001187983 */ /* 0x000ee40000100800 */
[----:B------:R-:W4:Y:S02]  /*11600*/  LDL R20, [R1+0x564] ;  /* 0x0005640001147983 */ /* 0x000f240000100800 */
[----:B0-----:R-:W-:Y:S02]  /*11610*/  @P0 IMAD.MOV.U32 R14, RZ, RZ, R26 ;  /* 0x000000ffff0e0224 */ /* 0x001fe400078e001a */
[----:B------:R-:W-:Y:S01]  /*11620*/  @P0 IMAD.MOV.U32 R15, RZ, RZ, R27 ;  /* 0x000000ffff0f0224 */ /* 0x000fe200078e001b */
[----:B------:R-:W4:Y:S04]  /*11630*/  LDL R13, [R1+0x4f8] ;  /* 0x0004f800010d7983 */ /* 0x000f280000100800 */
[----:B------:R-:W4:Y:S01]  /*11640*/  LDL R12, [R1+0x4fc] ;  /* 0x0004fc00010c7983 */ /* 0x000f220000100800 */
[----:B-1----:R-:W-:-:S06]  /*11650*/  PRMT R4, RZ, 0x7610, R4 ;  /* 0x00007610ff047816 */ /* 0x002fcc0000000004 */
[----:B------:R0:W4:Y:S02]  /*11660*/  @P0 LDG.E.U16 R4, [R14.64] ;  /* 0x000000060e040981 */ /* 0x000124000c1e1500 */
[----:B0-----:R-:W-:Y:S02]  /*11670*/  @P1 IMAD.MOV.U32 R14, RZ, RZ, R9 ;  /* 0x000000ffff0e1224 */ /* 0x001fe400078e0009 */
[----:B------:R-:W-:Y:S01]  /*11680*/  @P1 IMAD.MOV.U32 R15, RZ, RZ, R22 ;  /* 0x000000ffff0f1224 */ /* 0x000fe200078e0016 */
[----:B--2---:R0:W-:Y:S01]  /*11690*/  STL [R1+0x18c4], R3 ;  /* 0x0018c40301007387 */ /* 0x0041e20000100800 */
[----:B------:R-:W2:Y:S02]  /*116a0*/  LDL R22, [R1+0x4f0] ;  /* 0x0004f00001167983 */ /* 0x000ea40000100800 */
[----:B------:R-:W2:Y:S01]  /*116b0*/  LDL R9, [R1+0x4f4] ;  /* 0x0004f40001097983 */ /* 0x000ea20000100800 */
[----:B------:R-:W-:Y:S02]  /*116c0*/  PRMT R25, RZ, 0x7610, R25 ;  /* 0x00007610ff197816 */ /* 0x000fe40000000019 */
[----:B------:R-:W-:-:S02]  /*116d0*/  PRMT R18, RZ, 0x7610, R18 ;  /* 0x00007610ff127816 */ /* 0x000fc40000000012 */
[----:B------:R-:W-:Y:S02]  /*116e0*/  ISETP.GT.AND P0, PT, R2, 0x6e, PT ;  /* 0x0000006e0200780c */ /* 0x000fe40003f04270 */
[----:B------:R3:W2:Y:S02]  /*116f0*/  @P1 LDG.E.U16 R25, [R14.64] ;  /* 0x000000060e191981 */ /* 0x0006a4000c1e1500 */
[----:B---3--:R-:W-:Y:S02]  /*11700*/  @P1 IMAD.MOV.U32 R15, RZ, RZ, R24 ;  /* 0x000000ffff0f1224 */ /* 0x008fe400078e0018 */
[----:B----4-:R-:W-:-:S05]  /*11710*/  @P1 IMAD.MOV.U32 R14, RZ, RZ, R20 ;  /* 0x000000ffff0e1224 */ /* 0x010fca00078e0014 */
[----:B------:R1:W3:Y:S01]  /*11720*/  @P1 LDG.E.U16 R18, [R14.64] ;  /* 0x000000060e121981 */ /* 0x0002e2000c1e1500 */
[----:B------:R-:W-:Y:S02]  /*11730*/  PRMT R23, RZ, 0x7610, R23 ;  /* 0x00007610ff177816 */ /* 0x000fe40000000017 */
[----:B------:R-:W-:Y:S01]  /*11740*/  PRMT R7, RZ, 0x7610, R7 ;  /* 0x00007610ff077816 */ /* 0x000fe20000000007 */
[----:B-1----:R-:W-:Y:S02]  /*11750*/  @P0 IMAD.MOV.U32 R14, RZ, RZ, R12 ;  /* 0x000000ffff0e0224 */ /* 0x002fe400078e000c */
[----:B------:R-:W-:-:S05]  /*11760*/  @P0 IMAD.MOV.U32 R15, RZ, RZ, R13 ;  /* 0x000000ffff0f0224 */ /* 0x000fca00078e000d */
[----:B------:R2:W4:Y:S02]  /*11770*/  @P0 LDG.E.U16 R23, [R14.64] ;  /* 0x000000060e170981 */ /* 0x000524000c1e1500 */
[----:B--2---:R-:W-:Y:S02]  /*11780*/  @P0 IMAD.MOV.U32 R15, RZ, RZ, R22 ;  /* 0x000000ffff0f0224 */ /* 0x004fe400078e0016 */
[----:B------:R-:W-:-:S05]  /*11790*/  @P0 IMAD.MOV.U32 R14, RZ, RZ, R9 ;  /* 0x000000ffff0e0224 */ /* 0x000fca00078e0009 */
[----:B------:R-:W2:Y:S04]  /*117a0*/  @P0 LDG.E.U16 R7, [R14.64] ;  /* 0x000000060e070981 */ /* 0x000ea8000c1e1500 */
[----:B------:R1:W-:Y:S01]  /*117b0*/  STL [R1+0x88], R4 ;  /* 0x0000880401007387 */ /* 0x0003e20000100800 */
[----:B0-----:R-:W4:Y:S02]  /*117c0*/  LDL R3, [R1+0x4ec] ;  /* 0x0004ec0001037983 */ /* 0x001f240000100800 */
[----:B------:R-:W4:Y:S01]  /*117d0*/  LDL R20, [R1+0x4e4] ;  /* 0x0004e40001147983 */ /* 0x000f220000100800 */
[----:B-1----:R-:W4:Y:S04]  /*117e0*/  LDL R4, [R1+0x4e8] ;  /* 0x0004e80001047983 */ /* 0x002f280000100800 */
[----:B---3--:R0:W-:Y:S01]  /*117f0*/  STL [R1+0x7c], R18 ;  /* 0x00007c1201007387 */ /* 0x0081e20000100800 */
[----:B------:R-:W3:Y:S02]  /*11800*/  LDL R13, [R1+0xc10] ;  /* 0x000c1000010d7983 */ /* 0x000ee40000100800 */
[----:B------:R-:W3:Y:S02]  /*11810*/  LDL R12, [R1+0xc38] ;  /* 0x000c3800010c7983 */ /* 0x000ee40000100800 */
[----:B------:R-:W3:Y:S01]  /*11820*/  LDL R9, [R1+0xc34] ;  /* 0x000c340001097983 */ /* 0x000ee20000100800 */
[----:B0-----:R-:W3:Y:S01]  /*11830*/  LDL R18, [R1+0xbd0] ;  /* 0x000bd00001127983 */ /* 0x001ee20000100800 */
[----:B------:R-:W-:-:S03]  /*11840*/  ISETP.GT.AND P1, PT, R2, 0x6f, PT ;  /* 0x0000006f0200780c */ /* 0x000fc60003f24270 */
[----:B--2---:R0:W-:Y:S04]  /*11850*/  STL [R1+0x68], R7 ;  /* 0x0000680701007387 */ /* 0x0041e80000100800 */
[----:B0-----:R-:W2:Y:S01]  /*11860*/  LDL R7, [R1+0xc40] ;  /* 0x000c400001077983 */ /* 0x001ea20000100800 */
[----:B------:R-:W-:-:S05]  /*11870*/  PRMT R21, RZ, 0x7610, R21 ;  /* 0x00007610ff157816 */ /* 0x000fca0000000015 */
[----:B----4-:R-:W-:Y:S02]  /*11880*/  @P1 IMAD.MOV.U32 R14, RZ, RZ, R3 ;  /* 0x000000ffff0e1224 */ /* 0x010fe400078e0003 */
[----:B------:R-:W-:Y:S01]  /*11890*/  @P1 IMAD.MOV.U32 R15, RZ, RZ, R4 ;  /* 0x000000ffff0f1224 */ /* 0x000fe200078e0004 */
[----:B------:R-:W-:Y:S02]  /*118a0*/  PRMT R17, RZ, 0x7610, R17 ;  /* 0x00007610ff117816 */ /* 0x000fe40000000011 */
[----:B------:R-:W-:Y:S02]  /*118b0*/  ISETP.GT.AND P0, PT, R2, 0x76, PT ;  /* 0x000000760200780c */ /* 0x000fe40003f04270 */
[----:B------:R-:W-:Y:S02]  /*118c0*/  PRMT R10, RZ, 0x7610, R10 ;  /* 0x00007610ff0a7816 */ /* 0x000fe4000000000a */
[----:B------:R-:W-:Y:S01]  /*118d0*/  PRMT R6, RZ, 0x7610, R6 ;  /* 0x00007610ff067816 */ /* 0x000fe20000000006 */
[----:B------:R0:W4:Y:S04]  /*118e0*/  @P1 LDG.E.U16 R21, [R14.64] ;  /* 0x000000060e151981 */ /* 0x000128000c1e1500 */
[----:B------:R-:W4:Y:S04]  /*118f0*/  LDL R4, [R1+0xc3c] ;  /* 0x000c3c0001047983 */ /* 0x000f280000100800 */
[----:B------:R-:W4:Y:S01]  /*11900*/  LDL R3, [R1+0xc48] ;  /* 0x000c480001037983 */ /* 0x000f220000100800 */
[----:B0-----:R-:W-:-:S02]  /*11910*/  @P1 IMAD.MOV.U32 R15, RZ, RZ, R20 ;  /* 0x000000ffff0f1224 */ /* 0x001fc400078e0014 */
[----:B---3--:R-:W-:Y:S02]  /*11920*/  @P1 IMAD.MOV.U32 R14, RZ, RZ, R18 ;  /* 0x000000ffff0e1224 */ /* 0x008fe400078e0012 */
[----:B------:R-:W3:Y:S04]  /*11930*/  LDL R18, [R1+0xc44] ;  /* 0x000c440001127983 */ /* 0x000ee80000100800 */
[----:B------:R0:W3:Y:S02]  /*11940*/  @P1 LDG.E.U16 R17, [R14.64] ;  /* 0x000000060e111981 */ /* 0x0000e4000c1e1500 */
[----:B0-----:R-:W-:Y:S02]  /*11950*/  @P0 IMAD.MOV.U32 R14, RZ, RZ, R12 ;  /* 0x000000ffff0e0224 */ /* 0x001fe400078e000c */
[----:B------:R-:W-:-:S05]  /*11960*/  @P0 IMAD.MOV.U32 R15, RZ, RZ, R13 ;  /* 0x000000ffff0f0224 */ /* 0x000fca00078e000d */
[----:B------:R0:W4:Y:S02]  /*11970*/  @P0 LDG.E.U16 R10, [R14.64] ;  /* 0x000000060e0a0981 */ /* 0x000124000c1e1500 */
[----:B0-----:R-:W-:Y:S02]  /*11980*/  @P0 IMAD.MOV.U32 R15, RZ, RZ, R9 ;  /* 0x000000ffff0f0224 */ /* 0x001fe400078e0009 */
[----:B--2---:R-:W-:-:S05]  /*11990*/  @P0 IMAD.MOV.U32 R14, RZ, RZ, R7 ;  /* 0x000000ffff0e0224 */ /* 0x004fca00078e0007 */
[----:B------:R0:W2:Y:S04]  /*119a0*/  @P0 LDG.E.U16 R6, [R14.64] ;  /* 0x000000060e060981 */ /* 0x0000a8000c1e1500 */
[----:B------:R-:W-:Y:S04]  /*119b0*/  STL [R1+0x80], R25 ;  /* 0x0000801901007387 */ /* 0x000fe80000100800 */
[----:B---3--:R1:W-:Y:S01]  /*119c0*/  STL [R1+0x54], R17 ;  /* 0x0000541101007387 */ /* 0x0083e20000100800 */
[----:B------:R-:W3:Y:S02]  /*119d0*/  LDL R13, [R1+0xc90] ;  /* 0x000c9000010d7983 */ /* 0x000ee40000100800 */
[----:B------:R-:W3:Y:S01]  /*119e0*/  LDL R12, [R1+0xcb0] ;  /* 0x000cb000010c7983 */ /* 0x000ee20000100800 */
[----:B-1----:R-:W3:Y:S04]  /*119f0*/  LDL R17, [R1+0xc4c] ;  /* 0x000c4c0001117983 */ /* 0x002ee80000100800 */
[----:B----4-:R1:W-:Y:S01]  /*11a00*/  STL [R1+0x50], R10 ;  /* 0x0000500a01007387 */ /* 0x0103e20000100800 */
[----:B------:R-:W4:Y:S03]  /*11a10*/  LDL R9, [R1+0x4d8] ;  /* 0x0004d80001097983 */ /* 0x000f260000100800 */
[----:B-1----:R-:W4:Y:S01]  /*11a20*/  LDL R10, [R1+0x4d4] ;  /* 0x0004d400010a7983 */ /* 0x002f220000100800 */
[----:B------:R-:W-:Y:S02]  /*11a30*/  STL [R1+0x6c], R23 ;  /* 0x00006c1701007387 */ /* 0x000fe40000100800 */
[----:B------:R-:W4:Y:S01]  /*11a40*/  LDL R7, [R1+0x4cc] ;  /* 0x0004cc0001077983 */ /* 0x000f220000100800 */
[----:B------:R-:W1:Y:S01]  /*11a50*/  S2R R20, SR_TID.X ;  /* 0x0000000000147919 */ /* 0x000e620000002100 */
[----:B------:R-:W-:-:S13]  /*11a60*/  ISETP.GT.AND P1, PT, R2, 0x77, PT ;  /* 0x000000770200780c */ /* 0x000fda0003f24270 */
[----:B0-----:R-:W-:Y:S02]  /*11a70*/  @P1 IMAD.MOV.U32 R14, RZ, RZ, R3 ;  /* 0x000000ffff0e1224 */ /* 0x001fe400078e0003 */
[----:B------:R-:W-:Y:S01]  /*11a80*/  @P1 IMAD.MOV.U32 R15, RZ, RZ, R4 ;  /* 0x000000ffff0f1224 */ /* 0x000fe200078e0004 */
[----:B--2---:R0:W-:Y:S01]  /*11a90*/  STL [R1+0x4c], R6 ;  /* 0x00004c0601007387 */ /* 0x0041e20000100800 */
[----:B------:R-:W2:Y:S02]  /*11aa0*/  LDL R4, [R1+0x4c4] ;  /* 0x0004c40001047983 */ /* 0x000ea40000100800 */
[----:B------:R-:W2:Y:S01]  /*11ab0*/  LDL R3, [R1+0x4c8] ;  /* 0x0004c80001037983 */ /* 0x000ea20000100800 */
[----:B0-----:R-:W2:Y:S01]  /*11ac0*/  LDL R6, [R1+0x4d0] ;  /* 0x0004d00001067983 */ /* 0x001ea20000100800 */
[----:B------:R-:W-:Y:S02]  /*11ad0*/  STL [R1+0x64], R21 ;  /* 0x0000641501007387 */ /* 0x000fe40000100800 */
[----:B-1----:R-:W-:Y:S02]  /*11ae0*/  STL [R1+0x1934], R20 ;  /* 0x0019341401007387 */ /* 0x002fe40000100800 */
[----:B------:R-:W2:Y:S01]  /*11af0*/  LDL.LU R27, [R1+0x49c] ;  /* 0x00049c00011b7983 */ /* 0x000ea20000300800 */
[----:B------:R-:W-:-:S02]  /*11b00*/  PRMT R19, RZ, 0x7610, R19 ;  /* 0x00007610ff137816 */ /* 0x000fc40000000013 */
[----:B------:R-:W-:Y:S02]  /*11b10*/  ISETP.GT.AND P0, PT, R2, 0x7e, PT ;  /* 0x0000007e0200780c */ /* 0x000fe40003f04270 */
[----:B------:R-:W-:Y:S02]  /*11b20*/  PRMT R16, RZ, 0x7610, R16 ;  /* 0x00007610ff107816 */ /* 0x000fe40000000010 */
[----:B------:R3:W2:Y:S01]  /*11b30*/  @P1 LDG.E.U16 R19, [R14.64] ;  /* 0x000000060e131981 */ /* 0x0006a2000c1e1500 */
[----:B------:R-:W-:Y:S01]  /*11b40*/  PRMT R11, RZ, 0x7610, R11 ;  /* 0x00007610ff0b7816 */ /* 0x000fe2000000000b */
[----:B---3--:R-:W-:Y:S02]  /*11b50*/  @P1 IMAD.MOV.U32 R14, RZ, RZ, R17 ;  /* 0x000000ffff0e1224 */ /* 0x008fe400078e0011 */
[----:B------:R-:W-:-:S05]  /*11b60*/  @P1 IMAD.MOV.U32 R15, RZ, RZ, R18 ;  /* 0x000000ffff0f1224 */ /* 0x000fca00078e0012 */
[----:B------:R0:W3:Y:S01]  /*11b70*/  @P1 LDG.E.U16 R16, [R14.64] ;  /* 0x000000060e101981 */ /* 0x0000e2000c1e1500 */
[----:B------:R-:W-:Y:S02]  /*11b80*/  ISETP.GT.AND P1, PT, R2, 0x7f, PT ;  /* 0x0000007f0200780c */ /* 0x000fe40003f24270 */
[----:B------:R-:W-:Y:S01]  /*11b90*/  PRMT R8, RZ, 0x7610, R8 ;  /* 0x00007610ff087816 */ /* 0x000fe20000000008 */
[----:B0-----:R-:W-:Y:S02]  /*11ba0*/  @P0 IMAD.MOV.U32 R14, RZ, RZ, R12 ;  /* 0x000000ffff0e0224 */ /* 0x001fe400078e000c */
[----:B------:R-:W-:-:S05]  /*11bb0*/  @P0 IMAD.MOV.U32 R15, RZ, RZ, R13 ;  /* 0x000000ffff0f0224 */ /* 0x000fca00078e000d */
[----:B------:R4:W3:Y:S01]  /*11bc0*/  @P0 LDG.E.U16 R11, [R14.64] ;  /* 0x000000060e0b0981 */ /* 0x0008e2000c1e1500 */
[----:B------:R-:W-:Y:S01]  /*11bd0*/  PRMT R5, RZ, 0x7610, R5 ;  /* 0x00007610ff057816 */ /* 0x000fe20000000005 */
[----:B----4-:R-:W-:Y:S02]  /*11be0*/  @P0 IMAD.MOV.U32 R14, RZ, RZ, R9 ;  /* 0x000000ffff0e0224 */ /* 0x010fe400078e0009 */
[----:B------:R-:W-:-:S05]  /*11bf0*/  @P0 IMAD.MOV.U32 R15, RZ, RZ, R10 ;  /* 0x000000ffff0f0224 */ /* 0x000fca00078e000a */
[----:B------:R0:W4:Y:S02]  /*11c00*/  @P0 LDG.E.U16 R8, [R14.64] ;  /* 0x000000060e080981 */ /* 0x000124000c1e1500 */
[----:B0-----:R-:W-:Y:S01]  /*11c10*/  @P1 IMAD.MOV.U32 R15, RZ, RZ, R7 ;  /* 0x000000ffff0f1224 */ /* 0x001fe200078e0007 */
[----:B------:R-:W-:Y:S01]  /*11c20*/  PRMT R0, RZ, 0x7610, R0 ;  /* 0x00007610ff007816 */ /* 0x000fe20000000000 */
[----:B--2---:R-:W-:-:S05]  /*11c30*/  @P1 IMAD.MOV.U32 R14, RZ, RZ, R6 ;  /* 0x000000ffff0e1224 */ /* 0x004fca00078e0006 */
[----:B------:R0:W2:Y:S02]  /*11c40*/  @P1 LDG.E.U16 R5, [R14.64] ;  /* 0x000000060e051981 */ /* 0x0000a4000c1e1500 */
[----:B0-----:R-:W-:Y:S02]  /*11c50*/  @P1 IMAD.MOV.U32 R14, RZ, RZ, R3 ;  /* 0x000000ffff0e1224 */ /* 0x001fe400078e0003 */
[----:B------:R-:W-:-:S05]  /*11c60*/  @P1 IMAD.MOV.U32 R15, RZ, RZ, R4 ;  /* 0x000000ffff0f1224 */ /* 0x000fca00078e0004 */
[----:B------:R0:W4:Y:S04]  /*11c70*/  @P1 LDG.E.U16 R0, [R14.64] ;  /* 0x000000060e001981 */ /* 0x000128000c1e1500 */
[----:B------:R1:W-:Y:S01]  /*11c80*/  STL [R1+0x1958], R27 ;  /* 0x0019581b01007387 */ /* 0x0003e20000100800 */
[----:B------:R-:W-:Y:S01]  /*11c90*/  LOP3.LUT R26, R20, 0x7f, RZ, 0xc0, !PT ;  /* 0x0000007f141a7812 */ /* 0x000fe200078ec0ff */
[----:B------:R-:W-:Y:S06]  /*11ca0*/  BAR.SYNC.DEFER_BLOCKING 0x0 ;  /* 0x0000000000007b1d */ /* 0x000fec0000010000 */
[----:B-1----:R-:W4:Y:S01]  /*11cb0*/  LDL.LU R27, [R1+0x4a0] ;  /* 0x0004a000011b7983 */ /* 0x002f220000300800 */
[----:B------:R-:W4:Y:S02]  /*11cc0*/  LDL.LU R28, [R1+0x460] ;  /* 0x00046000011c7983 */ /* 0x000f240000300800 */
[----:B------:R-:W4:Y:S02]  /*11cd0*/  LDL.LU R29, [R1+0x45c] ;  /* 0x00045c00011d7983 */ /* 0x000f240000300800 */
[----:B0-----:R-:W4:Y:S01]  /*11ce0*/  LDL.LU R14, [R1+0x3cc] ;  /* 0x0003cc00010e7983 */ /* 0x001f220000300800 */
[----:B------:R-:W4:Y:S01]  /*11cf0*/  LDL.LU R20, [R1+0x388] ;  /* 0x0003880001147983 */ /* 0x000f220000300800 */
[----:B------:R-:W4:Y:S02]  /*11d00*/  LDL.LU R3, [R1+0x384] ;  /* 0x0003840001037983 */ /* 0x000f240000300800 */
[----:B------:R-:W4:Y:S01]  /*11d10*/  LDL.LU R4, [R1+0x348] ;  /* 0x0003480001047983 */ /* 0x000f220000300800 */
[C---:B------:R-:W-:Y:S01]  /*11d20*/  ISETP.GE.AND P0, PT, R26.reuse, R2, PT ;  /* 0x000000021a00720c */ /* 0x040fe20003f06270 */
[----:B--2---:R0:W-:Y:S04]  /*11d30*/  STL [R1+0x28], R5 ;  /* 0x0000280501007387 */ /* 0x0041e80000100800 */
[----:B0-----:R-:W2:Y:S01]  /*11d40*/  LDL.LU R5, [R1+0x344] ;  /* 0x0003440001057983 */ /* 0x001ea20000300800 */
[----:B------:R-:W-:Y:S02]  /*11d50*/  STL [R1+0x40], R19 ;  /* 0x0000401301007387 */ /* 0x000fe40000100800 */
[----:B---3--:R0:W-:Y:S02]  /*11d60*/  STL [R1+0x3c], R16 ;  /* 0x00003c1001007387 */ /* 0x0081e40000100800 */
[----:B0-----:R-:W3:Y:S01]  /*11d70*/  LDL.LU R16, [R1+0x308] ;  /* 0x0003080001107983 */ /* 0x001ee20000300800 */
[----:B------:R-:W2:Y:S02]  /*11d80*/  LDL.LU R6, [R1+0x304] ;  /* 0x0003040001067983 */ /* 0x000ea40000300800 */
[----:B------:R-:W2:Y:S02]  /*11d90*/  LDL.LU R7, [R1+0x2c8] ;  /* 0x0002c80001077983 */ /* 0x000ea40000300800 */
[----:B------:R-:W2:Y:S01]  /*11da0*/  LDL.LU R17, [R1+0x2c4] ;  /* 0x0002c40001117983 */ /* 0x000ea20000300800 */
[----:B------:R-:W2:Y:S01]  /*11db0*/  LDL.LU R18, [R1+0x288] ;  /* 0x0002880001127983 */ /* 0x000ea20000300800 */
[----:B------:R-:W2:Y:S02]  /*11dc0*/  LDL.LU R23, [R1+0x284] ;  /* 0x0002840001177983 */ /* 0x000ea40000300800 */
[----:B----4-:R0:W-:Y:S01]  /*11dd0*/  STL [R1+0x30], R8 ;  /* 0x0000300801007387 */ /* 0x0101e20000100800 */
[----:B------:R1:W-:Y:S04]  /*11de0*/  STL [R1+0x38], R11 ;  /* 0x0000380b01007387 */ /* 0x0003e80000100800 */
[----:B0-----:R-:W2:Y:S01]  /*11df0*/  LDL.LU R8, [R1+0x244] ;  /* 0x0002440001087983 */ /* 0x001ea20000300800 */
[----:B------:R-:W2:Y:S02]  /*11e00*/  LDL.LU R9, [R1+0x240] ;  /* 0x0002400001097983 */ /* 0x000ea40000300800 */
[----:B------:R-:W2:Y:S02]  /*11e10*/  LDL.LU R19, [R1+0x210] ;  /* 0x0002100001137983 */ /* 0x000ea40000300800 */
[----:B------:R-:W2:Y:S01]  /*11e20*/  LDL.LU R10, [R1+0x1fc] ;  /* 0x0001fc00010a7983 */ /* 0x000ea20000300800 */
[----:B-1----:R-:W2:Y:S01]  /*11e30*/  LDL.LU R11, [R1+0xc4] ;  /* 0x0000c400010b7983 */ /* 0x002ea20000300800 */
[----:B------:R-:W2:Y:S02]  /*11e40*/  LDL.LU R25, [R1+0xc0] ;  /* 0x0000c00001197983 */ /* 0x000ea40000300800 */
[----:B------:R-:W2:Y:S02]  /*11e50*/  LDL.LU R21, [R1+0x94] ;  /* 0x0000940001157983 */ /* 0x000ea40000300800 */
[----:B------:R-:W2:Y:S01]  /*11e60*/  LDL.LU R22, [R1+0x90] ;  /* 0x0000900001167983 */ /* 0x000ea20000300800 */
[----:B------:R-:W2:Y:S01]  /*11e70*/  LDL.LU R12, [R1+0x34] ;  /* 0x00003400010c7983 */ /* 0x000ea20000300800 */
[----:B------:R-:W2:Y:S02]  /*11e80*/  LDL.LU R13, [R1+0x2c] ;  /* 0x00002c00010d7983 */ /* 0x000ea40000300800 */
[----:B------:R-:W2:Y:S02]  /*11e90*/  LDL.LU R24, [R1] ;  /* 0x0000000001187983 */ /* 0x000ea40000300800 */
[----:B------:R0:W-:Y:S01]  /*11ea0*/  STL [R1+0x20], R0 ;  /* 0x0000200001007387 */ /* 0x0001e20000100800 */
[----:B------:R1:W-:Y:S01]  /*11eb0*/  STL [R1+0x18a4], R15 ;  /* 0x0018a40f01007387 */ /* 0x0003e20000100800 */
[----:B0-----:R-:W-:-:S03]  /*11ec0*/  IMAD.SHL.U32 R0, R26, 0x2, RZ ;  /* 0x000000021a007824 */ /* 0x001fc600078e00ff */
[----:B-1----:R-:W2:Y:S01]  /*11ed0*/  LDL.LU R15, [R1+0x3d0] ;  /* 0x0003d000010f7983 */ /* 0x002ea20000300800 */
[----:B------:R-:W2:Y:S02]  /*11ee0*/  LDL.LU R2, [R1+0x414] ;  /* 0x0004140001027983 */ /* 0x000ea40000300800 */
[----:B------:R0:W-:Y:S01]  /*11ef0*/  STL [R1+0x191c], R26 ;  /* 0x00191c1a01007387 */ /* 0x0001e20000100800 */
[----:B------:R1:W-:Y:S04]  /*11f00*/  STS.U16 [R0], R27 ;  /* 0x0000001b00007388 */ /* 0x0003e80000000400 */
[----:B0-----:R-:W2:Y:S01]  /*11f10*/  LDL.LU R26, [R1+0x418] ;  /* 0x00041800011a7983 */ /* 0x001ea20000300800 */
[----:B-1----:R-:W2:Y:S03]  /*11f20*/  LDL.LU R27, [R1+0x1958] ;  /* 0x00195800011b7983 */ /* 0x002ea60000300800 */
[----:B--2---:R0:W-:Y:S01]  /*11f30*/  STS.U16 [R0+0x100], R27 ;  /* 0x0001001b00007388 */ /* 0x0041e20000000400 */
[----:B------:R1:W-:Y:S02]  /*11f40*/  STS.U16 [R0+0x1000], R28 ;  /* 0x0010001c00007388 */ /* 0x0003e40000000400 */
[----:B------:R2:W-:Y:S01]  /*11f50*/  STS.U16 [R0+0x1100], R29 ;  /* 0x0011001d00007388 */ /* 0x0005e20000000400 */
[----:B0-----:R-:W4:Y:S01]  /*11f60*/  LDL.LU R27, [R1+0x1954] ;  /* 0x00195400011b7983 */ /* 0x001f220000300800 */
[----:B-1----:R-:W4:Y:S02]  /*11f70*/  LDL.LU R28, [R1+0x1950] ;  /* 0x00195000011c7983 */ /* 0x002f240000300800 */
[----:B--2---:R-:W2:Y:S02]  /*11f80*/  LDL.LU R29, [R1+0x194c] ;  /* 0x00194c00011d7983 */ /* 0x004ea40000300800 */
[----:B------:R-:W-:Y:S01]  /*11f90*/  STS.U16 [R0+0x2000], R26 ;  /* 0x0020001a00007388 */ /* 0x000fe20000000400 */
[----:B------:R-:W-:Y:S01]  /*11fa0*/  STS.U16 [R0+0x2100], R2 ;  /* 0x0021000200007388 */ /* 0x000fe20000000400 */
[----:B------:R-:W-:Y:S02]  /*11fb0*/  STS.U16 [R0+0x3000], R15 ;  /* 0x0030000f00007388 */ /* 0x000fe40000000400 */
[----:B------:R-:W-:Y:S02]  /*11fc0*/  STS.U16 [R0+0x3100], R14 ;  /* 0x0031000e00007388 */ /* 0x000fe40000000400 */
[----:B------:R-:W-:Y:S01]  /*11fd0*/  STS.U16 [R0+0x4000], R20 ;  /* 0x0040001400007388 */ /* 0x000fe20000000400 */
[----:B------:R-:W-:Y:S01]  /*11fe0*/  STS.U16 [R0+0x4100], R3 ;  /* 0x0041000300007388 */ /* 0x000fe20000000400 */
[----:B------:R-:W-:Y:S02]  /*11ff0*/  STS.U16 [R0+0x5000], R4 ;  /* 0x0050000400007388 */ /* 0x000fe40000000400 */
[----:B------:R-:W-:Y:S02]  /*12000*/  STS.U16 [R0+0x5100], R5 ;  /* 0x0051000500007388 */ /* 0x000fe40000000400 */
[----:B---3--:R-:W-:Y:S01]  /*12010*/  STS.U16 [R0+0x6000], R16 ;  /* 0x0060001000007388 */ /* 0x008fe20000000400 */
[----:B------:R-:W-:Y:S01]  /*12020*/  STS.U16 [R0+0x6100], R6 ;  /* 0x0061000600007388 */ /* 0x000fe20000000400 */
[----:B------:R-:W-:Y:S02]  /*12030*/  STS.U16 [R0+0x7000], R7 ;  /* 0x0070000700007388 */ /* 0x000fe40000000400 */
[----:B------:R-:W-:Y:S02]  /*12040*/  STS.U16 [R0+0x7100], R17 ;  /* 0x0071001100007388 */ /* 0x000fe40000000400 */
[----:B------:R-:W-:Y:S01]  /*12050*/  STS.U16 [R0+0x8000], R18 ;  /* 0x0080001200007388 */ /* 0x000fe20000000400 */
[----:B------:R-:W-:Y:S01]  /*12060*/  STS.U16 [R0+0x8100], R23 ;  /* 0x0081001700007388 */ /* 0x000fe20000000400 */
[----:B------:R-:W-:Y:S02]  /*12070*/  STS.U16 [R0+0x9000], R8 ;  /* 0x0090000800007388 */ /* 0x000fe40000000400 */
[----:B------:R-:W-:Y:S02]  /*12080*/  STS.U16 [R0+0x9100], R9 ;  /* 0x0091000900007388 */ /* 0x000fe40000000400 */
[----:B------:R-:W-:Y:S01]  /*12090*/  STS.U16 [R0+0xa000], R19 ;  /* 0x00a0001300007388 */ /* 0x000fe20000000400 */
[----:B------:R-:W-:Y:S01]  /*120a0*/  STS.U16 [R0+0xa100], R10 ;  /* 0x00a1000a00007388 */ /* 0x000fe20000000400 */
[----:B------:R-:W-:Y:S02]  /*120b0*/  STS.U16 [R0+0xb000], R11 ;  /* 0x00b0000b00007388 */ /* 0x000fe40000000400 */
[----:B------:R0:W-:Y:S02]  /*120c0*/  STS.U16 [R0+0xb100], R25 ;  /* 0x00b1001900007388 */ /* 0x0001e40000000400 */
[----:B0-----:R-:W0:Y:S01]  /*120d0*/  S2R R25, SR_TID.X ;  /* 0x0000000000197919 */ /* 0x001e220000002100 */
[----:B------:R-:W-:Y:S02]  /*120e0*/  STS.U16 [R0+0xc000], R21 ;  /* 0x00c0001500007388 */ /* 0x000fe40000000400 */
[----:B------:R-:W-:Y:S02]  /*120f0*/  STS.U16 [R0+0xc100], R22 ;  /* 0x00c1001600007388 */ /* 0x000fe40000000400 */
[----:B------:R1:W-:Y:S01]  /*12100*/  STS.U16 [R0+0xd000], R12 ;  /* 0x00d0000c00007388 */ /* 0x0003e20000000400 */
[----:B------:R3:W-:Y:S01]  /*12110*/  STS.U16 [R0+0xd100], R13 ;  /* 0x00d1000d00007388 */ /* 0x0007e20000000400 */
[----:B------:R0:W-:Y:S02]  /*12120*/  STS.U16 [R0+0xe000], R24 ;  /* 0x00e0001800007388 */ /* 0x0001e40000000400 */
[----:B0-----:R-:W-:-:S05]  /*12130*/  LOP3.LUT R25, R25, 0x7f, RZ, 0xc0, !PT ;  /* 0x0000007f19197812 */ /* 0x001fca00078ec0ff */
[----:B------:R-:W-:-:S05]  /*12140*/  IMAD.SHL.U32 R25, R25, 0x2, RZ ;  /* 0x0000000219197824 */ /* 0x000fca00078e00ff */
[----:B------:R-:W-:Y:S01]  /*12150*/  LOP3.LUT R2, R25, 0x10, RZ, 0x3c, !PT ;  /* 0x0000001019027812 */ /* 0x000fe200078e3cff */
[----:B--2---:R-:W-:Y:S01]  /*12160*/  STL [R1+0x18a8], R29 ;  /* 0x0018a81d01007387 */ /* 0x004fe20000100800 */
[----:B----4-:R-:W-:Y:S02]  /*12170*/  STL [R1+0x18ac], R28 ;  /* 0x0018ac1c01007387 */ /* 0x010fe40000100800 */
[----:B-1----:R-:W2:Y:S02]  /*12180*/  LDL.LU R12, [R1+0x498] ;  /* 0x00049800010c7983 */ /* 0x002ea40000300800 */
[----:B---3--:R-:W3:Y:S01]  /*12190*/  LDL.LU R13, [R1+0x494] ;  /* 0x00049400010d7983 */ /* 0x008ee20000300800 */
[----:B------:R-:W4:Y:S01]  /*121a0*/  LDL.LU R24, [R1+0x458] ;  /* 0x0004580001187983 */ /* 0x000f220000300800 */
[----:B------:R-:W4:Y:S03]  /*121b0*/  LDL.LU R25, [R1+0x454] ;  /* 0x0004540001197983 */ /* 0x000f260000300800 */
[----:B------:R-:W-:Y:S01]  /*121c0*/  STS.U16 [R0+0xe100], R29 ;  /* 0x00e1001d00007388 */ /* 0x000fe20000000400 */
[----:B------:R0:W-:Y:S03]  /*121d0*/  STS.U16 [R0+0xf000], R28 ;  /* 0x00f0001c00007388 */ /* 0x0001e60000000400 */
[----:B0-----:R-:W4:Y:S01]  /*121e0*/  LDL.LU R28, [R1+0x3c8] ;  /* 0x0003c800011c7983 */ /* 0x001f220000300800 */
[----:B------:R-:W4:Y:S02]  /*121f0*/  LDL.LU R29, [R1+0x3c4] ;  /* 0x0003c400011d7983 */ /* 0x000f240000300800 */
[----:B------:R-:W4:Y:S02]  /*12200*/  LDL.LU R26, [R1+0x380] ;  /* 0x00038000011a7983 */ /* 0x000f240000300800 */
[----:B------:R-:W4:Y:S01]  /*12210*/  LDL.LU R15, [R1+0x37c] ;  /* 0x00037c00010f7983 */ /* 0x000f220000300800 */
[----:B------:R-:W4:Y:S01]  /*12220*/  LDL.LU R14, [R1+0x340] ;  /* 0x00034000010e7983 */ /* 0x000f220000300800 */
        /* <DEDUP_REMOVED lines=16> */
[----:B------:R-:W4:Y:S03]  /*12330*/  LDL.LU R21, [R1+0x1c] ;  /* 0x00001c0001157983 */ /* 0x000f260000300800 */
[----:B------:R-:W-:Y:S01]  /*12340*/  STS.U16 [R0+0xf100], R27 ;  /* 0x00f1001b00007388 */ /* 0x000fe20000000400 */
[----:B------:R0:W-:Y:S03]  /*12350*/  STL [R1+0x1904], R0 ;  /* 0x0019040001007387 */ /* 0x0001e60000100800 */
[----:B0-----:R-:W4:Y:S01]  /*12360*/  LDL.LU R0, [R1+0x40c] ;  /* 0x00040c0001007983 */ /* 0x001f220000300800 */
[----:B------:R0:W-:Y:S03]  /*12370*/  STL [R1+0x18c8], R27 ;  /* 0x0018c81b01007387 */ /* 0x0001e60000100800 */
[----:B0-----:R-:W4:Y:S04]  /*12380*/  LDL.LU R27, [R1+0x410] ;  /* 0x00041000011b7983 */ /* 0x001f280000300800 */
[----:B--2---:R0:W-:Y:S01]  /*12390*/  STS.U16 [R2+0x200], R12 ;  /* 0x0002000c02007388 */ /* 0x0041e20000000400 */
[----:B---3--:R1:W-:Y:S02]  /*123a0*/  STS.U16 [R2+0x300], R13 ;  /* 0x0003000d02007388 */ /* 0x0083e40000000400 */
[----:B----4-:R2:W-:Y:S01]  /*123b0*/  STS.U16 [R2+0x1200], R24 ;  /* 0x0012001802007388 */ /* 0x0105e20000000400 */
[----:B------:R3:W-:Y:S04]  /*123c0*/  STS.U16 [R2+0x1300], R25 ;  /* 0x0013001902007388 */ /* 0x0007e80000000400 */
[----:B0-----:R-:W4:Y:S01]  /*123d0*/  LDL.LU R12, [R1+0x1948] ;  /* 0x00194800010c7983 */ /* 0x001f220000300800 */
[----:B-1----:R-:W4:Y:S03]  /*123e0*/  LDL.LU R13, [R1+0x1944] ;  /* 0x00194400010d7983 */ /* 0x002f260000300800 */
[----:B--2---:R-:W2:Y:S01]  /*123f0*/  LDL.LU R24, [R1+0x1940] ;  /* 0x0019400001187983 */ /* 0x004ea20000300800 */
[----:B---3--:R-:W3:Y:S03]  /*12400*/  LDL.LU R25, [R1+0x193c] ;  /* 0x00193c0001197983 */ /* 0x008ee60000300800 */
        /* <DEDUP_REMOVED lines=17> */
[----:B------:R0:W-:Y:S03]  /*12520*/  STS.U16 [R2+0xa300], R22 ;  /* 0x00a3001602007388 */ /* 0x0001e60000000400 */
[----:B0-----:R-:W0:Y:S01]  /*12530*/  S2R R22, SR_TID.X ;  /* 0x0000000000167919 */ /* 0x001e220000002100 */
[----:B------:R-:W-:Y:S02]  /*12540*/  STS.U16 [R2+0xb200], R8 ;  /* 0x00b2000802007388 */ /* 0x000fe40000000400 */
[----:B------:R-:W-:Y:S02]  /*12550*/  STS.U16 [R2+0xb300], R9 ;  /* 0x00b3000902007388 */ /* 0x000fe40000000400 */
[----:B------:R1:W-:Y:S01]  /*12560*/  STS.U16 [R2+0xc200], R19 ;  /* 0x00c2001302007388 */ /* 0x0003e20000000400 */
[----:B------:R0:W-:Y:S01]  /*12570*/  STS.U16 [R2+0xc300], R10 ;  /* 0x00c3000a02007388 */ /* 0x0001e20000000400 */
[----:B------:R0:W-:Y:S02]  /*12580*/  STS.U16 [R2+0xd200], R11 ;  /* 0x00d2000b02007388 */ /* 0x0001e40000000400 */
[----:B------:R0:W-:Y:S02]  /*12590*/  STS.U16 [R2+0xd300], R21 ;  /* 0x00d3001502007388 */ /* 0x0001e40000000400 */
[----:B0-----:R-:W-:-:S05]  /*125a0*/  LOP3.LUT R22, R22, 0x7f, RZ, 0xc0, !PT ;  /* 0x0000007f16167812 */ /* 0x001fca00078ec0ff */
[----:B-1----:R-:W-:-:S05]  /*125b0*/  IMAD.SHL.U32 R19, R22, 0x2, RZ ;  /* 0x0000000216137824 */ /* 0x002fca00078e00ff */
[C---:B------:R-:W-:Y:S01]  /*125c0*/  LOP3.LUT R0, R19.reuse, 0x20, RZ, 0x3c, !PT ;  /* 0x0000002013007812 */ /* 0x040fe200078e3cff */
[----:B---3--:R-:W-:Y:S04]  /*125d0*/  STL [R1+0x18cc], R25 ;  /* 0x0018cc1901007387 */ /* 0x008fe80000100800 */
[----:B------:R-:W-:Y:S02]  /*125e0*/  STL [R1+0x1938], R0 ;  /* 0x0019380001007387 */ /* 0x000fe40000100800 */
[----:B------:R-:W3:Y:S02]  /*125f0*/  LDL.LU R20, [R1+0x490] ;  /* 0x0004900001147983 */ /* 0x000ee40000300800 */
[----:B------:R-:W3:Y:S01]  /*12600*/  LDL.LU R10, [R1+0x48c] ;  /* 0x00048c00010a7983 */ /* 0x000ee20000300800 */
[----:B------:R-:W3:Y:S01]  /*12610*/  LDL.LU R11, [R1+0x450] ;  /* 0x00045000010b7983 */ /* 0x000ee20000300800 */
[----:B------:R-:W3:Y:S03]  /*12620*/  LDL.LU R21, [R1+0x44c] ;  /* 0x00044c0001157983 */ /* 0x000ee60000300800 */
[----:B------:R0:W-:Y:S01]  /*12630*/  STS.U16 [R2+0xe200], R25 ;  /* 0x00e2001902007388 */ /* 0x0001e20000000400 */
[----:B------:R-:W3:Y:S02]  /*12640*/  LDL.LU R22, [R1+0x408] ;  /* 0x0004080001167983 */ /* 0x000ee40000300800 */
[----:B--2---:R1:W-:Y:S01]  /*12650*/  STS.U16 [R2+0xe300], R24 ;  /* 0x00e3001802007388 */ /* 0x0043e20000000400 */
[----:B0-----:R-:W2:Y:S01]  /*12660*/  LDL.LU R25, [R1+0x378] ;  /* 0x0003780001197983 */ /* 0x001ea20000300800 */
[----:B------:R-:W2:Y:S02]  /*12670*/  LDL.LU R27, [R1+0x374] ;  /* 0x00037400011b7983 */ /* 0x000ea40000300800 */
[----:B------:R-:W2:Y:S02]  /*12680*/  LDL.LU R28, [R1+0x338] ;  /* 0x00033800011c7983 */ /* 0x000ea40000300800 */
[----:B------:R-:W2:Y:S01]  /*12690*/  LDL.LU R29, [R1+0x334] ;  /* 0x00033400011d7983 */ /* 0x000ea20000300800 */
[----:B------:R-:W2:Y:S01]  /*126a0*/  LDL.LU R26, [R1+0x2f8] ;  /* 0x0002f800011a7983 */ /* 0x000ea20000300800 */
[----:B-1----:R-:W2:Y:S02]  /*126b0*/  LDL.LU R2, [R1+0x2f4] ;  /* 0x0002f40001027983 */ /* 0x002ea40000300800 */
[----:B------:R-:W2:Y:S02]  /*126c0*/  LDL.LU R15, [R1+0x2b8] ;  /* 0x0002b800010f7983 */ /* 0x000ea40000300800 */
[----:B------:R-:W2:Y:S01]  /*126d0*/  LDL.LU R14, [R1+0x2b4] ;  /* 0x0002b400010e7983 */ /* 0x000ea20000300800 */
[----:B------:R-:W2:Y:S01]  /*126e0*/  LDL.LU R3, [R1+0x274] ;  /* 0x0002740001037983 */ /* 0x000ea20000300800 */
[----:B------:R-:W2:Y:S02]  /*126f0*/  LDL.LU R4, [R1+0x270] ;  /* 0x0002700001047983 */ /* 0x000ea40000300800 */
[----:B------:R-:W2:Y:S02]  /*12700*/  LDL.LU R5, [R1+0x234] ;  /* 0x0002340001057983 */ /* 0x000ea40000300800 */
[----:B------:R-:W2:Y:S01]  /*12710*/  LDL.LU R16, [R1+0x230] ;  /* 0x0002300001107983 */ /* 0x000ea20000300800 */
[----:B------:R-:W2:Y:S01]  /*12720*/  LDL.LU R6, [R1+0x1e4] ;  /* 0x0001e40001067983 */ /* 0x000ea20000300800 */
[----:B------:R-:W2:Y:S02]  /*12730*/  LDL.LU R7, [R1+0x1e0] ;  /* 0x0001e00001077983 */ /* 0x000ea40000300800 */
[----:B------:R-:W2:Y:S02]  /*12740*/  LDL.LU R17, [R1+0xb4] ;  /* 0x0000b40001117983 */ /* 0x000ea40000300800 */
[----:B------:R-:W2:Y:S01]  /*12750*/  LDL.LU R18, [R1+0xb0] ;  /* 0x0000b00001127983 */ /* 0x000ea20000300800 */
[----:B------:R-:W2:Y:S01]  /*12760*/  LDL.LU R23, [R1+0x78] ;  /* 0x0000780001177983 */ /* 0x000ea20000300800 */
[----:B------:R-:W-:Y:S01]  /*12770*/  LOP3.LUT R0, R19, 0x10, RZ, 0x3c, !PT ;  /* 0x0000001013007812 */ /* 0x000fe200078e3cff */
[----:B------:R-:W2:Y:S02]  /*12780*/  LDL.LU R8, [R1+0x74] ;  /* 0x0000740001087983 */ /* 0x000ea40000300800 */
[----:B------:R-:W2:Y:S01]  /*12790*/  LDL.LU R9, [R1+0x18] ;  /* 0x0000180001097983 */ /* 0x000ea20000300800 */
[----:B------:R-:W2:Y:S01]  /*127a0*/  LDL.LU R19, [R1+0x14] ;  /* 0x0000140001137983 */ /* 0x000ea20000300800 */
[----:B------:R0:W-:Y:S03]  /*127b0*/  STL [R1+0x18d0], R24 ;  /* 0x0018d01801007387 */ /* 0x0001e60000100800 */
[----:B----4-:R1:W-:Y:S01]  /*127c0*/  STS.U16 [R0+0xf200], R13 ;  /* 0x00f2000d00007388 */ /* 0x0103e20000000400 */
[----:B------:R4:W-:Y:S03]  /*127d0*/  STS.U16 [R0+0xf300], R12 ;  /* 0x00f3000c00007388 */ /* 0x0009e60000000400 */
[----:B0-----:R-:W2:Y:S01]  /*127e0*/  LDL.LU R24, [R1+0x3bc] ;  /* 0x0003bc0001187983 */ /* 0x001ea20000300800 */
[----:B-1----:R-:W2:Y:S02]  /*127f0*/  LDL.LU R13, [R1+0x3c0] ;  /* 0x0003c000010d7983 */ /* 0x002ea40000300800 */
[----:B----4-:R-:W3:Y:S02]  /*12800*/  LDL.LU R0, [R1+0x1938] ;  /* 0x0019380001007983 */ /* 0x010ee40000300800 */
[----:B------:R-:W2:Y:S01]  /*12810*/  LDL.LU R12, [R1+0x404] ;  /* 0x00040400010c7983 */ /* 0x000ea20000300800 */
[----:B---3--:R0:W-:Y:S01]  /*12820*/  STS.U16 [R0+0x400], R20 ;  /* 0x0004001400007388 */ /* 0x0081e20000000400 */
[----:B------:R1:W-:Y:S02]  /*12830*/  STS.U16 [R0+0x500], R10 ;  /* 0x0005000a00007388 */ /* 0x0003e40000000400 */
[----:B------:R3:W-:Y:S02]  /*12840*/  STS.U16 [R0+0x1400], R11 ;  /* 0x0014000b00007388 */ /* 0x0007e40000000400 */
[----:B------:R2:W-:Y:S01]  /*12850*/  STS.U16 [R0+0x1500], R21 ;  /* 0x0015001500007388 */ /* 0x0005e20000000400 */
[----:B------:R2:W-:Y:S04]  /*12860*/  STS.U16 [R0+0x2400], R22 ;  /* 0x0024001600007388 */ /* 0x0005e80000000400 */
[----:B0-----:R-:W4:Y:S01]  /*12870*/  LDL.LU R20, [R1+0x1934] ;  /* 0x0019340001147983 */ /* 0x001f220000300800 */
[----:B-1----:R-:W4:Y:S02]  /*12880*/  LDL.LU R10, [R1+0x1930] ;  /* 0x00193000010a7983 */ /* 0x002f240000300800 */
[----:B---3--:R-:W3:Y:S02]  /*12890*/  LDL.LU R11, [R1+0x192c] ;  /* 0x00192c00010b7983 */ /* 0x008ee40000300800 */
[----:B--2---:R-:W2:Y:S01]  /*128a0*/  LDL.LU R21, [R1+0x1928] ;  /* 0x0019280001157983 */ /* 0x004ea20000300800 */
[----:B------:R-:W2:Y:S04]  /*128b0*/  LDL.LU R22, [R1+0x1924] ;  /* 0x0019240001167983 */ /* 0x000ea80000300800 */
        /* <DEDUP_REMOVED lines=19> */
[----:B------:R0:W-:Y:S01]  /*129f0*/  STS.U16 [R0+0xc400], R23 ;  /* 0x00c4001700007388 */ /* 0x0001e20000000400 */
[----:B------:R-:W-:Y:S01]  /*12a00*/  STS.U16 [R0+0xc500], R8 ;  /* 0x00c5000800007388 */ /* 0x000fe20000000400 */
[----:B------:R-:W-:Y:S02]  /*12a10*/  STS.U16 [R0+0xd400], R9 ;  /* 0x00d4000900007388 */ /* 0x000fe40000000400 */
[----:B------:R-:W-:Y:S01]  /*12a20*/  STS.U16 [R0+0xd500], R19 ;  /* 0x00d5001300007388 */ /* 0x000fe20000000400 */
[----:B----4-:R-:W-:-:S05]  /*12a30*/  LOP3.LUT R20, R20, 0x7f, RZ, 0xc0, !PT ;  /* 0x0000007f14147812 */ /* 0x010fca00078ec0ff */
[----:B0-----:R-:W-:Y:S01]  /*12a40*/  IMAD.SHL.U32 R23, R20, 0x2, RZ ;  /* 0x0000000214177824 */ /* 0x001fe200078e00ff */
[----:B--2---:R-:W-:Y:S01]  /*12a50*/  STS.U16 [R0+0xe400], R22 ;  /* 0x00e4001600007388 */ /* 0x004fe20000000400 */
[----:B------:R-:W-:Y:S02]  /*12a60*/  STS.U16 [R0+0xe500], R21 ;  /* 0x00e5001500007388 */ /* 0x000fe40000000400 */
[----:B---3--:R0:W-:Y:S01]  /*12a70*/  STS.U16 [R0+0xf400], R11 ;  /* 0x00f4000b00007388 */ /* 0x0081e20000000400 */
[----:B------:R-:W-:Y:S01]  /*12a80*/  STL [R1+0x18d4], R22 ;  /* 0x0018d41601007387 */ /* 0x000fe20000100800 */
[----:B------:R1:W-:Y:S01]  /*12a90*/  STL [R1+0x18d8], R21 ;  /* 0x0018d81501007387 */ /* 0x0003e20000100800 */
[----:B0-----:R-:W-:-:S05]  /*12aa0*/  LOP3.LUT R0, R23, 0x30, RZ, 0x3c, !PT ;  /* 0x0000003017007812 */ /* 0x001fca00078e3cff */
[----:B------:R0:W-:Y:S01]  /*12ab0*/  STL [R1+0x1920], R0 ;  /* 0x0019200001007387 */ /* 0x0001e20000100800 */
[----:B------:R-:W2:Y:S02]  /*12ac0*/  LDL.LU R26, [R1+0x488] ;  /* 0x00048800011a7983 */ /* 0x000ea40000300800 */
[----:B------:R-:W3:Y:S02]  /*12ad0*/  LDL.LU R8, [R1+0x484] ;  /* 0x0004840001087983 */ /* 0x000ee40000300800 */
[----:B------:R-:W4:Y:S01]  /*12ae0*/  LDL.LU R9, [R1+0x448] ;  /* 0x0004480001097983 */ /* 0x000f220000300800 */
[----:B------:R-:W2:Y:S01]  /*12af0*/  LDL.LU R19, [R1+0x444] ;  /* 0x0004440001137983 */ /* 0x000ea20000300800 */
[----:B------:R-:W2:Y:S02]  /*12b00*/  LDL.LU R20, [R1+0x400] ;  /* 0x0004000001147983 */ /* 0x000ea40000300800 */
[----:B-1----:R-:W2:Y:S02]  /*12b10*/  LDL.LU R21, [R1+0x3b4] ;  /* 0x0003b40001157983 */ /* 0x002ea40000300800 */
        /* <DEDUP_REMOVED lines=17> */
[----:B0-----:R-:W-:Y:S01]  /*12c30*/  LOP3.LUT R0, R23, 0x20, RZ, 0x3c, !PT ;  /* 0x0000002017007812 */ /* 0x001fe200078e3cff */
[----:B------:R-:W2:Y:S01]  /*12c40*/  LDL.LU R17, [R1+0x60] ;  /* 0x0000600001117983 */ /* 0x000ea20000300800 */
[----:B------:R-:W2:Y:S02]  /*12c50*/  LDL.LU R18, [R1+0x10] ;  /* 0x0000100001127983 */ /* 0x000ea40000300800 */
[----:B------:R-:W2:Y:S02]  /*12c60*/  LDL.LU R23, [R1+0xc] ;  /* 0x00000c0001177983 */ /* 0x000ea40000300800 */
[----:B------:R0:W-:Y:S01]  /*12c70*/  STL [R1+0x18dc], R11 ;  /* 0x0018dc0b01007387 */ /* 0x0001e20000100800 */
[----:B------:R1:W-:Y:S04]  /*12c80*/  STS.U16 [R0+0xf500], R10 ;  /* 0x00f5000a00007388 */ /* 0x0003e80000000400 */
[----:B0-----:R-:W2:Y:S01]  /*12c90*/  LDL.LU R11, [R1+0x3b8] ;  /* 0x0003b800010b7983 */ /* 0x001ea20000300800 */
[----:B-1----:R-:W2:Y:S02]  /*12ca0*/  LDL.LU R0, [R1+0x1920] ;  /* 0x0019200001007983 */ /* 0x002ea40000300800 */
[----:B------:R0:W-:Y:S02]  /*12cb0*/  STL [R1+0x18e0], R10 ;  /* 0x0018e00a01007387 */ /* 0x0001e40000100800 */
        /* <DEDUP_REMOVED lines=9> */
[----:B------:R0:W-:Y:S04]  /*12d50*/  STS.U16 [R0+0x2600], R20 ;  /* 0x0026001400007388 */ /* 0x0001e80000000400 */
[----:B0-----:R-:W2:Y:S01]  /*12d60*/  LDL.LU R20, [R1+0x190c] ;  /* 0x00190c0001147983 */ /* 0x001ea20000300800 */
        /* <DEDUP_REMOVED lines=22> */
[----:B------:R4:W-:Y:S02]  /*12ed0*/  STS.U16 [R0+0xd700], R23 ;  /* 0x00d7001700007388 */ /* 0x0009e40000000400 */
[----:B----4-:R-:W-:-:S05]  /*12ee0*/  IMAD.SHL.U32 R23, R26, 0x2, RZ ;  /* 0x000000021a177824 */ /* 0x010fca00078e00ff */
[C---:B------:R-:W-:Y:S01]  /*12ef0*/  LOP3.LUT R2, R23.reuse, 0x40, RZ, 0x3c, !PT ;  /* 0x0000004017027812 */ /* 0x040fe200078e3cff */
[----:B--2---:R-:W-:Y:S04]  /*12f00*/  STL [R1+0x18e4], R20 ;  /* 0x0018e41401007387 */ /* 0x004fe80000100800 */
[----:B------:R-:W-:Y:S01]  /*12f10*/  STS.U16 [R0+0xe600], R20 ;  /* 0x00e6001400007388 */ /* 0x000fe20000000400 */
[----:B---3--:R-:W-:Y:S02]  /*12f20*/  STL [R1+0x18e8], R19 ;  /* 0x0018e81301007387 */ /* 0x008fe40000100800 */
[----:B------:R0:W-:Y:S02]  /*12f30*/  STS.U16 [R0+0xe700], R19 ;  /* 0x00e7001300007388 */ /* 0x0001e40000000400 */
[----:B------:R1:W-:Y:S01]  /*12f40*/  STL [R1+0x1908], R2 ;  /* 0x0019080201007387 */ /* 0x0003e20000100800 */
[----:B0-----:R-:W2:Y:S01]  /*12f50*/  LDL.LU R0, [R1+0x480] ;  /* 0x0004800001007983 */ /* 0x001ea20000300800 */
[----:B------:R-:W3:Y:S02]  /*12f60*/  LDL.LU R6, [R1+0x47c] ;  /* 0x00047c0001067983 */ /* 0x000ee40000300800 */
[----:B------:R-:W4:Y:S02]  /*12f70*/  LDL.LU R7, [R1+0x440] ;  /* 0x0004400001077983 */ /* 0x000f240000300800 */
        /* <DEDUP_REMOVED lines=18> */
[----:B-1----:R-:W-:Y:S01]  /*130a0*/  LOP3.LUT R2, R23, 0x30, RZ, 0x3c, !PT ;  /* 0x0000003017027812 */ /* 0x002fe200078e3cff */
[----:B------:R-:W2:Y:S02]  /*130b0*/  LDL.LU R3, [R1+0xa0] ;  /* 0x0000a00001037983 */ /* 0x000ea40000300800 */
[----:B------:R-:W2:Y:S01]  /*130c0*/  LDL.LU R4, [R1+0x5c] ;  /* 0x00005c0001047983 */ /* 0x000ea20000300800 */
[----:B------:R-:W2:Y:S01]  /*130d0*/  LDL.LU R5, [R1+0x58] ;  /* 0x0000580001057983 */ /* 0x000ea20000300800 */
[----:B------:R-:W2:Y:S02]  /*130e0*/  LDL.LU R16, [R1+0x8] ;  /* 0x0000080001107983 */ /* 0x000ea40000300800 */
[----:B------:R-:W2:Y:S01]  /*130f0*/  LDL.LU R23, [R1+0x4] ;  /* 0x0000040001177983 */ /* 0x000ea20000300800 */
[----:B------:R0:W-:Y:S01]  /*13100*/  STS.U16 [R2+0xf600], R9 ;  /* 0x00f6000902007388 */ /* 0x0001e20000000400 */
[----:B------:R1:W-:Y:S03]  /*13110*/  STS.U16 [R2+0xf700], R8 ;  /* 0x00f7000802007388 */ /* 0x0003e60000000400 */
        /* <DEDUP_REMOVED lines=8> */
[----:B------:R2:W-:Y:S04]  /*131a0*/  STS.U16 [R2+0x2800], R18 ;  /* 0x0028001202007388 */ /* 0x0005e80000000400 */
[----:B0-----:R-:W4:Y:S04]  /*131b0*/  LDL.LU R0, [R1+0x1904] ;  /* 0x0019040001007983 */ /* 0x001f280000300800 */
        /* <DEDUP_REMOVED lines=8> */
[----:B-1----:R-:W4:Y:S04]  /*13240*/  LDL.LU R6, [R1+0x1900] ;  /* 0x0019000001067983 */ /* 0x002f280000300800 */
[----:B------:R-:W-:Y:S01]  /*13250*/  STS.U16 [R2+0x6900], R12 ;  /* 0x0069000c02007388 */ /* 0x000fe20000000400 */
[----:B--2---:R-:W2:Y:S02]  /*13260*/  LDL.LU R7, [R1+0x18fc] ;  /* 0x0018fc0001077983 */ /* 0x004ea40000300800 */
[----:B------:R-:W-:Y:S02]  /*13270*/  STS.U16 [R2+0x7800], R13 ;  /* 0x0078000d02007388 */ /* 0x000fe40000000400 */
[----:B---3--:R-:W3:Y:S01]  /*13280*/  LDL.LU R17, [R1+0x18f8] ;  /* 0x0018f80001117983 */ /* 0x008ee20000300800 */
[----:B------:R-:W-:Y:S04]  /*13290*/  STS.U16 [R2+0x7900], R24 ;  /* 0x0079001802007388 */ /* 0x000fe80000000400 */
[----:B------:R-:W2:Y:S01]  /*132a0*/  LDL.LU R18, [R1+0x18f4] ;  /* 0x0018f40001127983 */ /* 0x000ea20000300800 */
[----:B------:R0:W-:Y:S03]  /*132b0*/  STS.U16 [R2+0x8800], R26 ;  /* 0x0088001a02007388 */ /* 0x0001e60000000400 */
[----:B0-----:R-:W2:Y:S01]  /*132c0*/  LDL.LU R26, [R1+0x478] ;  /* 0x00047800011a7983 */ /* 0x001ea20000300800 */
[----:B------:R-:W2:Y:S02]  /*132d0*/  LDL.LU R8, [R1+0x438] ;  /* 0x0004380001087983 */ /* 0x000ea40000300800 */
        /* <DEDUP_REMOVED lines=8> */
[----:B------:R-:W-:Y:S01]  /*13360*/  STS.U16 [R2+0xc900], R5 ;  /* 0x00c9000502007388 */ /* 0x000fe20000000400 */
[----:B--2---:R0:W-:Y:S04]  /*13370*/  STL [R1+0x18f0], R8 ;  /* 0x0018f00801007387 */ /* 0x0041e80000100800 */
[----:B0-----:R-:W2:Y:S01]  /*13380*/  LDL.LU R8, [R1+0x474] ;  /* 0x0004740001087983 */ /* 0x001ea20000300800 */
        /* <DEDUP_REMOVED lines=12> */
[----:B------:R-:W2:Y:S03]  /*13450*/  LDL.LU R24, [R1+0x29c] ;  /* 0x00029c0001187983 */ /* 0x000ea60000300800 */
[----:B------:R0:W-:Y:S01]  /*13460*/  STS.U16 [R2+0xd800], R16 ;  /* 0x00d8001002007388 */ /* 0x0001e20000000400 */
[----:B------:R-:W2:Y:S02]  /*13470*/  LDL.LU R25, [R1+0x25c] ;  /* 0x00025c0001197983 */ /* 0x000ea40000300800 */
[----:B------:R1:W-:Y:S01]  /*13480*/  STS.U16 [R2+0xd900], R23 ;  /* 0x00d9001702007388 */ /* 0x0003e20000000400 */
[C---:B----4-:R-:W-:Y:S01]  /*13490*/  LOP3.LUT R28, R0.reuse, 0x50, RZ, 0x3c, !PT ;  /* 0x00000050001c7812 */ /* 0x050fe200078e3cff */
[----:B------:R-:W3:Y:S04]  /*134a0*/  LDL.LU R27, [R1+0x258] ;  /* 0x00025800011b7983 */ /* 0x000ee80000300800 */
[----:B------:R-:W-:Y:S01]  /*134b0*/  STS.U16 [R2+0xe800], R18 ;  /* 0x00e8001202007388 */ /* 0x000fe20000000400 */
[----:B------:R-:W3:Y:S02]  /*134c0*/  LDL.LU R3, [R1+0x21c] ;  /* 0x00021c0001037983 */ /* 0x000ee40000300800 */
[----:B---3--:R-:W-:Y:S01]  /*134d0*/  STS.U16 [R2+0xe900], R17 ;  /* 0x00e9001102007388 */ /* 0x008fe20000000400 */
[----:B------:R-:W3:Y:S04]  /*134e0*/  LDL.LU R4, [R1+0x218] ;  /* 0x0002180001047983 */ /* 0x000ee80000300800 */
[----:B------:R-:W-:Y:S04]  /*134f0*/  STS.U16 [R2+0xf800], R7 ;  /* 0x00f8000702007388 */ /* 0x000fe80000000400 */
[----:B------:R-:W3:Y:S01]  /*13500*/  LDL.LU R5, [R1+0xcc] ;  /* 0x0000cc0001057983 */ /* 0x000ee20000300800 */
[----:B------:R-:W-:Y:S02]  /*13510*/  STS.U16 [R2+0xf900], R6 ;  /* 0x00f9000602007388 */ /* 0x000fe40000000400 */
[----:B0-----:R-:W3:Y:S02]  /*13520*/  LDL.LU R16, [R1+0xc8] ;  /* 0x0000c80001107983 */ /* 0x001ee40000300800 */
[----:B------:R0:W-:Y:S01]  /*13530*/  STS.U16 [R28+0xa00], R26 ;  /* 0x000a001a1c007388 */ /* 0x0001e20000000400 */
[----:B-1----:R-:W3:Y:S04]  /*13540*/  LDL.LU R23, [R1+0x9c] ;  /* 0x00009c0001177983 */ /* 0x002ee80000300800 */
[----:B0-----:R-:W3:Y:S01]  /*13550*/  LDL.LU R26, [R1+0x98] ;  /* 0x00009800011a7983 */ /* 0x001ee20000300800 */
[----:B------:R-:W3:Y:S02]  /*13560*/  LDL.LU R7, [R1+0x48] ;  /* 0x0000480001077983 */ /* 0x000ee40000300800 */
[----:B------:R-:W3:Y:S01]  /*13570*/  LDL.LU R2, [R1+0x44] ;  /* 0x0000440001027983 */ /* 0x000ee20000300800 */
[----:B--2---:R0:W-:Y:S04]  /*13580*/  STS.U16 [R28+0xb00], R8 ;  /* 0x000b00081c007388 */ /* 0x0041e80000000400 */
[----:B0-----:R-:W2:Y:S04]  /*13590*/  LDL.LU R8, [R1+0x18f0] ;  /* 0x0018f00001087983 */ /* 0x001ea80000300800 */
[----:B--2---:R0:W-:Y:S01]  /*135a0*/  STS.U16 [R28+0x1a00], R8 ;  /* 0x001a00081c007388 */ /* 0x0041e20000000400 */
[----:B------:R1:W-:Y:S02]  /*135b0*/  STS.U16 [R28+0x1b00], R19 ;  /* 0x001b00131c007388 */ /* 0x0003e40000000400 */
[----:B------:R2:W-:Y:S02]  /*135c0*/  STS.U16 [R28+0x2a00], R20 ;  /* 0x002a00141c007388 */ /* 0x0005e40000000400 */
[----:B------:R3:W-:Y:S01]  /*135d0*/  STS.U16 [R28+0x2b00], R10 ;  /* 0x002b000a1c007388 */ /* 0x0007e20000000400 */
[----:B------:R3:W-:Y:S01]  /*135e0*/  STS.U16 [R28+0x3a00], R11 ;  /* 0x003a000b1c007388 */ /* 0x0007e20000000400 */
[----:B------:R3:W-:Y:S02]  /*135f0*/  STS.U16 [R28+0x3b00], R21 ;  /* 0x003b00151c007388 */ /* 0x0007e40000000400 */
[----:B------:R-:W-:Y:S01]  /*13600*/  STS.U16 [R28+0x4a00], R9 ;  /* 0x004a00091c007388 */ /* 0x000fe20000000400 */
[----:B0-----:R-:W4:Y:S01]  /*13610*/  LDL.LU R8, [R1+0x18ec] ;  /* 0x0018ec0001087983 */ /* 0x001f220000300800 */
[----:B-1----:R-:W4:Y:S02]  /*13620*/  LDL.LU R19, [R1+0x18e8] ;  /* 0x0018e80001137983 */ /* 0x002f240000300800 */
[----:B--2---:R-:W2:Y:S02]  /*13630*/  LDL.LU R20, [R1+0x18e4] ;  /* 0x0018e40001147983 */ /* 0x004ea40000300800 */
[----:B---3--:R-:W3:Y:S01]  /*13640*/  LDL.LU R10, [R1+0x18e0] ;  /* 0x0018e000010a7983 */ /* 0x008ee20000300800 */
[----:B------:R-:W2:Y:S04]  /*13650*/  LDL.LU R11, [R1+0x18dc] ;  /* 0x0018dc00010b7983 */ /* 0x000ea80000300800 */
[----:B------:R-:W-:Y:S01]  /*13660*/  STS.U16 [R28+0x4b00], R12 ;  /* 0x004b000c1c007388 */ /* 0x000fe20000000400 */
[----:B------:R-:W2:Y:S02]  /*13670*/  LDL.LU R21, [R1+0x18d8] ;  /* 0x0018d80001157983 */ /* 0x000ea40000300800 */
[----:B------:R0:W-:Y:S02]  /*13680*/  STS.U16 [R28+0x5a00], R29 ;  /* 0x005a001d1c007388 */ /* 0x0001e40000000400 */
[----:B------:R1:W-:Y:S01]  /*13690*/  STS.U16 [R28+0x5b00], R15 ;  /* 0x005b000f1c007388 */ /* 0x0003e20000000400 */
[----:B------:R1:W-:Y:S01]  /*136a0*/  STS.U16 [R28+0x6a00], R13 ;  /* 0x006a000d1c007388 */ /* 0x0003e20000000400 */
[----:B------:R1:W-:Y:S02]  /*136b0*/  STS.U16 [R28+0x6b00], R14 ;  /* 0x006b000e1c007388 */ /* 0x0003e40000000400 */
[----:B------:R1:W-:Y:S01]  /*136c0*/  STS.U16 [R28+0x7a00], R22 ;  /* 0x007a00161c007388 */ /* 0x0003e20000000400 */
[----:B0-----:R-:W2:Y:S01]  /*136d0*/  LDL.LU R29, [R1+0x470] ;  /* 0x00047000011d7983 */ /* 0x001ea20000300800 */
[----:B-1----:R-:W2:Y:S02]  /*136e0*/  LDL.LU R15, [R1+0x46c] ;  /* 0x00046c00010f7983 */ /* 0x002ea40000300800 */
[----:B------:R-:W2:Y:S01]  /*136f0*/  LDL.LU R9, [R1+0x3e8] ;  /* 0x0003e80001097983 */ /* 0x000ea20000300800 */
[----:B------:R-:W2:Y:S04]  /*13700*/  LDL.LU R12, [R1+0x3e0] ;  /* 0x0003e000010c7983 */ /* 0x000ea80000300800 */
[----:B------:R-:W2:Y:S01]  /*13710*/  LDL.LU R13, [R1+0x3a0] ;  /* 0x0003a000010d7983 */ /* 0x000ea20000300800 */
[----:B------:R-:W2:Y:S02]  /*13720*/  LDL.LU R14, [R1+0x398] ;  /* 0x00039800010e7983 */ /* 0x000ea40000300800 */
[----:B------:R-:W2:Y:S01]  /*13730*/  LDL.LU R22, [R1+0x18d4] ;  /* 0x0018d40001167983 */ /* 0x000ea20000300800 */
[----:B------:R0:W-:Y:S01]  /*13740*/  STS.U16 [R28+0x7b00], R24 ;  /* 0x007b00181c007388 */ /* 0x0001e20000000400 */
[----:B------:R1:W-:Y:S02]  /*13750*/  STS.U16 [R28+0x8a00], R25 ;  /* 0x008a00191c007388 */ /* 0x0003e40000000400 */
[----:B------:R1:W-:Y:S02]  /*13760*/  STS.U16 [R28+0x8b00], R27 ;  /* 0x008b001b1c007388 */ /* 0x0003e40000000400 */
[----:B------:R1:W-:Y:S01]  /*13770*/  STS.U16 [R28+0x9a00], R3 ;  /* 0x009a00031c007388 */ /* 0x0003e20000000400 */
[----:B------:R1:W-:Y:S01]  /*13780*/  STS.U16 [R28+0x9b00], R4 ;  /* 0x009b00041c007388 */ /* 0x0003e20000000400 */
[----:B------:R1:W-:Y:S03]  /*13790*/  STS.U16 [R28+0xaa00], R5 ;  /* 0x00aa00051c007388 */ /* 0x0003e60000000400 */
[----:B0-----:R-:W2:Y:S01]  /*137a0*/  LDL.LU R24, [R1+0x18d0] ;  /* 0x0018d00001187983 */ /* 0x001ea20000300800 */
[----:B-1----:R-:W2:Y:S03]  /*137b0*/  LDL.LU R25, [R1+0x18cc] ;  /* 0x0018cc0001197983 */ /* 0x002ea60000300800 */
[----:B------:R-:W2:Y:S01]  /*137c0*/  LDL.LU R27, [R1+0x18c8] ;  /* 0x0018c800011b7983 */ /* 0x000ea20000300800 */
[----:B------:R-:W2:Y:S03]  /*137d0*/  LDL.LU R3, [R1+0x18c4] ;  /* 0x0018c40001037983 */ /* 0x000ea60000300800 */
[----:B------:R-:W2:Y:S01]  /*137e0*/  LDL.LU R4, [R1+0x18c0] ;  /* 0x0018c00001047983 */ /* 0x000ea20000300800 */
[----:B------:R-:W2:Y:S03]  /*137f0*/  LDL.LU R5, [R1+0x18bc] ;  /* 0x0018bc0001057983 */ /* 0x000ea60000300800 */
[----:B------:R0:W-:Y:S01]  /*13800*/  STS.U16 [R28+0xab00], R16 ;  /* 0x00ab00101c007388 */ /* 0x0001e20000000400 */
[----:B------:R1:W-:Y:S02]  /*13810*/  STS.U16 [R28+0xba00], R23 ;  /* 0x00ba00171c007388 */ /* 0x0003e40000000400 */
[----:B------:R1:W-:Y:S01]  /*13820*/  STS.U16 [R28+0xbb00], R26 ;  /* 0x00bb001a1c007388 */ /* 0x0003e20000000400 */
[----:B0-----:R-:W2:Y:S01]  /*13830*/  LDL.LU R16, [R1+0x18b8] ;  /* 0x0018b80001107983 */ /* 0x001ea20000300800 */
[----:B-1----:R-:W2:Y:S02]  /*13840*/  LDL.LU R23, [R1+0x18b4] ;  /* 0x0018b40001177983 */ /* 0x002ea40000300800 */
[----:B------:R-:W2:Y:S02]  /*13850*/  LDL.LU R26, [R1+0x18b0] ;  /* 0x0018b000011a7983 */ /* 0x000ea40000300800 */
[----:B------:R0:W-:Y:S01]  /*13860*/  STS.U16 [R28+0xca00], R7 ;  /* 0x00ca00071c007388 */ /* 0x0001e20000000400 */
[----:B------:R1:W-:Y:S04]  /*13870*/  STS.U16 [R28+0xcb00], R2 ;  /* 0x00cb00021c007388 */ /* 0x0003e80000000400 */
[----:B0-----:R-:W3:Y:S04]  /*13880*/  LDL R7, [R1+0x4c0] ;  /* 0x0004c00001077983 */ /* 0x001ee80000100800 */
[----:B-1----:R-:W3:Y:S04]  /*13890*/  LDL R2, [R1+0xcc8] ;  /* 0x000cc80001027983 */ /* 0x002ee80000100800 */
[----:B--2---:R-:W-:Y:S01]  /*138a0*/  STS.U16 [R28+0xda00], R26 ;  /* 0x00da001a1c007388 */ /* 0x004fe20000000400 */
[----:B------:R-:W-:Y:S02]  /*138b0*/  STS.U16 [R28+0xdb00], R23 ;  /* 0x00db00171c007388 */ /* 0x000fe40000000400 */
[----:B------:R-:W-:Y:S02]  /*138c0*/  STS.U16 [R28+0xea00], R16 ;  /* 0x00ea00101c007388 */ /* 0x000fe40000000400 */
[----:B------:R0:W-:Y:S01]  /*138d0*/  STS.U16 [R28+0xeb00], R5 ;  /* 0x00eb00051c007388 */ /* 0x0001e20000000400 */
[----:B------:R-:W-:Y:S01]  /*138e0*/  STS.U16 [R28+0xfa00], R4 ;  /* 0x00fa00041c007388 */ /* 0x000fe20000000400 */
[----:B------:R1:W-:Y:S03]  /*138f0*/  STS.U16 [R28+0xfb00], R3 ;  /* 0x00fb00031c007388 */ /* 0x0003e60000000400 */
[----:B0-----:R-:W2:Y:S01]  /*13900*/  LDL.LU R5, [R1+0x430] ;  /* 0x0004300001057983 */ /* 0x001ea20000300800 */
[----:B-1----:R-:W3:Y:S02]  /*13910*/  LDL.LU R28, [R1+0x18ac] ;  /* 0x0018ac00011c7983 */ /* 0x002ee40000300800 */
[----:B------:R-:W3:Y:S01]  /*13920*/  LDL.LU R3, [R1+0x428] ;  /* 0x0004280001037983 */ /* 0x000ee20000300800 */
[----:B------:R-:W-:-:S02]  /*13930*/  LOP3.LUT R0, R0, 0x60, RZ, 0x3c, !PT ;  /* 0x0000006000007812 */ /* 0x000fc400078e3cff */
[----:B------:R-:W-:-:S03]  /*13940*/  PRMT R6, RZ, 0x7610, R6 ;  /* 0x00007610ff067816 */ /* 0x000fc60000000006 */
[----:B------:R0:W-:Y:S01]  /*13950*/  STS.U16 [R0+0xc00], R29 ;  /* 0x000c001d00007388 */ /* 0x0001e20000000400 */
[----:B------:R1:W-:Y:S03]  /*13960*/  STS.U16 [R0+0xd00], R15 ;  /* 0x000d000f00007388 */ /* 0x0003e60000000400 */
[----:B0-----:R-:W4:Y:S01]  /*13970*/  LDL.LU R29, [R1+0x18a8] ;  /* 0x0018a800011d7983 */ /* 0x001f220000300800 */
[----:B-1----:R-:W4:Y:S03]  /*13980*/  LDL.LU R15, [R1+0x18a4] ;  /* 0x0018a400010f7983 */ /* 0x002f260000300800 */
[----:B--2---:R0:W-:Y:S01]  /*13990*/  STS.U16 [R0+0x1c00], R5 ;  /* 0x001c000500007388 */ /* 0x0041e20000000400 */
[----:B---3--:R1:W-:Y:S03]  /*139a0*/  STS.U16 [R0+0x1d00], R3 ;  /* 0x001d000300007388 */ /* 0x0083e60000000400 */
[----:B0-----:R-:W2:Y:S01]  /*139b0*/  LDL R5, [R1+0xd28] ;  /* 0x000d280001057983 */ /* 0x001ea20000100800 */
[----:B-1----:R-:W-:Y:S01]  /*139c0*/  @!P0 IMAD.MOV.U32 R3, RZ, RZ, R7 ;  /* 0x000000ffff038224 */ /* 0x002fe200078e0007 */
[----:B------:R-:W-:Y:S01]  /*139d0*/  PRMT R4, RZ, 0x7610, R4 ;  /* 0x00007610ff047816 */ /* 0x000fe20000000004 */
[----:B------:R0:W-:Y:S01]  /*139e0*/  STS.U16 [R0+0x2c00], R9 ;  /* 0x002c000900007388 */ /* 0x0001e20000000400 */
[----:B------:R-:W3:Y:S04]  /*139f0*/  LDL R7, [R1+0xcb4] ;  /* 0x000cb40001077983 */ /* 0x000ee80000100800 */
[----:B------:R1:W3:Y:S04]  /*13a00*/  @!P0 LDG.E.U16 R6, [R2.64] ;  /* 0x0000000602068981 */ /* 0x0002e8000c1e1500 */
[----:B0-----:R-:W4:Y:S04]  /*13a10*/  LDL R9, [R1+0xd20] ;  /* 0x000d200001097983 */ /* 0x001f280000100800 */
[----:B-1----:R-:W4:Y:S04]  /*13a20*/  LDL R3, [R1+0xcc4] ;  /* 0x000cc40001037983 */ /* 0x002f280000100800 */
[----:B------:R0:W-:Y:S01]  /*13a30*/  STS.U16 [R0+0x2d00], R12 ;  /* 0x002d000c00007388 */ /* 0x0001e20000000400 */
[----:B------:R-:W-:Y:S02]  /*13a40*/  STS.U16 [R0+0x3c00], R13 ;  /* 0x003c000d00007388 */ /* 0x000fe40000000400 */
[----:B------:R1:W-:Y:S01]  /*13a50*/  STS.U16 [R0+0x3d00], R14 ;  /* 0x003d000e00007388 */ /* 0x0003e20000000400 */
[----:B0-----:R-:W4:Y:S04]  /*13a60*/  LDL R12, [R1+0xd1c] ;  /* 0x000d1c00010c7983 */ /* 0x001f280000100800 */
[----:B-1----:R-:W4:Y:S04]  /*13a70*/  LDL R14, [R1+0xcbc] ;  /* 0x000cbc00010e7983 */ /* 0x002f280000100800 */
[----:B------:R-:W4:Y:S01]  /*13a80*/  LDL R13, [R1+0xcb8] ;  /* 0x000cb800010d7983 */ /* 0x000f220000100800 */
[----:B--2---:R-:W-:-:S03]  /*13a90*/  @!P0 IMAD.MOV.U32 R2, RZ, RZ, R5 ;  /* 0x000000ffff028224 */ /* 0x004fc600078e0005 */
[----:B---3--:R0:W-:Y:S01]  /*13aa0*/  STL [R1+0x14], R6 ;  /* 0x0000140601007387 */ /* 0x0081e20000100800 */
[----:B----4-:R-:W-:Y:S02]  /*13ab0*/  PRMT R15, RZ, 0x7610, R15 ;  /* 0x00007610ff0f7816 */ /* 0x010fe4000000000f */
[----:B------:R-:W-:Y:S02]  /*13ac0*/  PRMT R8, RZ, 0x7610, R8 ;  /* 0x00007610ff087816 */ /* 0x000fe40000000008 */
[----:B------:R-:W-:Y:S02]  /*13ad0*/  PRMT R11, RZ, 0x7610, R11 ;  /* 0x00007610ff0b7816 */ /* 0x000fe4000000000b */
[----:B------:R-:W-:Y:S01]  /*13ae0*/  PRMT R10, RZ, 0x7610, R10 ;  /* 0x00007610ff0a7816 */ /* 0x000fe2000000000a */
[----:B------:R-:W2:Y:S04]  /*13af0*/  LDL R5, [R1+0xd10] ;  /* 0x000d100001057983 */ /* 0x000ea80000100800 */
[----:B------:R1:W3:Y:S04]  /*13b00*/  @!P0 LDG.E.U16 R4, [R2.64] ;  /* 0x0000000602048981 */ /* 0x0002e8000c1e1500 */
[----:B0-----:R-:W4:Y:S04]  /*13b10*/  LDL R6, [R1+0xd18] ;  /* 0x000d180001067983 */ /* 0x001f280000100800 */
[----:B-1----:R-:W2:Y:S04]  /*13b20*/  LDL R2, [R1+0xcc0] ;  /* 0x000cc00001027983 */ /* 0x002ea80000100800 */
[----:B------:R-:W2:Y:S02]  /*13b30*/  LDL R3, [R1+0xd24] ;  /* 0x000d240001037983 */ /* 0x000ea40000100800 */
[----:B--2---:R-:W-:-:S04]  /*13b40*/  @!P0 LOP3.LUT R3, R3, R2, RZ, 0x3c, !PT ;  /* 0x0000000203038212 */ /* 0x004fc800078e3cff */
[----:B------:R-:W-:-:S04]  /*13b50*/  @!P0 LOP3.LUT R2, R3, R2, RZ, 0x3c, !PT ;  /* 0x0000000203028212 */ /* 0x000fc800078e3cff */
[----:B------:R-:W-:-:S05]  /*13b60*/  @!P0 LOP3.LUT R3, R3, R2, RZ, 0x3c, !PT ;  /* 0x0000000203038212 */ /* 0x000fca00078e3cff */
[----:B------:R0:W2:Y:S02]  /*13b70*/  @!P0 LDG.E.U16 R15, [R2.64] ;  /* 0x00000006020f8981 */ /* 0x0000a4000c1e1500 */
[----:B0-----:R-:W-:Y:S02]  /*13b80*/  @!P0 IMAD.MOV.U32 R2, RZ, RZ, R9 ;  /* 0x000000ffff028224 */ /* 0x001fe400078e0009 */
[----:B------:R-:W-:-:S05]  /*13b90*/  @!P0 IMAD.MOV.U32 R3, RZ, RZ, R14 ;  /* 0x000000ffff038224 */ /* 0x000fca00078e000e */
[----:B------:R0:W2:Y:S02]  /*13ba0*/  @!P0 LDG.E.U16 R8, [R2.64] ;  /* 0x0000000602088981 */ /* 0x0000a4000c1e1500 */
[----:B0-----:R-:W-:Y:S02]  /*13bb0*/  @!P0 IMAD.MOV.U32 R2, RZ, RZ, R12 ;  /* 0x000000ffff028224 */ /* 0x001fe400078e000c */
[----:B------:R-:W-:-:S05]  /*13bc0*/  @!P0 IMAD.MOV.U32 R3, RZ, RZ, R13 ;  /* 0x000000ffff038224 */ /* 0x000fca00078e000d */
[----:B------:R4:W2:Y:S02]  /*13bd0*/  @!P0 LDG.E.U16 R11, [R2.64] ;  /* 0x00000006020b8981 */ /* 0x0008a4000c1e1500 */
[----:B----4-:R-:W-:Y:S02]  /*13be0*/  @!P0 IMAD.MOV.U32 R2, RZ, RZ, R6 ;  /* 0x000000ffff028224 */ /* 0x010fe400078e0006 */
[----:B------:R-:W-:-:S05]  /*13bf0*/  @!P0 IMAD.MOV.U32 R3, RZ, RZ, R7 ;  /* 0x000000ffff038224 */ /* 0x000fca00078e0007 */
[----:B------:R0:W4:Y:S04]  /*13c00*/  @!P0 LDG.E.U16 R10, [R2.64] ;  /* 0x00000006020a8981 */ /* 0x000128000c1e1500 */
[----:B---3--:R1:W-:Y:S01]  /*13c10*/  STL [R1+0x10], R4 ;  /* 0x0000100401007387 */ /* 0x0083e20000100800 */
[----:B------:R-:W3:Y:S03]  /*13c20*/  LDL R9, [R1+0xd08] ;  /* 0x000d080001097983 */ /* 0x000ee60000100800 */
[----:B-1----:R-:W3:Y:S01]  /*13c30*/  LDL R4, [R1+0xd14] ;  /* 0x000d140001047983 */ /* 0x002ee20000100800 */
[----:B------:R-:W-:Y:S01]  /*13c40*/  PRMT R29, RZ, 0x7610, R29 ;  /* 0x00007610ff1d7816 */ /* 0x000fe2000000001d */
[----:B0-----:R-:W-:-:S02]  /*13c50*/  @!P0 IMAD.MOV.U32 R3, RZ, RZ, R5 ;  /* 0x000000ffff038224 */ /* 0x001fc400078e0005 */
[----:B--2---:R0:W-:Y:S01]  /*13c60*/  STL [R1+0x8], R8 ;  /* 0x0000080801007387 */ /* 0x0041e20000100800 */
[----:B------:R-:W2:Y:S02]  /*13c70*/  LDL R7, [R1+0xd00] ;  /* 0x000d000001077983 */ /* 0x000ea40000100800 */
[----:B------:R-:W2:Y:S01]  /*13c80*/  LDL R6, [R1+0xd04] ;  /* 0x000d040001067983 */ /* 0x000ea20000100800 */
[----:B0-----:R-:W2:Y:S04]  /*13c90*/  LDL R8, [R1+0xd0c] ;  /* 0x000d0c0001087983 */ /* 0x001ea80000100800 */
[----:B------:R0:W-:Y:S04]  /*13ca0*/  STL [R1+0x4], R11 ;  /* 0x0000040b01007387 */ /* 0x0001e80000100800 */
[----:B0-----:R-:W2:Y:S04]  /*13cb0*/  LDL R11, [R1+0xcf8] ;  /* 0x000cf800010b7983 */ /* 0x001ea80000100800 */
[----:B----4-:R0:W-:Y:S01]  /*13cc0*/  STL [R1], R10 ;  /* 0x0000000a01007387 */ /* 0x0101e20000100800 */
[----:B------:R-:W-:-:S02]  /*13cd0*/  PRMT R28, RZ, 0x7610, R28 ;  /* 0x00007610ff1c7816 */ /* 0x000fc4000000001c */
[----:B------:R-:W-:Y:S02]  /*13ce0*/  PRMT R27, RZ, 0x7610, R27 ;  /* 0x00007610ff1b7816 */ /* 0x000fe4000000001b */
[----:B------:R-:W-:Y:S01]  /*13cf0*/  PRMT R26, RZ, 0x7610, R26 ;  /* 0x00007610ff1a7816 */ /* 0x000fe2000000001a */
[----:B------:R-:W4:Y:S04]  /*13d00*/  LDL R5, [R1+0xcf0] ;  /* 0x000cf00001057983 */ /* 0x000f280000100800 */
[----:B0-----:R-:W4:Y:S01]  /*13d10*/  LDL R10, [R1+0xcfc] ;  /* 0x000cfc00010a7983 */ /* 0x001f220000100800 */
[----:B---3--:R-:W-:Y:S02]  /*13d20*/  @!P0 IMAD.MOV.U32 R2, RZ, RZ, R4 ;  /* 0x000000ffff028224 */ /* 0x008fe400078e0004 */
[----:B------:R-:W3:Y:S03]  /*13d30*/  LDL R4, [R1+0xcf4] ;  /* 0x000cf40001047983 */ /* 0x000ee60000100800 */
[----:B------:R0:W3:Y:S02]  /*13d40*/  @!P0 LDG.E.U16 R29, [R2.64] ;  /* 0x00000006021d8981 */ /* 0x0000e4000c1e1500 */
[----:B0-----:R-:W-:-:S02]  /*13d50*/  @!P0 IMAD.MOV.U32 R3, RZ, RZ, R9 ;  /* 0x000000ffff038224 */ /* 0x001fc400078e0009 */
[----:B--2---:R-:W-:-:S05]  /*13d60*/  @!P0 IMAD.MOV.U32 R2, RZ, RZ, R8 ;  /* 0x000000ffff028224 */ /* 0x004fca00078e0008 */
[----:B------:R0:W2:Y:S02]  /*13d70*/  @!P0 LDG.E.U16 R28, [R2.64] ;  /* 0x00000006021c8981 */ /* 0x0000a4000c1e1500 */
[----:B0-----:R-:W-:Y:S02]  /*13d80*/  @!P0 IMAD.MOV.U32 R2, RZ, RZ, R6 ;  /* 0x000000ffff028224 */ /* 0x001fe400078e0006 */
[----:B------:R-:W-:-:S05]  /*13d90*/  @!P0 IMAD.MOV.U32 R3, RZ, RZ, R7 ;  /* 0x000000ffff038224 */ /* 0x000fca00078e0007 */
[----:B------:R0:W2:Y:S02]  /*13da0*/  @!P0 LDG.E.U16 R27, [R2.64] ;  /* 0x00000006021b8981 */ /* 0x0000a4000c1e1500 */
[----:B0-----:R-:W-:Y:S02]  /*13db0*/  @!P0 IMAD.MOV.U32 R3, RZ, RZ, R11 ;  /* 0x000000ffff038224 */ /* 0x001fe400078e000b */
[----:B----4-:R-:W-:-:S05]  /*13dc0*/  @!P0 IMAD.MOV.U32 R2, RZ, RZ, R10 ;  /* 0x000000ffff028224 */ /* 0x010fca00078e000a */
[----:B------:R0:W4:Y:S04]  /*13dd0*/  @!P0 LDG.E.U16 R26, [R2.64] ;  /* 0x00000006021a8981 */ /* 0x000128000c1e1500 */
[----:B---3--:R-:W-:Y:S01]  /*13de0*/  STL [R1+0x1828], R29 ;  /* 0x0018281d01007387 */ /* 0x008fe20000100800 */
[----:B------:R-:W3:Y:S02]  /*13df0*/  LDL R9, [R1+0xce8] ;  /* 0x000ce80001097983 */ /* 0x000ee40000100800 */
[----:B------:R-:W3:Y:S01]  /*13e00*/  LDL R8, [R1+0xcec] ;  /* 0x000cec0001087983 */ /* 0x000ee20000100800 */
[----:B------:R-:W-:Y:S01]  /*13e10*/  PRMT R22, RZ, 0x7610, R22 ;  /* 0x00007610ff167816 */ /* 0x000fe20000000016 */
[----:B0-----:R-:W-:Y:S02]  /*13e20*/  @!P0 IMAD.MOV.U32 R2, RZ, RZ, R4 ;  /* 0x000000ffff028224 */ /* 0x001fe400078e0004 */
[----:B------:R-:W-:-:S05]  /*13e30*/  @!P0 IMAD.MOV.U32 R3, RZ, RZ, R5 ;  /* 0x000000ffff038224 */ /* 0x000fca00078e0005 */
[----:B------:R3:W3:Y:S01]  /*13e40*/  @!P0 LDG.E.U16 R22, [R2.64] ;  /* 0x0000000602168981 */ /* 0x0006e2000c1e1500 */
[----:B------:R-:W-:-:S03]  /*13e50*/  PRMT R20, RZ, 0x7610, R20 ;  /* 0x00007610ff147816 */ /* 0x000fc60000000014 */
[----:B--2---:R-:W-:Y:S01]  /*13e60*/  STL [R1+0x182c], R28 ;  /* 0x00182c1c01007387 */ /* 0x004fe20000100800 */
[----:B------:R0:W-:Y:S02]  /*13e70*/  STL [R1+0xc], R15 ;  /* 0x00000c0f01007387 */ /* 0x0001e40000100800 */
[----:B------:R-:W2:Y:S02]  /*13e80*/  LDL R7, [R1+0xce4] ;  /* 0x000ce40001077983 */ /* 0x000ea40000100800 */
[----:B------:R-:W2:Y:S01]  /*13e90*/  LDL R6, [R1+0xd30] ;  /* 0x000d300001067983 */ /* 0x000ea20000100800 */
[----:B------:R-:W-:Y:S04]  /*13ea0*/  STL [R1+0x1830], R27 ;  /* 0x0018301b01007387 */ /* 0x000fe80000100800 */
[----:B----4-:R-:W-:Y:S01]  /*13eb0*/  STL [R1+0x1834], R26 ;  /* 0x0018341a01007387 */ /* 0x010fe20000100800 */
[----:B------:R-:W4:Y:S02]  /*13ec0*/  LDL R5, [R1+0xce0] ;  /* 0x000ce00001057983 */ /* 0x000f240000100800 */
[----:B------:R-:W4:Y:S02]  /*13ed0*/  LDL R4, [R1+0xd38] ;  /* 0x000d380001047983 */ /* 0x000f240000100800 */
[----:B---3--:R-:W-:-:S02]  /*13ee0*/  @!P0 IMAD.MOV.U32 R2, RZ, RZ, R8 ;  /* 0x000000ffff028224 */ /* 0x008fc400078e0008 */
[----:B------:R-:W-:-:S05]  /*13ef0*/  @!P0 IMAD.MOV.U32 R3, RZ, RZ, R9 ;  /* 0x000000ffff038224 */ /* 0x000fca00078e0009 */
[----:B------:R2:W3:Y:S01]  /*13f00*/  @!P0 LDG.E.U16 R20, [R2.64] ;  /* 0x0000000602148981 */ /* 0x0004e2000c1e1500 */
[----:B------:R-:W-:Y:S02]  /*13f10*/  PRMT R18, RZ, 0x7610, R18 ;  /* 0x00007610ff127816 */ /* 0x000fe40000000012 */
[----:B------:R-:W-:Y:S01]  /*13f20*/  PRMT R16, RZ, 0x7610, R16 ;  /* 0x00007610ff107816 */ /* 0x000fe20000000010 */
[----:B------:R-:W-:Y:S01]  /*13f30*/  STL [R1+0x1838], R22 ;  /* 0x0018381601007387 */ /* 0x000fe20000100800 */
[----:B------:R-:W3:Y:S02]  /*13f40*/  LDL R13, [R1+0xcdc] ;  /* 0x000cdc00010d7983 */ /* 0x000ee40000100800 */
[----:B------:R-:W3:Y:S02]  /*13f50*/  LDL R12, [R1+0xd40] ;  /* 0x000d4000010c7983 */ /* 0x000ee40000100800 */
[----:B--2---:R-:W-:Y:S02]  /*13f60*/  @!P0 IMAD.MOV.U32 R3, RZ, RZ, R7 ;  /* 0x000000ffff038224 */ /* 0x004fe400078e0007 */
[----:B------:R-:W-:-:S05]  /*13f70*/  @!P0 IMAD.MOV.U32 R2, RZ, RZ, R6 ;  /* 0x000000ffff028224 */ /* 0x000fca00078e0006 */
[----:B------:R1:W2:Y:S04]  /*13f80*/  @!P0 LDG.E.U16 R18, [R2.64] ;  /* 0x0000000602128981 */ /* 0x0002a8000c1e1500 */
[----:B----4-:R4:W2:Y:S04]  /*13f90*/  @!P0 LDG.E.U16 R16, [R4.64] ;  /* 0x0000000604108981 */ /* 0x0108a8000c1e1500 */
[----:B---3--:R-:W-:Y:S01]  /*13fa0*/  STL [R1+0x183c], R20 ;  /* 0x00183c1401007387 */ /* 0x008fe20000100800 */
[----:B------:R-:W3:Y:S02]  /*13fb0*/  LDL R7, [R1+0xcd8] ;  /* 0x000cd80001077983 */ /* 0x000ee40000100800 */
[----:B------:R-:W3:Y:S02]  /*13fc0*/  LDL R6, [R1+0xd48] ;  /* 0x000d480001067983 */ /* 0x000ee40000100800 */
[----:B------:R-:W3:Y:S01]  /*13fd0*/  LDL R11, [R1+0xcd4] ;  /* 0x000cd400010b7983 */ /* 0x000ee20000100800 */
[----:B------:R-:W3:Y:S01]  /*13fe0*/  LDL R10, [R1+0xd50] ;  /* 0x000d5000010a7983 */ /* 0x000ee20000100800 */
[----:B----4-:R-:W-:-:S02]  /*13ff0*/  @!P0 IMAD.MOV.U32 R5, RZ, RZ, R13 ;  /* 0x000000ffff058224 */ /* 0x010fc400078e000d */
[----:B------:R-:W-:Y:S01]  /*14000*/  @!P0 IMAD.MOV.U32 R4, RZ, RZ, R12 ;  /* 0x000000ffff048224 */ /* 0x000fe200078e000c */
[----:B-1----:R-:W-:Y:S02]  /*14010*/  PRMT R2, RZ, 0x7610, R2 ;  /* 0x00007610ff027816 */ /* 0x002fe40000000002 */
[----:B------:R-:W-:-:S04]  /*14020*/  PRMT R3, RZ, 0x7610, R3 ;  /* 0x00007610ff037816 */ /* 0x000fc80000000003 */
[----:B------:R1:W4:Y:S04]  /*14030*/  @!P0 LDG.E.U16 R2, [R4.64] ;  /* 0x0000000604028981 */ /* 0x000328000c1e1500 */
[----:B--2---:R-:W-:Y:S01]  /*14040*/  STL [R1+0x1840], R18 ;  /* 0x0018401201007387 */ /* 0x004fe20000100800 */
[----:B------:R-:W2:Y:S02]  /*14050*/  LDL R9, [R1+0xcd0] ;  /* 0x000cd00001097983 */ /* 0x000ea40000100800 */
[----:B------:R-:W2:Y:S01]  /*14060*/  LDL R8, [R1+0xd58] ;  /* 0x000d580001087983 */ /* 0x000ea20000100800 */
[----:B------:R-:W-:Y:S01]  /*14070*/  STL [R1+0x1844], R16 ;  /* 0x0018441001007387 */ /* 0x000fe20000100800 */
[----:B------:R-:W2:Y:S02]  /*14080*/  LDL R13, [R1+0xccc] ;  /* 0x000ccc00010d7983 */ /* 0x000ea40000100800 */
[----:B------:R-:W2:Y:S01]  /*14090*/  LDL R12, [R1+0xd60] ;  /* 0x000d6000010c7983 */ /* 0x000ea20000100800 */
[----:B---3--:R3:W2:Y:S01]  /*140a0*/  @!P0 LDG.E.U16 R3, [R6.64] ;  /* 0x0000000606038981 */ /* 0x0086a2000c1e1500 */
[----:B-1----:R-:W-:-:S02]  /*140b0*/  PRMT R4, RZ, 0x7610, R4 ;  /* 0x00007610ff047816 */ /* 0x002fc40000000004 */
[----:B------:R-:W-:Y:S01]  /*140c0*/  PRMT R5, RZ, 0x7610, R5 ;  /* 0x00007610ff057816 */ /* 0x000fe20000000005 */
[----:B---3--:R-:W-:Y:S02]  /*140d0*/  @!P0 IMAD.MOV.U32 R6, RZ, RZ, R10 ;  /* 0x000000ffff068224 */ /* 0x008fe400078e000a */
[----:B------:R-:W-:-:S05]  /*140e0*/  @!P0 IMAD.MOV.U32 R7, RZ, RZ, R11 ;  /* 0x000000ffff078224 */ /* 0x000fca00078e000b */
[----:B------:R1:W3:Y:S02]  /*140f0*/  @!P0 LDG.E.U16 R4, [R6.64] ;  /* 0x0000000606048981 */ /* 0x0002e4000c1e1500 */
[----:B-1----:R-:W-:Y:S02]  /*14100*/  PRMT R6, RZ, 0x7610, R6 ;  /* 0x00007610ff067816 */ /* 0x002fe40000000006 */
[----:B----4-:R-:W-:Y:S04]  /*14110*/  STL [R1+0x1848], R2 ;  /* 0x0018480201007387 */ /* 0x010fe80000100800 */
[----:B--2---:R1:W2:Y:S02]  /*14120*/  @!P0 LDG.E.U16 R5, [R8.64] ;  /* 0x0000000608058981 */ /* 0x0042a4000c1e1500 */
[----:B-1----:R-:W-:-:S02]  /*14130*/  @!P0 IMAD.MOV.U32 R9, RZ, RZ, R13 ;  /* 0x000000ffff098224 */ /* 0x002fc400078e000d */
[----:B------:R-:W-:-:S05]  /*14140*/  @!P0 IMAD.MOV.U32 R8, RZ, RZ, R12 ;  /* 0x000000ffff088224 */ /* 0x000fca00078e000c */
[----:B------:R-:W4:Y:S04]  /*14150*/  @!P0 LDG.E.U16 R6, [R8.64] ;  /* 0x0000000608068981 */ /* 0x000f28000c1e1500 */
[----:B------:R1:W-:Y:S01]  /*14160*/  STL [R1+0x184c], R3 ;  /* 0x00184c0301007387 */ /* 0x0003e20000100800 */
[----:B------:R-:W4:Y:S02]  /*14170*/  LDL R11, [R1+0xd2c] ;  /* 0x000d2c00010b7983 */ /* 0x000f240000100800 */
[----:B------:R-:W4:Y:S01]  /*14180*/  LDL R10, [R1+0xd68] ;  /* 0x000d6800010a7983 */ /* 0x000f220000100800 */
[----:B---3--:R-:W-:Y:S01]  /*14190*/  STL [R1+0x1850], R4 ;  /* 0x0018500401007387 */ /* 0x008fe20000100800 */
[----:B0-----:R-:W3:Y:S02]  /*141a0*/  LDL R15, [R1+0xd34] ;  /* 0x000d3400010f7983 */ /* 0x001ee40000100800 */
[----:B------:R-:W3:Y:S01]  /*141b0*/  LDL R14, [R1+0xd70] ;  /* 0x000d7000010e7983 */ /* 0x000ee20000100800 */
[----:B------:R-:W-:Y:S01]  /*141c0*/  PRMT R7, RZ, 0x7610, R7 ;  /* 0x00007610ff077816 */ /* 0x000fe20000000007 */
[----:B--2---:R0:W-:Y:S01]  /*141d0*/  STL [R1+0x1854], R5 ;  /* 0x0018540501007387 */ /* 0x0041e20000100800 */
[----:B------:R-:W2:Y:S02]  /*141e0*/  LDL R13, [R1+0xd54] ;  /* 0x000d5400010d7983 */ /* 0x000ea40000100800 */
[----:B------:R-:W2:Y:S02]  /*141f0*/  LDL R12, [R1+0xd90] ;  /* 0x000d9000010c7983 */ /* 0x000ea40000100800 */
[----:B-1----:R-:W2:Y:S01]  /*14200*/  LDL R3, [R1+0xd5c] ;  /* 0x000d5c0001037983 */ /* 0x002ea20000100800 */
[----:B------:R-:W2:Y:S04]  /*14210*/  LDL R2, [R1+0xdac] ;  /* 0x000dac0001027983 */ /* 0x000ea80000100800 */
[----:B----4-:R1:W-:Y:S01]  /*14220*/  STL [R1+0x1858], R6 ;  /* 0x0018580601007387 */ /* 0x0103e20000100800 */
[----:B0-----:R-:W4:Y:S02]  /*14230*/  LDL R5, [R1+0xd3c] ;  /* 0x000d3c0001057983 */ /* 0x001f240000100800 */
[----:B------:R-:W4:Y:S01]  /*14240*/  LDL R4, [R1+0xd78] ;  /* 0x000d780001047983 */ /* 0x000f220000100800 */
[----:B------:R3:W4:Y:S01]  /*14250*/  @!P0 LDG.E.U16 R7, [R10.64] ;  /* 0x000000060a078981 */ /* 0x000722000c1e1500 */
[----:B------:R-:W-:-:S02]  /*14260*/  PRMT R8, RZ, 0x7610, R8 ;  /* 0x00007610ff087816 */ /* 0x000fc40000000008 */
[----:B------:R-:W-:Y:S01]  /*14270*/  PRMT R9, RZ, 0x7610, R9 ;  /* 0x00007610ff097816 */ /* 0x000fe20000000009 */
[----:B---3--:R-:W-:Y:S02]  /*14280*/  @!P0 IMAD.MOV.U32 R11, RZ, RZ, R15 ;  /* 0x000000ffff0b8224 */ /* 0x008fe400078e000f */
[----:B------:R-:W-:-:S05]  /*14290*/  @!P0 IMAD.MOV.U32 R10, RZ, RZ, R14 ;  /* 0x000000ffff0a8224 */ /* 0x000fca00078e000e */
[----:B------:R0:W3:Y:S02]  /*142a0*/  @!P0 LDG.E.U16 R8, [R10.64] ;  /* 0x000000060a088981 */ /* 0x0000e4000c1e1500 */
[----:B0-----:R-:W-:Y:S02]  /*142b0*/  PRMT R10, RZ, 0x7610, R10 ;  /* 0x00007610ff0a7816 */ /* 0x001fe4000000000a */
[----:B------:R-:W-:Y:S01]  /*142c0*/  PRMT R11, RZ, 0x7610, R11 ;  /* 0x00007610ff0b7816 */ /* 0x000fe2000000000b */
[----:B--2---:R0:W2:Y:S02]  /*142d0*/  @!P0 LDG.E.U16 R9, [R12.64] ;  /* 0x000000060c098981 */ /* 0x0040a4000c1e1500 */
[----:B0-----:R-:W-:Y:S02]  /*142e0*/  @!P0 IMAD.MOV.U32 R12, RZ, RZ, R2 ;  /* 0x000000ffff0c8224 */ /* 0x001fe400078e0002 */
[----:B------:R-:W-:-:S05]  /*142f0*/  @!P0 IMAD.MOV.U32 R13, RZ, RZ, R3 ;  /* 0x000000ffff0d8224 */ /* 0x000fca00078e0003 */
[----:B------:R0:W2:Y:S01]  /*14300*/  @!P0 LDG.E.U16 R10, [R12.64] ;  /* 0x000000060c0a8981 */ /* 0x0000a2000c1e1500 */
[----:B----4-:R-:W-:Y:S02]  /*14310*/  @!P0 IMAD.MOV.U32 R15, RZ, RZ, R5 ;  /* 0x000000ffff0f8224 */ /* 0x010fe400078e0005 */
[----:B------:R-:W-:-:S05]  /*14320*/  @!P0 IMAD.MOV.U32 R14, RZ, RZ, R4 ;  /* 0x000000ffff0e8224 */ /* 0x000fca00078e0004 */
[----:B------:R-:W4:Y:S04]  /*14330*/  @!P0 LDG.E.U16 R11, [R14.64] ;  /* 0x000000060e0b8981 */ /* 0x000f28000c1e1500 */
[----:B------:R0:W-:Y:S01]  /*14340*/  STL [R1+0x185c], R7 ;  /* 0x00185c0701007387 */ /* 0x0001e20000100800 */
[----:B-1----:R-:W4:Y:S03]  /*14350*/  LDL R6, [R1+0xda8] ;  /* 0x000da80001067983 */ /* 0x002f260000100800 */
[----:B0-----:R-:W4:Y:S04]  /*14360*/  LDL R7, [R1+0xd64] ;  /* 0x000d640001077983 */ /* 0x001f280000100800 */
[----:B---3--:R-:W-:Y:S01]  /*14370*/  STL [R1+0x1860], R8 ;  /* 0x0018600801007387 */ /* 0x008fe20000100800 */
[----:B------:R-:W-:-:S03]  /*14380*/  PRMT R12, RZ, 0x7610, R12 ;  /* 0x00007610ff0c7816 */ /* 0x000fc6000000000c */
[----:B--2---:R0:W-:Y:S01]  /*14390*/  STL [R1+0x1864], R9 ;  /* 0x0018640901007387 */ /* 0x0041e20000100800 */
[----:B------:R-:W2:Y:S02]  /*143a0*/  LDL R3, [R1+0xd6c] ;  /* 0x000d6c0001037983 */ /* 0x000ea40000100800 */
[----:B------:R-:W3:Y:S01]  /*143b0*/  LDL R2, [R1+0xda4] ;  /* 0x000da40001027983 */ /* 0x000ee20000100800 */
[----:B------:R-:W-:Y:S01]  /*143c0*/  STL [R1+0x1868], R10 ;  /* 0x0018680a01007387 */ /* 0x000fe20000100800 */
[----:B------:R-:W3:Y:S02]  /*143d0*/  LDL R5, [R1+0xd74] ;  /* 0x000d740001057983 */ /* 0x000ee40000100800 */
[----:B------:R-:W3:Y:S01]  /*143e0*/  LDL R4, [R1+0xda0] ;  /* 0x000da00001047983 */ /* 0x000ee20000100800 */
[----:B----4-:R-:W-:Y:S01]  /*143f0*/  STL [R1+0x186c], R11 ;  /* 0x00186c0b01007387 */ /* 0x010fe20000100800 */
[----:B0-----:R-:W4:Y:S02]  /*14400*/  LDL R9, [R1+0xd44] ;  /* 0x000d440001097983 */ /* 0x001f240000100800 */
[----:B------:R-:W4:Y:S02]  /*14410*/  LDL R8, [R1+0xd80] ;  /* 0x000d800001087983 */ /* 0x000f240000100800 */
[----:B------:R-:W-:-:S02]  /*14420*/  @!P0 IMAD.MOV.U32 R14, RZ, RZ, R6 ;  /* 0x000000ffff0e8224 */ /* 0x000fc400078e0006 */
[----:B------:R-:W4:Y:S01]  /*14430*/  LDL R6, [R1+0xd9c] ;  /* 0x000d9c0001067983 */ /* 0x000f220000100800 */
[----:B------:R-:W-:-:S03]  /*14440*/  @!P0 IMAD.MOV.U32 R15, RZ, RZ, R7 ;  /* 0x000000ffff0f8224 */ /* 0x000fc600078e0007 */
[----:B------:R-:W4:Y:S04]  /*14450*/  LDL R7, [R1+0xd7c] ;  /* 0x000d7c0001077983 */ /* 0x000f280000100800 */
[----:B------:R2:W4:Y:S01]  /*14460*/  @!P0 LDG.E.U16 R12, [R14.64] ;  /* 0x000000060e0c8981 */ /* 0x000522000c1e1500 */
[----:B------:R-:W-:Y:S02]  /*14470*/  PRMT R13, RZ, 0x7610, R13 ;  /* 0x00007610ff0d7816 */ /* 0x000fe4000000000d */
[----:B------:R-:W-:Y:S02]  /*14480*/  PRMT R17, RZ, 0x7610, R17 ;  /* 0x00007610ff117816 */ /* 0x000fe40000000011 */
[----:B------:R-:W-:Y:S02]  /*14490*/  PRMT R19, RZ, 0x7610, R19 ;  /* 0x00007610ff137816 */ /* 0x000fe40000000013 */
[----:B------:R-:W-:Y:S01]  /*144a0*/  PRMT R21, RZ, 0x7610, R21 ;  /* 0x00007610ff157816 */ /* 0x000fe20000000015 */
[----:B--2---:R-:W-:-:S02]  /*144b0*/  @!P0 IMAD.MOV.U32 R15, RZ, RZ, R3 ;  /* 0x000000ffff0f8224 */ /* 0x004fc400078e0003 */
[----:B---3--:R-:W-:-:S05]  /*144c0*/  @!P0 IMAD.MOV.U32 R14, RZ, RZ, R2 ;  /* 0x000000ffff0e8224 */ /* 0x008fca00078e0002 */
[----:B------:R0:W2:Y:S02]  /*144d0*/  @!P0 LDG.E.U16 R13, [R14.64] ;  /* 0x000000060e0d8981 */ /* 0x0000a4000c1e1500 */
[----:B0-----:R-:W-:Y:S02]  /*144e0*/  @!P0 IMAD.MOV.U32 R15, RZ, RZ, R5 ;  /* 0x000000ffff0f8224 */ /* 0x001fe400078e0005 */
[----:B------:R-:W-:-:S05]  /*144f0*/  @!P0 IMAD.MOV.U32 R14, RZ, RZ, R4 ;  /* 0x000000ffff0e8224 */ /* 0x000fca00078e0004 */
[----:B------:R4:W3:Y:S02]  /*14500*/  @!P0 LDG.E.U16 R17, [R14.64] ;  /* 0x000000060e118981 */ /* 0x0008e4000c1e1500 */
[----:B----4-:R-:W-:Y:S02]  /*14510*/  @!P0 IMAD.MOV.U32 R15, RZ, RZ, R9 ;  /* 0x000000ffff0f8224 */ /* 0x010fe400078e0009 */
[----:B------:R-:W-:-:S05]  /*14520*/  @!P0 IMAD.MOV.U32 R14, RZ, RZ, R8 ;  /* 0x000000ffff0e8224 */ /* 0x000fca00078e0008 */
[----:B------:R0:W4:Y:S02]  /*14530*/  @!P0 LDG.E.U16 R19, [R14.64] ;  /* 0x000000060e138981 */ /* 0x000124000c1e1500 */
[----:B0-----:R-:W-:Y:S02]  /*14540*/  @!P0 IMAD.MOV.U32 R14, RZ, RZ, R6 ;  /* 0x000000ffff0e8224 */ /* 0x001fe400078e0006 */
[----:B------:R-:W-:Y:S01]  /*14550*/  @!P0 IMAD.MOV.U32 R15, RZ, RZ, R7 ;  /* 0x000000ffff0f8224 */ /* 0x000fe200078e0007 */
[----:B------:R-:W-:Y:S01]  /*14560*/  STL [R1+0x1870], R12 ;  /* 0x0018700c01007387 */ /* 0x000fe20000100800 */
[----:B------:R-:W4:Y:S02]  /*14570*/  LDL R3, [R1+0xd84] ;  /* 0x000d840001037983 */ /* 0x000f240000100800 */
[----:B------:R-:W4:Y:S01]  /*14580*/  LDL R2, [R1+0xd98] ;  /* 0x000d980001027983 */ /* 0x000f220000100800 */
[----:B------:R0:W4:Y:S04]  /*14590*/  @!P0 LDG.E.U16 R21, [R14.64] ;  /* 0x000000060e158981 */ /* 0x000128000c1e1500 */
[----:B--2---:R-:W-:Y:S01]  /*145a0*/  STL [R1+0x1874], R13 ;  /* 0x0018740d01007387 */ /* 0x004fe20000100800 */
[----:B------:R-:W2:Y:S02]  /*145b0*/  LDL R5, [R1+0xd4c] ;  /* 0x000d4c0001057983 */ /* 0x000ea40000100800 */
[----:B------:R-:W2:Y:S01]  /*145c0*/  LDL R4, [R1+0xd88] ;  /* 0x000d880001047983 */ /* 0x000ea20000100800 */
[----:B---3--:R-:W-:Y:S04]  /*145d0*/  STL [R1+0x1878], R17 ;  /* 0x0018781101007387 */ /* 0x008fe80000100800 */
[----:B----4-:R-:W-:Y:S01]  /*145e0*/  STL [R1+0x187c], R19 ;  /* 0x00187c1301007387 */ /* 0x010fe20000100800 */
[----:B------:R-:W3:Y:S02]  /*145f0*/  LDL.LU R26, [R1+0x42c] ;  /* 0x00042c00011a7983 */ /* 0x000ee40000300800 */
[----:B0-----:R-:W-:-:S02]  /*14600*/  @!P0 IMAD.MOV.U32 R15, RZ, RZ, R3 ;  /* 0x000000ffff0f8224 */ /* 0x001fc400078e0003 */
[----:B------:R-:W-:Y:S01]  /*14610*/  @!P0 IMAD.MOV.U32 R14, RZ, RZ, R2 ;  /* 0x000000ffff0e8224 */ /* 0x000fe200078e0002 */
[----:B------:R-:W-:Y:S01]  /*14620*/  STL [R1+0x1880], R21 ;  /* 0x0018801501007387 */ /* 0x000fe20000100800 */
[----:B------:R-:W4:Y:S02]  /*14630*/  LDL R3, [R1+0xd8c] ;  /* 0x000d8c0001037983 */ /* 0x000f240000100800 */
[----:B------:R-:W3:Y:S01]  /*14640*/  LDL R2, [R1+0xd94] ;  /* 0x000d940001027983 */ /* 0x000ee20000100800 */
[----:B------:R-:W-:Y:S02]  /*14650*/  PRMT R23, RZ, 0x7610, R23 ;  /* 0x00007610ff177816 */ /* 0x000fe40000000017 */
[----:B------:R-:W-:Y:S02]  /*14660*/  PRMT R24, RZ, 0x7610, R24 ;  /* 0x00007610ff187816 */ /* 0x000fe40000000018 */
[----:B------:R-:W-:Y:S01]  /*14670*/  PRMT R25, RZ, 0x7610, R25 ;  /* 0x00007610ff197816 */ /* 0x000fe20000000019 */
[----:B------:R-:W3:Y:S04]  /*14680*/  LDL.LU R28, [R1+0x424] ;  /* 0x00042400011c7983 */ /* 0x000ee80000300800 */
[----:B------:R2:W3:Y:S02]  /*14690*/  @!P0 LDG.E.U16 R23, [R14.64] ;  /* 0x000000060e178981 */ /* 0x0004e4000c1e1500 */
[----:B--2---:R-:W-:-:S02]  /*146a0*/  @!P0 IMAD.MOV.U32 R15, RZ, RZ, R5 ;  /* 0x000000ffff0f8224 */ /* 0x004fc400078e0005 */
[----:B------:R-:W-:-:S05]  /*146b0*/  @!P0 IMAD.MOV.U32 R14, RZ, RZ, R4 ;  /* 0x000000ffff0e8224 */ /* 0x000fca00078e0004 */
[----:B------:R4:W2:Y:S02]  /*146c0*/  @!P0 LDG.E.U16 R24, [R14.64] ;  /* 0x000000060e188981 */ /* 0x0008a4000c1e1500 */
[----:B----4-:R-:W-:Y:S02]  /*146d0*/  @!P0 IMAD.MOV.U32 R15, RZ, RZ, R3 ;  /* 0x000000ffff0f8224 */ /* 0x010fe400078e0003 */
[----:B---3--:R-:W-:-:S05]  /*146e0*/  @!P0 IMAD.MOV.U32 R14, RZ, RZ, R2 ;  /* 0x000000ffff0e8224 */ /* 0x008fca00078e0002 */
[----:B------:R-:W3:Y:S04]  /*146f0*/  @!P0 LDG.E.U16 R25, [R14.64] ;  /* 0x000000060e198981 */ /* 0x000ee8000c1e1500 */
[----:B------:R0:W-:Y:S04]  /*14700*/  STL [R1+0x1884], R23 ;  /* 0x0018841701007387 */ /* 0x0001e80000100800 */
        /* <DEDUP_REMOVED lines=16> */
[----:B--2---:R-:W-:Y:S01]  /*14810*/  STL [R1+0x1888], R24 ;  /* 0x0018881801007387 */ /* 0x004fe20000100800 */
[----:B------:R-:W2:Y:S02]  /*14820*/  LDL.LU R3, [R1+0x6c] ;  /* 0x00006c0001037983 */ /* 0x000ea40000300800 */
[----:B------:R-:W2:Y:S02]  /*14830*/  LDL.LU R2, [R1+0x68] ;  /* 0x0000680001027983 */ /* 0x000ea40000300800 */
[----:B------:R-:W2:Y:S01]  /*14840*/  LDL.LU R16, [R1+0x50] ;  /* 0x0000500001107983 */ /* 0x000ea20000300800 */
[----:B---3--:R-:W-:Y:S01]  /*14850*/  STL [R1+0x188c], R25 ;  /* 0x00188c1901007387 */ /* 0x008fe20000100800 */
[----:B------:R-:W3:Y:S02]  /*14860*/  LDL.LU R18, [R1+0x4c] ;  /* 0x00004c0001127983 */ /* 0x000ee40000300800 */
[----:B------:R-:W3:Y:S02]  /*14870*/  LDL.LU R20, [R1+0x38] ;  /* 0x0000380001147983 */ /* 0x000ee40000300800 */
[----:B------:R-:W3:Y:S01]  /*14880*/  LDL.LU R22, [R1+0x30] ;  /* 0x0000300001167983 */ /* 0x000ee20000300800 */
[----:B------:R0:W-:Y:S01]  /*14890*/  STS.U16 [R0+0x4c00], R26 ;  /* 0x004c001a00007388 */ /* 0x0001e20000000400 */
[----:B------:R-:W-:Y:S03]  /*148a0*/  STS.U16 [R0+0x4d00], R28 ;  /* 0x004d001c00007388 */ /* 0x000fe60000000400 */
[----:B----4-:R-:W-:Y:S01]  /*148b0*/  STS.U16 [R0+0x5c00], R23 ;  /* 0x005c001700007388 */ /* 0x010fe20000000400 */
        /* <DEDUP_REMOVED lines=9> */
[----:B0-----:R-:W4:Y:S04]  /*14950*/  LDL.LU R26, [R1+0x4b8] ;  /* 0x0004b800011a7983 */ /* 0x001f280000300800 */
[----:B-1----:R-:W0:Y:S01]  /*14960*/  S2R R29, SR_TID.X ;  /* 0x00000000001d7919 */ /* 0x002e220000002100 */
[----:B------:R-:W-:Y:S02]  /*14970*/  STS.U16 [R0+0xac00], R9 ;  /* 0x00ac000900007388 */ /* 0x000fe40000000400 */
[----:B------:R-:W-:Y:S02]  /*14980*/  STS.U16 [R0+0xad00], R8 ;  /* 0x00ad000800007388 */ /* 0x000fe40000000400 */
[----:B------:R-:W-:Y:S01]  /*14990*/  STS.U16 [R0+0xbc00], R7 ;  /* 0x00bc000700007388 */ /* 0x000fe20000000400 */
[----:B------:R-:W-:Y:S01]  /*149a0*/  STS.U16 [R0+0xbd00], R6 ;  /* 0x00bd000600007388 */ /* 0x000fe20000000400 */
[----:B------:R-:W-:Y:S02]  /*149b0*/  STS.U16 [R0+0xcc00], R5 ;  /* 0x00cc000500007388 */ /* 0x000fe40000000400 */
[----:B------:R-:W-:Y:S01]  /*149c0*/  STS.U16 [R0+0xcd00], R4 ;  /* 0x00cd000400007388 */ /* 0x000fe20000000400 */
[----:B------:R-:W4:Y:S01]  /*149d0*/  LDL.LU R28, [R1+0x4b4] ;  /* 0x0004b400011c7983 */ /* 0x000f220000300800 */
[----:B------:R-:W4:Y:S01]  /*149e0*/  LDL.LU R27, [R1+0x4b0] ;  /* 0x0004b000011b7983 */ /* 0x000f220000300800 */
[----:B0-----:R-:W-:-:S05]  /*149f0*/  LOP3.LUT R29, R29, 0x7f, RZ, 0xc0, !PT ;  /* 0x0000007f1d1d7812 */ /* 0x001fca00078ec0ff */
[----:B------:R-:W-:Y:S01]  /*14a00*/  IMAD.SHL.U32 R15, R29, 0x2, RZ ;  /* 0x000000021d0f7824 */ /* 0x000fe200078e00ff */
[----:B------:R-:W-:Y:S04]  /*14a10*/  STL [R1+0x1890], R29 ;  /* 0x0018901d01007387 */ /* 0x000fe80000100800 */
[----:B------:R-:W-:Y:S01]  /*14a20*/  STL [R1+0x1894], R15 ;  /* 0x0018940f01007387 */ /* 0x000fe20000100800 */
[----:B------:R-:W-:Y:S03]  /*14a30*/  STL [R1+0x1898], R0 ;  /* 0x0018980001007387 */ /* 0x000fe60000100800 */
[----:B--2---:R-:W-:Y:S01]  /*14a40*/  STS.U16 [R0+0xdc00], R3 ;  /* 0x00dc000300007388 */ /* 0x004fe20000000400 */
[----:B------:R-:W-:Y:S02]  /*14a50*/  STS.U16 [R0+0xdd00], R2 ;  /* 0x00dd000200007388 */ /* 0x000fe40000000400 */
[----:B------:R-:W-:Y:S01]  /*14a60*/  STS.U16 [R0+0xec00], R16 ;  /* 0x00ec001000007388 */ /* 0x000fe20000000400 */
[----:B---3--:R-:W-:Y:S01]  /*14a70*/  STS.U16 [R0+0xed00], R18 ;  /* 0x00ed001200007388 */ /* 0x008fe20000000400 */
[----:B------:R-:W-:Y:S02]  /*14a80*/  STS.U16 [R0+0xfc00], R20 ;  /* 0x00fc001400007388 */ /* 0x000fe40000000400 */
[----:B------:R0:W-:Y:S02]  /*14a90*/  STS.U16 [R0+0xfd00], R22 ;  /* 0x00fd001600007388 */ /* 0x0001e40000000400 */
[----:B0-----:R-:W2:Y:S04]  /*14aa0*/  LDL.LU R0, [R1+0x4a4] ;  /* 0x0004a40001007983 */ /* 0x001ea80000300800 */
[----:B--2---:R0:W-:Y:S04]  /*14ab0*/  STL [R1+0x189c], R0 ;  /* 0x00189c0001007387 */ /* 0x0041e80000100800 */
[----:B0-----:R-:W2:Y:S01]  /*14ac0*/  LDL.LU R0, [R1+0x4a8] ;  /* 0x0004a80001007983 */ /* 0x001ea20000300800 */
[----:B------:R-:W-:-:S05]  /*14ad0*/  LOP3.LUT R14, R15, 0x70, RZ, 0x3c, !PT ;  /* 0x000000700f0e7812 */ /* 0x000fca00078e3cff */
[----:B----4-:R-:W-:Y:S01]  /*14ae0*/  STS.U16 [R14+0xe00], R26 ;  /* 0x000e001a0e007388 */ /* 0x010fe20000000400 */
[----:B------:R-:W-:Y:S03]  /*14af0*/  STS.U16 [R14+0xf00], R28 ;  /* 0x000f001c0e007388 */ /* 0x000fe60000000400 */
[----:B--2---:R0:W-:Y:S04]  /*14b00*/  STL [R1+0x18a0], R0 ;  /* 0x0018a00001007387 */ /* 0x0041e80000100800 */
[----:B0-----:R-:W2:Y:S01]  /*14b10*/  LDL.LU R0, [R1+0x4ac] ;  /* 0x0004ac0001007983 */ /* 0x001ea20000300800 */
[----:B------:R-:W3:Y:S02]  /*14b20*/  LDL.LU R15, [R1+0x468] ;  /* 0x00046800010f7983 */ /* 0x000ee40000300800 */
[----:B------:R-:W4:Y:S02]  /*14b30*/  LDL.LU R29, [R1+0x464] ;  /* 0x00046400011d7983 */ /* 0x000f240000300800 */
[----:B------:R-:W3:Y:S01]  /*14b40*/  LDL.LU R25, [R1+0x420] ;  /* 0x0004200001197983 */ /* 0x000ee20000300800 */
[----:B------:R-:W3:Y:S01]  /*14b50*/  LDL.LU R28, [R1+0x41c] ;  /* 0x00041c00011c7983 */ /* 0x000ee20000300800 */
[----:B------:R-:W3:Y:S02]  /*14b60*/  LDL.LU R24, [R1+0x3d8] ;  /* 0x0003d80001187983 */ /* 0x000ee40000300800 */
[----:B------:R-:W3:Y:S02]  /*14b70*/  LDL.LU R23, [R1+0x3d4] ;  /* 0x0003d40001177983 */ /* 0x000ee40000300800 */
        /* <DEDUP_REMOVED lines=18> */
[----:B------:R-:W3:Y:S03]  /*14ca0*/  LDL.LU R22, [R1+0x28] ;  /* 0x0000280001167983 */ /* 0x000ee60000300800 */
[----:B------:R0:W-:Y:S01]  /*14cb0*/  STS.U16 [R14+0x1e00], R27 ;  /* 0x001e001b0e007388 */ /* 0x0001e20000000400 */
[----:B------:R-:W3:Y:S03]  /*14cc0*/  LDL.LU R26, [R1+0x20] ;  /* 0x00002000011a7983 */ /* 0x000ee60000300800 */
[----:B0-----:R-:W3:Y:S04]  /*14cd0*/  LDL.LU R27, [R1+0x14] ;  /* 0x00001400011b7983 */ /* 0x001ee80000300800 */
[----:B--2---:R0:W-:Y:S04]  /*14ce0*/  STS.U16 [R14+0x1f00], R0 ;  /* 0x001f00000e007388 */ /* 0x0041e80000000400 */
[----:B0-----:R-:W2:Y:S04]  /*14cf0*/  LDL.LU R0, [R1+0x18a0] ;  /* 0x0018a00001007983 */ /* 0x001ea80000300800 */
[----:B--2---:R0:W-:Y:S04]  /*14d00*/  STS.U16 [R14+0x2e00], R0 ;  /* 0x002e00000e007388 */ /* 0x0041e80000000400 */
[----:B0-----:R-:W2:Y:S04]  /*14d10*/  LDL.LU R0, [R1+0x189c] ;  /* 0x00189c0001007983 */ /* 0x001ea80000300800 */
[----:B--2---:R0:W-:Y:S01]  /*14d20*/  STS.U16 [R14+0x2f00], R0 ;  /* 0x002f00000e007388 */ /* 0x0041e20000000400 */
[----:B---3--:R1:W-:Y:S03]  /*14d30*/  STS.U16 [R14+0x3e00], R15 ;  /* 0x003e000f0e007388 */ /* 0x0083e60000000400 */
[----:B0-----:R-:W2:Y:S01]  /*14d40*/  LDL.LU R0, [R1+0x1898] ;  /* 0x0018980001007983 */ /* 0x001ea20000300800 */
[----:B-1----:R-:W3:Y:S02]  /*14d50*/  LDL.LU R15, [R1+0x1894] ;  /* 0x00189400010f7983 */ /* 0x002ee40000300800 */
[----:B----4-:R0:W-:Y:S02]  /*14d60*/  STS.U16 [R14+0x3f00], R29 ;  /* 0x003f001d0e007388 */ /* 0x0101e40000000400 */
[----:B------:R1:W-:Y:S01]  /*14d70*/  STS.U16 [R14+0x4e00], R25 ;  /* 0x004e00190e007388 */ /* 0x0003e20000000400 */
[----:B------:R4:W-:Y:S01]  /*14d80*/  STS.U16 [R14+0x4f00], R28 ;  /* 0x004f001c0e007388 */ /* 0x0009e20000000400 */
[----:B------:R4:W-:Y:S02]  /*14d90*/  STS.U16 [R14+0x5e00], R24 ;  /* 0x005e00180e007388 */ /* 0x0009e40000000400 */
[----:B------:R4:W-:Y:S02]  /*14da0*/  STS.U16 [R14+0x5f00], R23 ;  /* 0x005f00170e007388 */ /* 0x0009e40000000400 */
[----:B------:R4:W-:Y:S01]  /*14db0*/  STS.U16 [R14+0x6e00], R21 ;  /* 0x006e00150e007388 */ /* 0x0009e20000000400 */
[----:B0-----:R-:W2:Y:S01]  /*14dc0*/  LDL.LU R29, [R1+0x1890] ;  /* 0x00189000011d7983 */ /* 0x001ea20000300800 */
[----:B-1----:R-:W2:Y:S02]  /*14dd0*/  LDL.LU R25, [R1+0x188c] ;  /* 0x00188c0001197983 */ /* 0x002ea40000300800 */
[----:B----4-:R-:W4:Y:S02]  /*14de0*/  LDL.LU R28, [R1+0x10] ;  /* 0x00001000011c7983 */ /* 0x010f240000300800 */
[----:B------:R-:W4:Y:S01]  /*14df0*/  LDL.LU R24, [R1+0x1888] ;  /* 0x0018880001187983 */ /* 0x000f220000300800 */
[----:B------:R-:W4:Y:S01]  /*14e00*/  LDL.LU R23, [R1+0x1884] ;  /* 0x0018840001177983 */ /* 0x000f220000300800 */
[----:B------:R-:W4:Y:S03]  /*14e10*/  LDL.LU R21, [R1+0x1880] ;  /* 0x0018800001157983 */ /* 0x000f260000300800 */
[----:B------:R0:W-:Y:S01]  /*14e20*/  STS.U16 [R14+0x6f00], R19 ;  /* 0x006f00130e007388 */ /* 0x0001e20000000400 */
[----:B------:R1:W-:Y:S02]  /*14e30*/  STS.U16 [R14+0x7e00], R17 ;  /* 0x007e00110e007388 */ /* 0x0003e40000000400 */
[----:B------:R1:W-:Y:S02]  /*14e40*/  STS.U16 [R14+0x7f00], R13 ;  /* 0x007f000d0e007388 */ /* 0x0003e40000000400 */
[----:B------:R1:W-:Y:S01]  /*14e50*/  STS.U16 [R14+0x8e00], R12 ;  /* 0x008e000c0e007388 */ /* 0x0003e20000000400 */
[----:B------:R1:W-:Y:S01]  /*14e60*/  STS.U16 [R14+0x8f00], R11 ;  /* 0x008f000b0e007388 */ /* 0x0003e20000000400 */
[----:B------:R1:W-:Y:S03]  /*14e70*/  STS.U16 [R14+0x9e00], R10 ;  /* 0x009e000a0e007388 */ /* 0x0003e60000000400 */
[----:B0-----:R-:W4:Y:S01]  /*14e80*/  LDL.LU R19, [R1+0x187c] ;  /* 0x00187c0001137983 */ /* 0x001f220000300800 */
[----:B-1----:R-:W4:Y:S03]  /*14e90*/  LDL.LU R17, [R1+0x1878] ;  /* 0x0018780001117983 */ /* 0x002f260000300800 */
[----:B------:R-:W4:Y:S01]  /*14ea0*/  LDL.LU R13, [R1+0x1874] ;  /* 0x00187400010d7983 */ /* 0x000f220000300800 */
[----:B------:R-:W4:Y:S03]  /*14eb0*/  LDL.LU R12, [R1+0x1870] ;  /* 0x00187000010c7983 */ /* 0x000f260000300800 */
        /* <DEDUP_REMOVED lines=26> */
[----:B------:R0:W-:Y:S04]  /*15060*/  STS.U16 [R14+0xff00], R26 ;  /* 0x00ff001a0e007388 */ /* 0x0001e80000000400 */
[----:B0-----:R-:W4:Y:S04]  /*15070*/  LDL.LU R26, [R1+0x1834] ;  /* 0x00183400011a7983 */ /* 0x001f280000300800 */
[----:B---3--:R0:W-:Y:S04]  /*15080*/  STS.U16 [R15+0x10000], R27 ;  /* 0x0100001b0f007388 */ /* 0x0081e80000000400 */
[----:B0-----:R-:W3:Y:S01]  /*15090*/  LDL.LU R27, [R1+0x1830] ;  /* 0x00183000011b7983 */ /* 0x001ee20000300800 */
[----:B--2---:R-:W-:-:S05]  /*150a0*/  IMAD.SHL.U32 R29, R29, 0x2, RZ ;  /* 0x000000021d1d7824 */ /* 0x004fca00078e00ff */
[----:B------:R-:W-:Y:S01]  /*150b0*/  LOP3.LUT R29, R29, 0x10, RZ, 0x3c, !PT ;  /* 0x000000101d1d7812 */ /* 0x000fe200078e3cff */
[----:B---3--:R0:W-:Y:S01]  /*150c0*/  STS.U16 [R15+0x10800], R27 ;  /* 0x0108001b0f007388 */ /* 0x0081e20000000400 */
[----:B----4-:R1:W-:Y:S02]  /*150d0*/  STS.U16 [R15+0x11000], R4 ;  /* 0x011000040f007388 */ /* 0x0103e40000000400 */
[----:B------:R2:W-:Y:S02]  /*150e0*/  STS.U16 [R15+0x11800], R9 ;  /* 0x011800090f007388 */ /* 0x0005e40000000400 */
[----:B------:R3:W-:Y:S01]  /*150f0*/  STS.U16 [R29+0x10100], R28 ;  /* 0x0101001c1d007388 */ /* 0x0007e20000000400 */
[----:B------:R-:W-:Y:S01]  /*15100*/  STS.U16 [R29+0x10900], R26 ;  /* 0x0109001a1d007388 */ /* 0x000fe20000000400 */
[----:B------:R-:W-:Y:S02]  /*15110*/  STS.U16 [R29+0x11100], R5 ;  /* 0x011100051d007388 */ /* 0x000fe40000000400 */
[----:B------:R3:W-:Y:S01]  /*15120*/  STS.U16 [R29+0x11900], R10 ;  /* 0x0119000a1d007388 */ /* 0x0007e20000000400 */
[----:B0-----:R-:W4:Y:S01]  /*15130*/  LDL.LU R27, [R1] ;  /* 0x00000000011b7983 */ /* 0x001f220000300800 */
[----:B-1----:R-:W4:Y:S02]  /*15140*/  LDL.LU R4, [R1+0x8] ;  /* 0x0000080001047983 */ /* 0x002f240000300800 */
[----:B--2---:R-:W2:Y:S02]  /*15150*/  LDL.LU R9, [R1+0x4] ;  /* 0x0000040001097983 */ /* 0x004ea40000300800 */
[----:B---3--:R-:W3:Y:S01]  /*15160*/  LDL.LU R28, [R1+0x182c] ;  /* 0x00182c00011c7983 */ /* 0x008ee20000300800 */
[----:B------:R-:W2:Y:S01]  /*15170*/  LDL.LU R29, [R1+0x1828] ;  /* 0x00182800011d7983 */ /* 0x000ea20000300800 */
[----:B------:R-:W2:Y:S03]  /*15180*/  LDL.LU R10, [R1+0xc] ;  /* 0x00000c00010a7983 */ /* 0x000ea60000300800 */
[----:B------:R-:W0:Y:S02]  /*15190*/  S2R R26, SR_TID.X ;  /* 0x00000000001a7919 */ /* 0x000e240000002100 */
[----:B0-----:R-:W-:-:S05]  /*151a0*/  LOP3.LUT R26, R26, 0x7f, RZ, 0xc0, !PT ;  /* 0x0000007f1a1a7812 */ /* 0x001fca00078ec0ff */
[----:B------:R-:W-:-:S05]  /*151b0*/  IMAD.SHL.U32 R26, R26, 0x2, RZ ;  /* 0x000000021a1a7824 */ /* 0x000fca00078e00ff */
[C---:B------:R-:W-:Y:S01]  /*151c0*/  LOP3.LUT R5, R26.reuse, 0x20, RZ, 0x3c, !PT ;  /* 0x000000201a057812 */ /* 0x040fe200078e3cff */
[----:B------:R-:W-:-:S04]  /*151d0*/  LOP3.LUT R26, R26, 0x30, RZ, 0x3c, !PT ;  /* 0x000000301a1a7812 */ /* 0x000fc800078e3cff */
[----:B--2---:R-:W-:Y:S01]  /*151e0*/  STS.U16 [R5+0x10200], R10 ;  /* 0x0102000a05007388 */ /* 0x004fe20000000400 */
[----:B------:R-:W-:Y:S02]  /*151f0*/  STS.U16 [R5+0x10a00], R22 ;  /* 0x010a001605007388 */ /* 0x000fe40000000400 */
[----:B------:R-:W-:Y:S02]  /*15200*/  STS.U16 [R5+0x11200], R6 ;  /* 0x0112000605007388 */ /* 0x000fe40000000400 */
[----:B------:R-:W-:Y:S01]  /*15210*/  STS.U16 [R5+0x11a00], R12 ;  /* 0x011a000c05007388 */ /* 0x000fe20000000400 */
[----:B----4-:R0:W-:Y:S01]  /*15220*/  STS.U16 [R26+0x10300], R4 ;  /* 0x010300041a007388 */ /* 0x0101e20000000400 */
[----:B------:R-:W-:Y:S02]  /*15230*/  STS.U16 [R26+0x10b00], R20 ;  /* 0x010b00141a007388 */ /* 0x000fe40000000400 */
[----:B------:R-:W-:Y:S02]  /*15240*/  STS.U16 [R26+0x11300], R7 ;  /* 0x011300071a007388 */ /* 0x000fe40000000400 */
[----:B------:R-:W-:Y:S01]  /*15250*/  STS.U16 [R26+0x11b00], R13 ;  /* 0x011b000d1a007388 */ /* 0x000fe20000000400 */
[C---:B0-----:R-:W-:Y:S01]  /*15260*/  LOP3.LUT R4, R15.reuse, 0x40, RZ, 0x3c, !PT ;  /* 0x000000400f047812 */ /* 0x041fe200078e3cff */
[----:B------:R-:W-:-:S04]  /*15270*/  LOP3.LUT R15, R15, 0x50, RZ, 0x3c, !PT ;  /* 0x000000500f0f7812 */ /* 0x000fc800078e3cff */
        /* <DEDUP_REMOVED lines=12> */
[----:B0-----:R-:W0:Y:S04]  /*15340*/  S2R R0, SR_TID.X ;  /* 0x0000000000007919 */ /* 0x001e280000002100 */
[----:B---3--:R-:W-:Y:S01]  /*15350*/  STS.U16 [R14+0x10700], R28 ;  /* 0x0107001c0e007388 */ /* 0x008fe20000000400 */
[----:B------:R1:W-:Y:S02]  /*15360*/  STS.U16 [R14+0x10f00], R3 ;  /* 0x010f00030e007388 */ /* 0x0003e40000000400 */
[----:B------:R-:W-:Y:S02]  /*15370*/  STS.U16 [R14+0x11700], R24 ;  /* 0x011700180e007388 */ /* 0x000fe40000000400 */
[----:B------:R-:W-:Y:S01]  /*15380*/  STS.U16 [R14+0x11f00], R25 ;  /* 0x011f00190e007388 */ /* 0x000fe20000000400 */
[----:B-1----:R-:W2:Y:S04]  /*15390*/  LDL R3, [R1+0x1f4] ;  /* 0x0001f40001037983 */ /* 0x002ea80000100800 */
[----:B------:R-:W-:Y:S01]  /*153a0*/  BAR.SYNC.DEFER_BLOCKING 0x0 ;  /* 0x0000000000007b1d */ /* 0x000fe20000010000 */
[C---:B0-----:R-:W-:Y:S01]  /*153b0*/  IMAD.SHL.U32 R4, R0.reuse, 0x2, RZ ;  /* 0x0000000200047824 */ /* 0x041fe200078e00ff */
[----:B------:R-:W-:-:S05]  /*153c0*/  LOP3.LUT R0, R0, 0x7, RZ, 0xc0, !PT ;  /* 0x0000000700007812 */ /* 0x000fca00078ec0ff */
[----:B------:R-:W-:-:S05]  /*153d0*/  IMAD R0, R0, 0x110, RZ ;  /* 0x0000011000007824 */ /* 0x000fca00078e02ff */
[----:B------:R-:W-:-:S05]  /*153e0*/  LOP3.LUT R0, R0, 0x30, R4, 0x78, !PT ;  /* 0x0000003000007812 */ /* 0x000fca00078e7804 */
[----:B------:R-:W0:Y:S04]  /*153f0*/  LDSM.16.M88.4 R4, [R0+0x10000] ;  /* 0x010000000004783b */ /* 0x000e280000000200 */
[----:B------:R-:W1:Y:S04]  /*15400*/  LDSM.16.M88.4 R16, [R0+0x10800] ;  /* 0x010800000010783b */ /* 0x000e680000000200 */
[----:B------:R-:W3:Y:S04]  /*15410*/  LDSM.16.M88.4 R12, [R0+0x11000] ;  /* 0x01100000000c783b */ /* 0x000ee80000000200 */
[----:B0-----:R-:W-:Y:S01]  /*15420*/  STL.64 [R1], R4 ;  /* 0x0000000401007387 */ /* 0x001fe20000100a00 */
[----:B------:R-:W-:-:S02]  /*15430*/  IMAD.MOV.U32 R9, RZ, RZ, R4 ;  /* 0x000000ffff097224 */ /* 0x000fc400078e0004 */
[----:B------:R-:W-:Y:S02]  /*15440*/  STL.64 [R1+0x8], R6 ;  /* 0x0000080601007387 */ /* 0x000fe40000100a00 */
[----:B------:R-:W-:Y:S02]  /*15450*/  IMAD.MOV.U32 R8, RZ, RZ, R5 ;  /* 0x000000ffff087224 */ /* 0x000fe400078e0005 */
[----:B------:R-:W0:Y:S04]  /*15460*/  LDSM.16.M88.4 R4, [R0+0x11800] ;  /* 0x011800000004783b */ /* 0x000e280000000200 */
[----:B-1----:R-:W-:Y:S01]  /*15470*/  STL.64 [R1+0x30], R16 ;  /* 0x0000301001007387 */ /* 0x002fe20000100a00 */
[----:B------:R-:W-:Y:S02]  /*15480*/  STL.64 [R1+0x38], R18 ;  /* 0x0000381201007387 */ /* 0x000fe40000100a00 */
[----:B---3--:R-:W-:Y:S02]  /*15490*/  STL.64 [R1+0x20], R12 ;  /* 0x0000200c01007387 */ /* 0x008fe40000100a00 */
[----:B------:R-:W-:Y:S02]  /*154a0*/  STL.64 [R1+0x28], R14 ;  /* 0x0000280e01007387 */ /* 0x000fe40000100a00 */
[----:B0-----:R-:W-:Y:S01]  /*154b0*/  IMAD.MOV.U32 R2, RZ, RZ, R4 ;  /* 0x000000ffff027224 */ /* 0x001fe200078e0004 */
[----:B------:R0:W-:Y:S01]  /*154c0*/  STL.64 [R1+0x18], R6 ;  /* 0x0000180601007387 */ /* 0x0001e20000100a00 */
[----:B------:R-:W-:-:S02]  /*154d0*/  IMAD.MOV.U32 R0, RZ, RZ, R5 ;  /* 0x000000ffff007224 */ /* 0x000fc400078e0005 */
[----:B------:R-:W3:Y:S01]  /*154e0*/  LDL.LU.64 R4, [R1+0x1b0] ;  /* 0x0001b00001047983 */ /* 0x000ee20000300a00 */
[----:B0-----:R-:W4:Y:S04]  /*154f0*/  LDL.LU.64 R6, [R1+0x1b8] ;  /* 0x0001b80001067983 */ /* 0x001f280000300a00 */
[----:B--2---:R-:W0:Y:S04]  /*15500*/  LDSM.16.MT88.4 R16, [R3+0x80] ;  /* 0x000080000310783b */ /* 0x004e280000004200 */
[----:B------:R-:W1:Y:S04]  /*15510*/  LDSM.16.MT88.4 R12, [R3+0x100] ;  /* 0x00010000030c783b */ /* 0x000e680000004200 */
[----:B------:R-:W-:Y:S04]  /*15520*/  LDSM.16.MT88.4 R24, [R3+0x2000] ;  /* 0x002000000318783b */ /* 0x000fe80000004200 */
[----:B------:R-:W-:Y:S04]  /*15530*/  LDSM.16.MT88.4 R20, [R3] ;  /* 0x000000000314783b */ /* 0x000fe80000004200 */
[----:B----4-:R-:W-:Y:S01]  /*15540*/  STL.64 [R1+0x1808], R6 ;  /* 0x0018080601007387 */ /* 0x010fe20000100a00 */
[----:B---3--:R2:W-:Y:S03]  /*15550*/  STL.64 [R1+0x1800], R4 ;  /* 0x0018000401007387 */ /* 0x0085e60000100a00 */
[----:B--2---:R-:W2:Y:S04]  /*15560*/  LDL.64 R4, [R1+0x30] ;  /* 0x0000300001047983 */ /* 0x004ea80000100a00 */
[----:B--2---:R2:W-:Y:S04]  /*15570*/  STL.64 [R1+0x1820], R4 ;  /* 0x0018200401007387 */ /* 0x0045e80000100a00 */
[----:B--2---:R-:W2:Y:S01]  /*15580*/  LDL.LU.64 R4, [R1+0x1d0] ;  /* 0x0001d00001047983 */ /* 0x004ea20000300a00 */
[----:B------:R-:W2:Y:S02]  /*15590*/  LDL.LU.64 R6, [R1+0x1d8] ;  /* 0x0001d80001067983 */ /* 0x000ea40000300a00 */
[----:B0-----:R-:W-:Y:S02]  /*155a0*/  STL.64 [R1+0x1818], R18 ;  /* 0x0018181201007387 */ /* 0x001fe40000100a00 */
[----:B------:R0:W-:Y:S02]  /*155b0*/  STL.64 [R1+0x1810], R16 ;  /* 0x0018101001007387 */ /* 0x0001e40000100a00 */
[----:B0-----:R-:W3:Y:S01]  /*155c0*/  LDL.LU.64 R16, [R1+0x1c0] ;  /* 0x0001c00001107983 */ /* 0x001ee20000300a00 */
[----:B------:R-:W3:Y:S02]  /*155d0*/  LDL.LU.64 R18, [R1+0x1c8] ;  /* 0x0001c80001127983 */ /* 0x000ee40000300a00 */
[----:B-1----:R-:W-:Y:S02]  /*155e0*/  STL.64 [R1+0x17e8], R14 ;  /* 0x0017e80e01007387 */ /* 0x002fe40000100a00 */
[----:B------:R0:W-:Y:S02]  /*155f0*/  STL.64 [R1+0x17e0], R12 ;  /* 0x0017e00c01007387 */ /* 0x0001e40000100a00 */
[----:B0-----:R-:W-:-:S02]  /*15600*/  IMAD.MOV.U32 R12, RZ, RZ, R9 ;  /* 0x000000ffff0c7224 */ /* 0x001fc400078e0009 */
[----:B------:R-:W-:Y:S02]  /*15610*/  IMAD.MOV.U32 R13, RZ, RZ, R8 ;  /* 0x000000ffff0d7224 */ /* 0x000fe400078e0008 */
[----:B------:R-:W0:Y:S04]  /*15620*/  LDSM.16.MT88.4 R8, [R3+0x180] ;  /* 0x000180000308783b */ /* 0x000e280000004200 */
[----:B0-----:R-:W-:Y:S01]  /*15630*/  STL.64 [R1+0x1788], R10 ;  /* 0x0017880a01007387 */ /* 0x001fe20000100a00 */
[----:B------:R0:W-:Y:S03]  /*15640*/  STL.64 [R1+0x1780], R8 ;  /* 0x0017800801007387 */ /* 0x0001e60000100a00 */
[----:B0-----:R-:W4:Y:S01]  /*15650*/  LDL.64 R8, [R1+0x20] ;  /* 0x0000200001087983 */ /* 0x001f220000100a00 */
[----:B------:R-:W-:Y:S02]  /*15660*/  STL.64 [R1+0x1738], R26 ;  /* 0x0017381a01007387 */ /* 0x000fe40000100a00 */
[----:B------:R0:W-:Y:S01]  /*15670*/  STL.64 [R1+0x1730], R24 ;  /* 0x0017301801007387 */ /* 0x0001e20000100a00 */
[----:B--2---:R-:W-:Y:S01]  /*15680*/  HMMA.16816.F32 R12, R20, R12, R4 ;  /* 0x0000000c140c723c */ /* 0x004fe20000001804 */
[----:B------:R-:W3:Y:S01]  /*15690*/  LDL.LU.64 R4, [R1+0x1820] ;  /* 0x0018200001047983 */ /* 0x000ee20000300a00 */
[----:B0-----:R-:W-:-:S02]  /*156a0*/  IMAD.MOV.U32 R24, RZ, RZ, R2 ;  /* 0x000000ffff187224 */ /* 0x001fc400078e0002 */
[----:B------:R-:W-:Y:S11]  /*156b0*/  IMAD.MOV.U32 R25, RZ, RZ, R0 ;  /* 0x000000ffff197224 */ /* 0x000ff600078e0000 */
[----:B------:R-:W-:Y:S09]  /*156c0*/  @!UPT UIADD3 URZ, URZ, URZ, URZ ;  /* 0x0000003f3f3ff290 */ /* 0x000ff2000fffe03f */
[----:B------:R-:W-:Y:S02]  /*156d0*/  IMAD.MOV.U32 R26, RZ, RZ, R15 ;  /* 0x000000ffff1a7224 */ /* 0x000fe400078e000f */
[----:B------:R-:W-:Y:S02]  /*156e0*/  IMAD.MOV.U32 R27, RZ, RZ, R14 ;  /* 0x000000ffff1b7224 */ /* 0x000fe400078e000e */
[----:B------:R-:W-:Y:S02]  /*156f0*/  IMAD.MOV.U32 R29, RZ, RZ, R12 ;  /* 0x000000ffff1d7224 */ /* 0x000fe400078e000c */
[----:B------:R-:W-:Y:S02]  /*15700*/  IMAD.MOV.U32 R28, RZ, RZ, R13 ;  /* 0x000000ffff1c7224 */ /* 0x000fe400078e000d */
[----:B------:R-:W2:Y:S01]  /*15710*/  LDL.LU.64 R12, [R1+0x1a0] ;  /* 0x0001a000010c7983 */ /* 0x000ea20000300a00 */
[----:B------:R-:W2:Y:S02]  /*15720*/  LDL.LU.64 R14, [R1+0x1a8] ;  /* 0x0001a800010e7983 */ /* 0x000ea40000300a00 */
[----:B------:R-:W-:Y:S02]  /*15730*/  STL [R1+0x179c], R26 ;  /* 0x00179c1a01007387 */ /* 0x000fe40000100800 */
[----:B------:R-:W-:Y:S01]  /*15740*/  STL [R1+0x1798], R27 ;  /* 0x0017981b01007387 */ /* 0x000fe20000100800 */
[----:B------:R-:W-:Y:S01]  /*15750*/  STL [R1+0x1794], R28 ;  /* 0x0017941c01007387 */ /* 0x000fe20000100800 */
[----:B------:R-:W-:Y:S01]  /*15760*/  STL [R1+0x1790], R29 ;  /* 0x0017901d01007387 */ /* 0x000fe20000100800 */
[----:B---3--:R-:W-:Y:S01]  /*15770*/  HMMA.16816.F32 R16, R20, R4, R16 ;  /* 0x000000041410723c */ /* 0x008fe20000001810 */
[----:B------:R-:W-:-:S02]  /*15780*/  IMAD.MOV.U32 R2, RZ, RZ, R4 ;  /* 0x000000ffff027224 */ /* 0x000fc400078e0004 */
[----:B------:R-:W-:Y:S11]  /*15790*/  IMAD.MOV.U32 R0, RZ, RZ, R5 ;  /* 0x000000ffff007224 */ /* 0x000ff600078e0005 */
[----:B------:R-:W-:Y:S09]  /*157a0*/  @!UPT UIADD3 URZ, URZ, URZ, URZ ;  /* 0x0000003f3f3ff290 */ /* 0x000ff2000fffe03f */
[----:B------:R-:W-:Y:S01]  /*157b0*/  STL.64 [R1+0x90], R16 ;  /* 0x0000901001007387 */ /* 0x000fe20000100a00 */
[----:B------:R0:W-:Y:S03]  /*157c0*/  STL.64 [R1+0x98], R18 ;  /* 0x0000981201007387 */ /* 0x0001e60000100a00 */
[----:B0-----:R-:W3:Y:S01]  /*157d0*/  LDL.LU.64 R18, [R1+0x1818] ;  /* 0x0018180001127983 */ /* 0x001ee20000300a00 */
[----:B------:R-:W3:Y:S02]  /*157e0*/  LDL.LU.64 R16, [R1+0x1810] ;  /* 0x0018100001107983 */ /* 0x000ee40000300a00 */
[----:B------:R-:W2:Y:S02]  /*157f0*/  LDL.LU.64 R6, [R1+0x1808] ;  /* 0x0018080001067983 */ /* 0x000ea40000300a00 */
[----:B------:R-:W2:Y:S01]  /*15800*/  LDL.LU.64 R4, [R1+0x1800] ;  /* 0x0018000001047983 */ /* 0x000ea20000300a00 */
[----:B----4-:R0:W-:Y:S01]  /*15810*/  STL.64 [R1+0x17f0], R8 ;  /* 0x0017f00801007387 */ /* 0x0101e20000100a00 */
[----:B--2---:R-:W-:Y:S11]  /*15820*/  HMMA.16816.F32 R4, R20, R8, R4 ;  /* 0x000000081404723c */ /* 0x004ff60000001804 */
[----:B------:R-:W-:Y:S11]  /*15830*/  @!UPT UIADD3 URZ, URZ, URZ, URZ ;  /* 0x0000003f3f3ff290 */ /* 0x000ff6000fffe03f */
[----:B------:R-:W-:Y:S01]  /*15840*/  @!UPT UIADD3 URZ, URZ, URZ, URZ ;  /* 0x0000003f3f3ff290 */ /* 0x000fe2000fffe03f */
[----:B------:R-:W-:Y:S01]  /*15850*/  STL.64 [R1+0x80], R4 ;  /* 0x0000800401007387 */ /* 0x000fe20000100a00 */
[----:B------:R-:W-:Y:S02]  /*15860*/  STL.64 [R1+0x88], R6 ;  /* 0x0000880601007387 */ /* 0x000fe40000100a00 */
[----:B------:R-:W1:Y:S04]  /*15870*/  LDSM.16.MT88.4 R4, [R3+0x2080] ;  /* 0x002080000304783b */ /* 0x000e680000004200 */
[----:B0-----:R-:W-:Y:S02]  /*15880*/  IMAD.MOV.U32 R8, RZ, RZ, R2 ;  /* 0x000000ffff087224 */ /* 0x001fe400078e0002 */
[----:B------:R-:W-:-:S05]  /*15890*/  IMAD.MOV.U32 R9, RZ, RZ, R0 ;  /* 0x000000ffff097224 */ /* 0x000fca00078e0000 */
[----:B------:R0:W-:Y:S04]  /*158a0*/  STL.64 [R1+0x17f8], R8 ;  /* 0x0017f80801007387 */ /* 0x0001e80000100a00 */
[----:B0-----:R-:W3:Y:S01]  /*158b0*/  LDL.LU.64 R8, [R1+0x190] ;  /* 0x0001900001087983 */ /* 0x001ee20000300a00 */
[----:B------:R-:W3:Y:S03]  /*158c0*/  LDL.LU.64 R10, [R1+0x198] ;  /* 0x00019800010a7983 */ /* 0x000ee60000300a00 */
[----:B-1----:R-:W-:Y:S01]  /*158d0*/  STL.64 [R1+0x16e8], R6 ;  /* 0x0016e80601007387 */ /* 0x002fe20000100a00 */
[----:B------:R0:W-:Y:S02]  /*158e0*/  STL.64 [R1+0x16e0], R4 ;  /* 0x0016e00401007387 */ /* 0x0001e40000100a00 */
[----:B0-----:R-:W-:Y:S01]  /*158f0*/  HMMA.16816.F32 R4, R20, R24, R12 ;  /* 0x000000181404723c */ /* 0x001fe2000000180c */
[----:B------:R-:W0:Y:S04]  /*15900*/  LDSM.16.MT88.4 R20, [R3+0x2100] ;  /* 0x002100000314783b */ /* 0x000e280000004200 */
[----:B------:R-:W2:Y:S01]  /*15910*/  LDL.LU.64 R12, [R1+0x170] ;  /* 0x00017000010c7983 */ /* 0x000ea20000300a00 */
[----:B------:R-:W2:Y:S11]  /*15920*/  LDL.LU.64 R14, [R1+0x178] ;  /* 0x00017800010e7983 */ /* 0x000eb60000300a00 */
[----:B------:R-:W-:Y:S06]  /*15930*/  @!UPT UIADD3 URZ, URZ, URZ, URZ ;  /* 0x0000003f3f3ff290 */ /* 0x000fec000fffe03f */
[----:B------:R-:W-:Y:S01]  /*15940*/  STL.64 [R1+0x16f8], R6 ;  /* 0x0016f80601007387 */ /* 0x000fe20000100a00 */
[----:B------:R1:W-:Y:S03]  /*15950*/  STL.64 [R1+0x16f0], R4 ;  /* 0x0016f00401007387 */ /* 0x0003e60000100a00 */
[----:B-1----:R-:W4:Y:S01]  /*15960*/  LDL.LU.64 R4, [R1+0x180] ;  /* 0x0001800001047983 */ /* 0x002f220000300a00 */
[----:B------:R-:W4:Y:S03]  /*15970*/  LDL.LU.64 R6, [R1+0x188] ;  /* 0x0001880001067983 */ /* 0x000f260000300a00 */
[----:B0-----:R-:W-:Y:S01]  /*15980*/  STL.64 [R1+0x1698], R22 ;  /* 0x0016981601007387 */ /* 0x001fe20000100a00 */
[----:B------:R0:W-:Y:S03]  /*15990*/  STL.64 [R1+0x1690], R20 ;  /* 0x0016901401007387 */ /* 0x0001e60000100a00 */
[----:B0-----:R-:W3:Y:S02]  /*159a0*/  LDL.LU.64 R20, [R1] ;  /* 0x0000000001147983 */ /* 0x001ee40000300a00 */
[C---:B---3--:R-:W-:Y:S11]  /*159b0*/  HMMA.16816.F32 R8, R16.reuse, R20, R8 ;  /* 0x000000141008723c */ /* 0x048ff60000001808 */
[----:B------:R-:W-:Y:S11]  /*159c0*/  @!UPT UIADD3 URZ, URZ, URZ, URZ ;  /* 0x0000003f3f3ff290 */ /* 0x000ff6000fffe03f */
[----:B------:R-:W-:Y:S02]  /*159d0*/  @!UPT UIADD3 URZ, URZ, URZ, URZ ;  /* 0x0000003f3f3ff290 */ /* 0x000fe4000fffe03f */
[----:B------:R-:W-:Y:S02]  /*159e0*/  IMAD.MOV.U32 R26, RZ, RZ, R8 ;  /* 0x000000ffff1a7224 */ /* 0x000fe400078e0008 */
[----:B------:R-:W-:Y:S02]  /*159f0*/  IMAD.MOV.U32 R27, RZ, RZ, R9 ;  /* 0x000000ffff1b7224 */ /* 0x000fe400078e0009 */
[----:B------:R-:W4:Y:S01]  /*15a00*/  LDL.LU.64 R8, [R1+0x17f8] ;  /* 0x0017f80001087983 */ /* 0x000f220000300a00 */
[----:B------:R-:W-:Y:S02]  /*15a10*/  IMAD.MOV.U32 R28, RZ, RZ, R10 ;  /* 0x000000ffff1c7224 */ /* 0x000fe400078e000a */
[----:B------:R-:W-:Y:S02]  /*15a20*/  IMAD.MOV.U32 R29, RZ, RZ, R11 ;  /* 0x000000ffff1d7224 */ /* 0x000fe400078e000b */
[C---:B----4-:R-:W-:Y:S11]  /*15a30*/  HMMA.16816.F32 R8, R16.reuse, R8, R4 ;  /* 0x000000081008723c */ /* 0x050ff60000001804 */
[----:B------:R-:W-:Y:S11]  /*15a40*/  @!UPT UIADD3 URZ, URZ, URZ, URZ ;  /* 0x0000003f3f3ff290 */ /* 0x000ff6000fffe03f */
[----:B------:R-:W-:Y:S02]  /*15a50*/  @!UPT UIADD3 URZ, URZ, URZ, URZ ;  /* 0x0000003f3f3ff290 */ /* 0x000fe4000fffe03f */
[----:B------:R-:W-:Y:S02]  /*15a60*/  IMAD.MOV.U32 R7, RZ, RZ, R8 ;  /* 0x000000ffff077224 */ /* 0x000fe400078e0008 */
[----:B------:R-:W-:Y:S02]  /*15a70*/  IMAD.MOV.U32 R6, RZ, RZ, R9 ;  /* 0x000000ffff067224 */ /* 0x000fe400078e0009 */
[----:B------:R-:W2:Y:S01]  /*15a80*/  LDL.LU.64 R8, [R1+0x17f0] ;  /* 0x0017f00001087983 */ /* 0x000ea20000300a00 */
[----:B------:R-:W-:Y:S02]  /*15a90*/  IMAD.MOV.U32 R5, RZ, RZ, R10 ;  /* 0x000000ffff057224 */ /* 0x000fe400078e000a */
[----:B------:R-:W-:Y:S02]  /*15aa0*/  IMAD.MOV.U32 R4, RZ, RZ, R11 ;  /* 0x000000ffff047224 */ /* 0x000fe400078e000b */
[----:B------:R-:W-:Y:S03]  /*15ab0*/  STL.64 [R1+0x17a8], R6 ;  /* 0x0017a80601007387 */ /* 0x000fe60000100a00 */
[----:B------:R0:W-:Y:S04]  /*15ac0*/  STL.64 [R1+0x17a0], R4 ;  /* 0x0017a00401007387 */ /* 0x0001e80000100a00 */
[----:B0-----:R-:W3:Y:S01]  /*15ad0*/  LDL.LU.64 R4, [R1+0x160] ;  /* 0x0001600001047983 */ /* 0x001ee20000300a00 */
[----:B------:R-:W3:Y:S01]  /*15ae0*/  LDL.LU.64 R6, [R1+0x168] ;  /* 0x0001680001067983 */ /* 0x000ee20000300a00 */
[----:B--2---:R-:W-:Y:S01]  /*15af0*/  HMMA.16816.F32 R12, R16, R8, R12 ;  /* 0x00000008100c723c */ /* 0x004fe2000000180c */
[----:B------:R-:W-:-:S02]  /*15b00*/  IMAD.MOV.U32 R2, RZ, RZ, R8 ;  /* 0x000000ffff027224 */ /* 0x000fc400078e0008 */
[----:B------:R-:W-:Y:S11]  /*15b10*/  IMAD.MOV.U32 R0, RZ, RZ, R9 ;  /* 0x000000ffff007224 */ /* 0x000ff600078e0009 */
[----:B------:R-:W-:Y:S10]  /*15b20*/  @!UPT UIADD3 URZ, URZ, URZ, URZ ;  /* 0x0000003f3f3ff290 */ /* 0x000ff4000fffe03f */
[----:B------:R-:W-:Y:S02]  /*15b30*/  IMAD.MOV.U32 R11, RZ, RZ, R12 ;  /* 0x000000ffff0b7224 */ /* 0x000fe400078e000c */
[----:B------:R-:W-:Y:S02]  /*15b40*/  IMAD.MOV.U32 R10, RZ, RZ, R13 ;  /* 0x000000ffff0a7224 */ /* 0x000fe400078e000d */
[----:B------:R-:W-:Y:S02]  /*15b50*/  IMAD.MOV.U32 R9, RZ, RZ, R14 ;  /* 0x000000ffff097224 */ /* 0x000fe400078e000e */
[----:B------:R-:W-:Y:S02]  /*15b60*/  IMAD.MOV.U32 R8, RZ, RZ, R15 ;  /* 0x000000ffff087224 */ /* 0x000fe400078e000f */
[----:B------:R-:W2:Y:S01]  /*15b70*/  LDL.LU.64 R14, [R1+0x17e8] ;  /* 0x0017e800010e7983 */ /* 0x000ea20000300a00 */
[----:B------:R-:W2:Y:S02]  /*15b80*/  LDL.LU.64 R12, [R1+0x17e0] ;  /* 0x0017e000010c7983 */ /* 0x000ea40000300a00 */
[----:B------:R-:W-:Y:S02]  /*15b90*/  STL.64 [R1+0x17b8], R10 ;  /* 0x0017b80a01007387 */ /* 0x000fe40000100a00 */
[----:B------:R0:W-:Y:S02]  /*15ba0*/  STL.64 [R1+0x17b0], R8 ;  /* 0x0017b00801007387 */ /* 0x0001e40000100a00 */
[----:B0-----:R-:W4:Y:S01]  /*15bb0*/  LDL.LU.64 R8, [R1+0x140] ;  /* 0x0001400001087983 */ /* 0x001f220000300a00 */
[----:B------:R-:W2:Y:S03]  /*15bc0*/  LDL.LU.64 R10, [R1+0x148] ;  /* 0x00014800010a7983 */ /* 0x000ea60000300a00 */
[----:B--2---:R-:W-:Y:S01]  /*15bd0*/  STL.64 [R1+0x17d8], R10 ;  /* 0x0017d80a01007387 */ /* 0x004fe20000100a00 */
[----:B----4-:R0:W-:Y:S03]  /*15be0*/  STL.64 [R1+0x17d0], R8 ;  /* 0x0017d00801007387 */ /* 0x0101e60000100a00 */
[----:B0-----:R-:W2:Y:S01]  /*15bf0*/  LDL.LU.64 R8, [R1+0x150] ;  /* 0x0001500001087983 */ /* 0x001ea20000300a00 */
[----:B------:R-:W2:Y:S01]  /*15c00*/  LDL.LU.64 R10, [R1+0x158] ;  /* 0x00015800010a7983 */ /* 0x000ea20000300a00 */
[----:B---3--:R-:W-:Y:S01]  /*15c10*/  HMMA.16816.F32 R16, R16, R24, R4 ;  /* 0x000000181010723c */ /* 0x008fe20000001804 */
[----:B------:R-:W-:Y:S01]  /*15c20*/  STL.64 [R1+0x17c8], R26 ;  /* 0x0017c81a01007387 */ /* 0x000fe20000100a00 */
[----:B------:R0:W-:Y:S04]  /*15c30*/  STL.64 [R1+0x17c0], R24 ;  /* 0x0017c01801007387 */ /* 0x0001e80000100a00 */
[----:B0-----:R-:W3:Y:S01]  /*15c40*/  LDL.LU.64 R24, [R1+0x30] ;  /* 0x0000300001187983 */ /* 0x001ee20000300a00 */
[----:B------:R-:W4:Y:S02]  /*15c50*/  LDL.LU.64 R4, [R1+0x130] ;  /* 0x0001300001047983 */ /* 0x000f240000300a00 */
[----:B------:R-:W4:Y:S11]  /*15c60*/  LDL.LU.64 R6, [R1+0x138] ;  /* 0x0001380001067983 */ /* 0x000f360000300a00 */
[----:B------:R-:W-:Y:S03]  /*15c70*/  @!UPT UIADD3 URZ, URZ, URZ, URZ ;  /* 0x0000003f3f3ff290 */ /* 0x000fe6000fffe03f */
[----:B------:R-:W-:Y:S01]  /*15c80*/  STL.64 [R1+0x16a8], R18 ;  /* 0x0016a81201007387 */ /* 0x000fe20000100a00 */
[----:B------:R0:W-:Y:S02]  /*15c90*/  STL.64 [R1+0x16a0], R16 ;  /* 0x0016a01001007387 */ /* 0x0001e40000100a00 */
[----:B0-----:R-:W-:Y:S02]  /*15ca0*/  IMAD.MOV.U32 R17, RZ, RZ, R20 ;  /* 0x000000ffff117224 */ /* 0x001fe400078e0014 */
[----:B------:R-:W-:Y:S01]  /*15cb0*/  IMAD.MOV.U32 R16, RZ, RZ, R21 ;  /* 0x000000ffff107224 */ /* 0x000fe200078e0015 */
[----:B--2---:R-:W-:Y:S11]  /*15cc0*/  HMMA.16816.F32 R8, R12, R20, R8 ;  /* 0x000000140c08723c */ /* 0x004ff60000001808 */
[----:B------:R-:W-:Y:S11]  /*15cd0*/  @!UPT UIADD3 URZ, URZ, URZ, URZ ;  /* 0x0000003f3f3ff290 */ /* 0x000ff6000fffe03f */
[----:B------:R-:W-:Y:S02]  /*15ce0*/  @!UPT UIADD3 URZ, URZ, URZ, URZ ;  /* 0x0000003f3f3ff290 */ /* 0x000fe4000fffe03f */
[----:B------:R-:W-:Y:S02]  /*15cf0*/  IMAD.MOV.U32 R21, RZ, RZ, R10 ;  /* 0x000000ffff157224 */ /* 0x000fe400078e000a */
[----:B------:R-:W-:Y:S02]  /*15d00*/  IMAD.MOV.U32 R20, RZ, RZ, R11 ;  /* 0x000000ffff147224 */ /* 0x000fe400078e000b */
[----:B------:R-:W-:Y:S02]  /*15d10*/  IMAD.MOV.U32 R23, RZ, RZ, R8 ;  /* 0x000000ffff177224 */ /* 0x000fe400078e0008 */
[----:B------:R-:W-:Y:S01]  /*15d20*/  IMAD.MOV.U32 R22, RZ, RZ, R9 ;  /* 0x000000ffff167224 */ /* 0x000fe200078e0009 */
[----:B------:R-:W2:Y:S01]  /*15d30*/  LDL.LU.64 R10, [R1+0x17d8] ;  /* 0x0017d800010a7983 */ /* 0x000ea20000300a00 */
[----:B------:R-:W2:Y:S03]  /*15d40*/  LDL.LU.64 R8, [R1+0x17d0] ;  /* 0x0017d00001087983 */ /* 0x000ea60000300a00 */
[----:B------:R-:W-:Y:S01]  /*15d50*/  STL.64 [R1+0x16b8], R22 ;  /* 0x0016b81601007387 */ /* 0x000fe20000100a00 */
[----:B------:R0:W-:Y:S02]  /*15d60*/  STL.64 [R1+0x16b0], R20 ;  /* 0x0016b01401007387 */ /* 0x0001e40000100a00 */
[----:B---3--:R-:W-:-:S02]  /*15d70*/  IMAD.MOV.U32 R19, RZ, RZ, R24 ;  /* 0x000000ffff137224 */ /* 0x008fc400078e0018 */
[----:B------:R-:W-:Y:S01]  /*15d80*/  IMAD.MOV.U32 R18, RZ, RZ, R25 ;  /* 0x000000ffff127224 */ /* 0x000fe200078e0019 */
[----:B------:R-:W3:Y:S01]  /*15d90*/  LDL.LU.64 R26, [R1+0x17c8] ;  /* 0x0017c800011a7983 */ /* 0x000ee20000300a00 */
[----:B0-----:R-:W-:Y:S02]  /*15da0*/  IMAD.MOV.U32 R20, RZ, RZ, R2 ;  /* 0x000000ffff147224 */ /* 0x001fe400078e0002 */
[----:B------:R-:W-:-:S07]  /*15db0*/  IMAD.MOV.U32 R21, RZ, RZ, R0 ;  /* 0x000000ffff157224 */ /* 0x000fce00078e0000 */
[C---:B----4-:R-:W-:Y:S08]  /*15dc0*/  HMMA.16816.F32 R20, R12.reuse, R20, R4 ;  /* 0x000000140c14723c */ /* 0x050ff00000001804 */
[----:B--2---:R-:W-:Y:S01]  /*15dd0*/  HMMA.16816.F32 R8, R12, R24, R8 ;  /* 0x000000180c08723c */ /* 0x004fe20000001808 */
[----:B------:R-:W2:Y:S11]  /*15de0*/  LDL.LU.64 R24, [R1+0x17c0] ;  /* 0x0017c00001187983 */ /* 0x000eb60000300a00 */
[----:B------:R-:W-:Y:S11]  /*15df0*/  @!UPT UIADD3 URZ, URZ, URZ, URZ ;  /* 0x0000003f3f3ff290 */ /* 0x000ff6000fffe03f */
[----:B------:R0:W-:Y:S01]  /*15e00*/  STL.64 [R1+0xc0], R8 ;  /* 0x0000c00801007387 */ /* 0x0001e20000100a00 */
[----:B------:R-:W-:Y:S02]  /*15e10*/  IMAD.MOV.U32 R2, RZ, RZ, R10 ;  /* 0x000000ffff027224 */ /* 0x000fe400078e000a */
[----:B------:R-:W-:Y:S02]  /*15e20*/  IMAD.MOV.U32 R0, RZ, RZ, R11 ;  /* 0x000000ffff007224 */ /* 0x000fe400078e000b */
[----:B------:R-:W4:Y:S04]  /*15e30*/  LDL.LU.64 R10, [R1+0x17b8] ;  /* 0x0017b800010a7983 */ /* 0x000f280000300a00 */
[----:B0-----:R-:W2:Y:S01]  /*15e40*/  LDL.LU.64 R8, [R1+0x17b0] ;  /* 0x0017b00001087983 */ /* 0x001ea20000300a00 */
[----:B------:R-:W2:Y:S02]  /*15e50*/  LDL.LU.64 R6, [R1+0x17a8] ;  /* 0x0017a80001067983 */ /* 0x000ea40000300a00 */
[----:B------:R-:W2:Y:S02]  /*15e60*/  LDL.LU.64 R4, [R1+0x17a0] ;  /* 0x0017a00001047983 */ /* 0x000ea40000300a00 */
[----:B------:R-:W-:Y:S01]  /*15e70*/  STL.64 [R1+0xd0], R20 ;  /* 0x0000d01401007387 */ /* 0x000fe20000100a00 */
[----:B------:R2:W-:Y:S02]  /*15e80*/  STL.64 [R1+0xd8], R22 ;  /* 0x0000d81601007387 */ /* 0x0005e40000100a00 */
[----:B--2---:R-:W-:-:S02]  /*15e90*/  IMAD.MOV.U32 R23, RZ, RZ, R4 ;  /* 0x000000ffff177224 */ /* 0x004fc400078e0004 */
[----:B------:R-:W-:Y:S01]  /*15ea0*/  IMAD.MOV.U32 R22, RZ, RZ, R5 ;  /* 0x000000ffff167224 */ /* 0x000fe200078e0005 */
[----:B------:R-:W2:Y:S01]  /*15eb0*/  LDL.LU R4, [R1+0x80] ;  /* 0x0000800001047983 */ /* 0x000ea20000300800 */
[----:B------:R-:W-:Y:S02]  /*15ec0*/  IMAD.MOV.U32 R21, RZ, RZ, R6 ;  /* 0x000000ffff157224 */ /* 0x000fe400078e0006 */
[----:B------:R-:W2:Y:S02]  /*15ed0*/  LDL.LU R5, [R1+0x84] ;  /* 0x0000840001057983 */ /* 0x000ea40000300800 */
[----:B------:R-:W-:Y:S01]  /*15ee0*/  IMAD.MOV.U32 R20, RZ, RZ, R7 ;  /* 0x000000ffff147224 */ /* 0x000fe200078e0007 */
[----:B------:R-:W2:Y:S01]  /*15ef0*/  LDL.LU R6, [R1+0x88] ;  /* 0x0000880001067983 */ /* 0x000ea20000300800 */
[----:B------:R-:W2:Y:S03]  /*15f00*/  LDL.LU R7, [R1+0x8c] ;  /* 0x00008c0001077983 */ /* 0x000ea60000300800 */
[----:B--2---:R0:W-:Y:S01]  /*15f10*/  STL.64 [R1+0x1708], R6 ;  /* 0x0017080601007387 */ /* 0x0041e20000100a00 */
[----:B------:R1:W-:Y:S03]  /*15f20*/  STL.64 [R1+0x1700], R4 ;  /* 0x0017000401007387 */ /* 0x0003e60000100a00 */
[----:B0-----:R-:W2:Y:S04]  /*15f30*/  LDL R6, [R1+0x38] ;  /* 0x0000380001067983 */ /* 0x001ea80000100800 */
[----:B------:R-:W2:Y:S01]  /*15f40*/  LDL R7, [R1+0x3c] ;  /* 0x00003c0001077983 */ /* 0x000ea20000100800 */
[----:B-1----:R-:W-:-:S02]  /*15f50*/  IMAD.MOV.U32 R4, RZ, RZ, R19 ;  /* 0x000000ffff047224 */ /* 0x002fc400078e0013 */
[----:B------:R-:W-:Y:S02]  /*15f60*/  IMAD.MOV.U32 R5, RZ, RZ, R18 ;  /* 0x000000ffff057224 */ /* 0x000fe400078e0012 */
[----:B------:R-:W-:Y:S02]  /*15f70*/  IMAD.MOV.U32 R18, RZ, RZ, R9 ;  /* 0x000000ffff127224 */ /* 0x000fe400078e0009 */
[----:B------:R-:W-:Y:S01]  /*15f80*/  IMAD.MOV.U32 R19, RZ, RZ, R8 ;  /* 0x000000ffff137224 */ /* 0x000fe200078e0008 */
[----:B--2---:R-:W-:Y:S01]  /*15f90*/  STL.64 [R1+0x1778], R6 ;  /* 0x0017780601007387 */ /* 0x004fe20000100a00 */
[----:B------:R-:W-:Y:S02]  /*15fa0*/  STL.64 [R1+0x1770], R4 ;  /* 0x0017700401007387 */ /* 0x000fe40000100a00 */
[----:B------:R0:W-:Y:S02]  /*15fb0*/  STL.64 [R1+0x16c8], R22 ;  /* 0x0016c81601007387 */ /* 0x0001e40000100a00 */
[----:B------:R1:W-:Y:S01]  /*15fc0*/  STL.64 [R1+0x16c0], R20 ;  /* 0x0016c01401007387 */ /* 0x0003e20000100a00 */
[----:B0-----:R-:W2:Y:S01]  /*15fd0*/  LDL R22, [R1+0x8] ;  /* 0x0000080001167983 */ /* 0x001ea20000100800 */
[----:B-1----:R-:W-:-:S02]  /*15fe0*/  IMAD.MOV.U32 R20, RZ, RZ, R17 ;  /* 0x000000ffff147224 */ /* 0x002fc400078e0011 */
[----:B------:R-:W-:Y:S02]  /*15ff0*/  IMAD.MOV.U32 R21, RZ, RZ, R16 ;  /* 0x000000ffff157224 */ /* 0x000fe400078e0010 */
[----:B----4-:R-:W-:Y:S02]  /*16000*/  IMAD.MOV.U32 R16, RZ, RZ, R11 ;  /* 0x000000ffff107224 */ /* 0x010fe400078e000b */
[----:B------:R-:W-:Y:S01]  /*16010*/  IMAD.MOV.U32 R17, RZ, RZ, R10 ;  /* 0x000000ffff117224 */ /* 0x000fe200078e000a */
[----:B------:R-:W2:Y:S01]  /*16020*/  LDL R23, [R1+0xc] ;  /* 0x00000c0001177983 */ /* 0x000ea20000100800 */
[----:B------:R-:W4:Y:S02]  /*16030*/  LDL.LU.64 R8, [R1+0x120] ;  /* 0x0001200001087983 */ /* 0x000f240000300a00 */
[----:B------:R-:W4:Y:S02]  /*16040*/  LDL.LU.64 R10, [R1+0x128] ;  /* 0x00012800010a7983 */ /* 0x000f240000300a00 */
[----:B------:R0:W-:Y:S01]  /*16050*/  STL.64 [R1+0x16d8], R18 ;  /* 0x0016d81201007387 */ /* 0x0001e20000100a00 */
[----:B------:R3:W-:Y:S01]  /*16060*/  STL.64 [R1+0x16d0], R16 ;  /* 0x0016d01001007387 */ /* 0x0007e20000100a00 */
[----:B0-----:R-:W-:-:S02]  /*16070*/  IMAD.MOV.U32 R18, RZ, RZ, R28 ;  /* 0x000000ffff127224 */ /* 0x001fc400078e001c */
[----:B---3--:R-:W-:Y:S02]  /*16080*/  IMAD.MOV.U32 R16, RZ, RZ, R26 ;  /* 0x000000ffff107224 */ /* 0x008fe400078e001a */
[----:B------:R-:W-:Y:S01]  /*16090*/  IMAD.MOV.U32 R19, RZ, RZ, R29 ;  /* 0x000000ffff137224 */ /* 0x000fe200078e001d */
[----:B------:R-:W3:Y:S01]  /*160a0*/  LDL.LU R26, [R1+0x179c] ;  /* 0x00179c00011a7983 */ /* 0x000ee20000300800 */
[----:B------:R-:W-:Y:S02]  /*160b0*/  IMAD.MOV.U32 R17, RZ, RZ, R27 ;  /* 0x000000ffff117224 */ /* 0x000fe400078e001b */
[----:B------:R-:W2:Y:S02]  /*160c0*/  LDL.LU R27, [R1+0x1798] ;  /* 0x00179800011b7983 */ /* 0x000ea40000300800 */
[----:B------:R-:W2:Y:S01]  /*160d0*/  LDL.LU R28, [R1+0x1794] ;  /* 0x00179400011c7983 */ /* 0x000ea20000300800 */
[----:B------:R-:W2:Y:S01]  /*160e0*/  LDL.LU R29, [R1+0x1790] ;  /* 0x00179000011d7983 */ /* 0x000ea20000300800 */
[----:B------:R-:W-:Y:S02]  /*160f0*/  STL.64 [R1+0x1718], R18 ;  /* 0x0017181201007387 */ /* 0x000fe40000100a00 */
[----:B------:R0:W-:Y:S02]  /*16100*/  STL.64 [R1+0x1710], R16 ;  /* 0x0017101001007387 */ /* 0x0001e40000100a00 */
[----:B0-----:R-:W2:Y:S01]  /*16110*/  LDL.LU R16, [R1+0x90] ;  /* 0x0000900001107983 */ /* 0x001ea20000300800 */
[----:B------:R-:W2:Y:S02]  /*16120*/  LDL.LU R17, [R1+0x94] ;  /* 0x0000940001117983 */ /* 0x000ea40000300800 */
[----:B------:R-:W2:Y:S02]  /*16130*/  LDL.LU R18, [R1+0x98] ;  /* 0x0000980001127983 */ /* 0x000ea40000300800 */
[----:B------:R-:W2:Y:S02]  /*16140*/  LDL.LU R19, [R1+0x9c] ;  /* 0x00009c0001137983 */ /* 0x000ea40000300800 */
[----:B--2---:R0:W-:Y:S01]  /*16150*/  STL.64 [R1+0x1728], R18 ;  /* 0x0017281201007387 */ /* 0x0041e20000100a00 */
[----:B------:R1:W-:Y:S02]  /*16160*/  STL.64 [R1+0x1720], R16 ;  /* 0x0017201001007387 */ /* 0x0003e40000100a00 */
[----:B------:R-:W2:Y:S02]  /*16170*/  LDL.LU.64 R4, [R1+0xe0] ;  /* 0x0000e00001047983 */ /* 0x000ea40000300a00 */
[----:B------:R-:W2:Y:S02]  /*16180*/  LDL.LU.64 R6, [R1+0xe8] ;  /* 0x0000e80001067983 */ /* 0x000ea40000300a00 */
[----:B0-----:R-:W-:-:S02]  /*16190*/  IMAD.MOV.U32 R18, RZ, RZ, R27 ;  /* 0x000000ffff127224 */ /* 0x001fc400078e001b */
[----:B---3--:R-:W-:Y:S02]  /*161a0*/  IMAD.MOV.U32 R19, RZ, RZ, R26 ;  /* 0x000000ffff137224 */ /* 0x008fe400078e001a */
[----:B-1----:R-:W-:Y:S02]  /*161b0*/  IMAD.MOV.U32 R16, RZ, RZ, R29 ;  /* 0x000000ffff107224 */ /* 0x002fe400078e001d */
[----:B------:R-:W-:Y:S01]  /*161c0*/  IMAD.MOV.U32 R17, RZ, RZ, R28 ;  /* 0x000000ffff117224 */ /* 0x000fe200078e001c */
[----:B------:R-:W-:Y:S04]  /*161d0*/  STL.64 [R1+0x1748], R18 ;  /* 0x0017481201007387 */ /* 0x000fe80000100a00 */
[----:B------:R0:W-:Y:S02]  /*161e0*/  STL.64 [R1+0x1740], R16 ;  /* 0x0017401001007387 */ /* 0x0001e40000100a00 */
[----:B0-----:R-:W3:Y:S01]  /*161f0*/  LDL.LU.64 R16, [R1+0xf0] ;  /* 0x0000f00001107983 */ /* 0x001ee20000300a00 */
[----:B------:R-:W2:Y:S03]  /*16200*/  LDL.LU.64 R18, [R1+0xf8] ;  /* 0x0000f80001127983 */ /* 0x000ea60000300a00 */
[----:B--2---:R-:W-:Y:S01]  /*16210*/  STL.64 [R1+0x1758], R18 ;  /* 0x0017581201007387 */ /* 0x004fe20000100a00 */
[----:B---3--:R0:W-:Y:S03]  /*16220*/  STL.64 [R1+0x1750], R16 ;  /* 0x0017501001007387 */ /* 0x0081e60000100a00 */
[----:B0-----:R-:W2:Y:S01]  /*16230*/  LDL.LU.64 R16, [R1+0x100] ;  /* 0x0001000001107983 */ /* 0x001ea20000300a00 */
[----:B------:R-:W3:Y:S01]  /*16240*/  LDL.LU.64 R18, [R1+0x108] ;  /* 0x0001080001127983 */ /* 0x000ee20000300a00 */
[----:B----4-:R-:W-:Y:S02]  /*16250*/  HMMA.16816.F32 R12, R12, R24, R8 ;  /* 0x000000180c0c723c */ /* 0x010fe40000001808 */
[----:B---3--:R-:W-:Y:S01]  /*16260*/  STL.64 [R1+0x1768], R18 ;  /* 0x0017681201007387 */ /* 0x008fe20000100a00 */
[----:B--2---:R0:W-:Y:S03]  /*16270*/  STL.64 [R1+0x1760], R16 ;  /* 0x0017601001007387 */ /* 0x0041e60000100a00 */
[----:B0-----:R-:W2:Y:S01]  /*16280*/  LDL.LU.64 R16, [R1+0x110] ;  /* 0x0001100001107983 */ /* 0x001ea20000300a00 */
[----:B------:R-:W2:Y:S02]  /*16290*/  LDL.LU.64 R18, [R1+0x118] ;  /* 0x0001180001127983 */ /* 0x000ea40000300a00 */
[----:B------:R-:W3:Y:S02]  /*162a0*/  LDL.LU.64 R10, [R1+0x1788] ;  /* 0x00178800010a7983 */ /* 0x000ee40000300a00 */
[----:B------:R-:W3:Y:S11]  /*162b0*/  LDL.LU.64 R8, [R1+0x1780] ;  /* 0x0017800001087983 */ /* 0x000ef60000300a00 */
[----:B------:R-:W-:Y:S01]  /*162c0*/  @!UPT UIADD3 URZ, URZ, URZ, URZ ;  /* 0x0000003f3f3ff290 */ /* 0x000fe2000fffe03f */
[----:B------:R-:W-:Y:S01]  /*162d0*/  STL.64 [R1+0x1658], R14 ;  /* 0x0016580e01007387 */ /* 0x000fe20000100a00 */
[----:B------:R0:W-:Y:S03]  /*162e0*/  STL.64 [R1+0x1650], R12 ;  /* 0x0016500c01007387 */ /* 0x0001e60000100a00 */
[----:B0-----:R-:W4:Y:S01]  /*162f0*/  LDL.LU.64 R12, [R1+0x20] ;  /* 0x00002000010c7983 */ /* 0x001f220000300a00 */
[----:B------:R-:W2:Y:S01]  /*16300*/  LDL.LU.64 R14, [R1+0x28] ;  /* 0x00002800010e7983 */ /* 0x000ea20000300a00 */
[C---:B---3--:R-:W-:Y:S11]  /*16310*/  HMMA.16816.F32 R4, R8.reuse, R20, R4 ;  /* 0x000000140804723c */ /* 0x048ff60000001804 */
[----:B------:R-:W-:Y:S11]  /*16320*/  @!UPT UIADD3 URZ, URZ, URZ, URZ ;  /* 0x0000003f3f3ff290 */ /* 0x000ff6000fffe03f */
[----:B------:R-:W-:Y:S01]  /*16330*/  @!UPT UIADD3 URZ, URZ, URZ, URZ ;  /* 0x0000003f3f3ff290 */ /* 0x000fe2000fffe03f */
[----:B------:R-:W-:Y:S01]  /*16340*/  STL.64 [R1+0xe0], R4 ;  /* 0x0000e00401007387 */ /* 0x000fe20000100a00 */
[----:B------:R0:W-:Y:S03]  /*16350*/  STL.64 [R1+0xe8], R6 ;  /* 0x0000e80601007387 */ /* 0x0001e60000100a00 */
[----:B0-----:R-:W3:Y:S01]  /*16360*/  LDL.LU.64 R6, [R1+0x1778] ;  /* 0x0017780001067983 */ /* 0x001ee20000300a00 */
[----:B------:R-:W2:Y:S02]  /*16370*/  LDL.LU.64 R4, [R1+0x1770] ;  /* 0x0017700001047983 */ /* 0x000ea40000300a00 */
[C---:B--2---:R-:W-:Y:S11]  /*16380*/  HMMA.16816.F32 R16, R8.reuse, R4, R16 ;  /* 0x000000040810723c */ /* 0x044ff60000001810 */
[----:B------:R-:W-:Y:S11]  /*16390*/  @!UPT UIADD3 URZ, URZ, URZ, URZ ;  /* 0x0000003f3f3ff290 */ /* 0x000ff6000fffe03f */
[----:B------:R-:W-:Y:S01]  /*163a0*/  @!UPT UIADD3 URZ, URZ, URZ, URZ ;  /* 0x0000003f3f3ff290 */ /* 0x000fe2000fffe03f */
[----:B------:R-:W-:Y:S01]  /*163b0*/  STL.64 [R1+0x110], R16 ;  /* 0x0001101001007387 */ /* 0x000fe20000100a00 */
[----:B------:R0:W-:Y:S03]  /*163c0*/  STL.64 [R1+0x118], R18 ;  /* 0x0001181201007387 */ /* 0x0001e60000100a00 */
[----:B0-----:R-:W4:Y:S01]  /*163d0*/  LDL.LU.64 R18, [R1+0x1768] ;  /* 0x0017680001127983 */ /* 0x001f220000300a00 */
[----:B------:R-:W4:Y:S02]  /*163e0*/  LDL.LU.64 R16, [R1+0x1760] ;  /* 0x0017600001107983 */ /* 0x000f240000300a00 */
[C---:B----4-:R-:W-:Y:S11]  /*163f0*/  HMMA.16816.F32 R16, R8.reuse, R12, R16 ;  /* 0x0000000c0810723c */ /* 0x050ff60000001810 */
[----:B------:R-:W-:Y:S11]  /*16400*/  @!UPT UIADD3 URZ, URZ, URZ, URZ ;  /* 0x0000003f3f3ff290 */ /* 0x000ff6000fffe03f */
[----:B------:R-:W-:Y:S01]  /*16410*/  @!UPT UIADD3 URZ, URZ, URZ, URZ ;  /* 0x0000003f3f3ff290 */ /* 0x000fe2000fffe03f */
[----:B------:R0:W-:Y:S01]  /*16420*/  STL.64 [R1+0x140], R16 ;  /* 0x0001401001007387 */ /* 0x0001e20000100a00 */
[----:B------:R-:W-:Y:S02]  /*16430*/  IMAD.MOV.U32 R29, RZ, RZ, R18 ;  /* 0x000000ffff1d7224 */ /* 0x000fe400078e0012 */
[----:B------:R-:W-:Y:S02]  /*16440*/  IMAD.MOV.U32 R28, RZ, RZ, R19 ;  /* 0x000000ffff1c7224 */ /* 0x000fe400078e0013 */
[----:B------:R-:W2:Y:S04]  /*16450*/  LDL.LU.64 R18, [R1+0x1758] ;  /* 0x0017580001127983 */ /* 0x000ea80000300a00 */
[----:B0-----:R-:W2:Y:S02]  /*16460*/  LDL.LU.64 R16, [R1+0x1750] ;  /* 0x0017500001107983 */ /* 0x001ea40000300a00 */
[----:B--2---:R-:W-:Y:S02]  /*16470*/  HMMA.16816.F32 R8, R8, R24, R16 ;  /* 0x000000180808723c */ /* 0x004fe40000001810 */
[----:B------:R-:W2:Y:S01]  /*16480*/  LDL.LU.64 R18, [R1+0x1748] ;  /* 0x0017480001127983 */ /* 0x000ea20000300a00 */
[----:B------:R-:W2:Y:S02]  /*16490*/  LDL.LU.64 R16, [R1+0x1740] ;  /* 0x0017400001107983 */ /* 0x000ea40000300a00 */
[----:B------:R-:W2:Y:S02]  /*164a0*/  LDL.LU.64 R26, [R1+0x1738] ;  /* 0x00173800011a7983 */ /* 0x000ea40000300a00 */
[----:B------:R-:W2:Y:S11]  /*164b0*/  LDL.LU.64 R24, [R1+0x1730] ;  /* 0x0017300001187983 */ /* 0x000eb60000300a00 */
[----:B------:R-:W-:Y:S05]  /*164c0*/  @!UPT UIADD3 URZ, URZ, URZ, URZ ;  /* 0x0000003f3f3ff290 */ /* 0x000fea000fffe03f */
[----:B------:R-:W-:Y:S01]  /*164d0*/  STL.64 [R1+0x130], R8 ;  /* 0x0001300801007387 */ /* 0x000fe20000100a00 */
[----:B------:R0:W-:Y:S03]  /*164e0*/  STL.64 [R1+0x138], R10 ;  /* 0x0001380a01007387 */ /* 0x0001e60000100a00 */
[----:B0-----:R-:W4:Y:S04]  /*164f0*/  LDL R10, [R1+0x18] ;  /* 0x00001800010a7983 */ /* 0x001f280000100800 */
[----:B------:R-:W4:Y:S01]  /*16500*/  LDL R11, [R1+0x1c] ;  /* 0x00001c00010b7983 */ /* 0x000f220000100800 */
[C---:B--2---:R-:W-:Y:S11]  /*16510*/  HMMA.16816.F32 R16, R24.reuse, R22, R16 ;  /* 0x000000161810723c */ /* 0x044ff60000001810 */
[----:B------:R-:W-:Y:S11]  /*16520*/  @!UPT UIADD3 URZ, URZ, URZ, URZ ;  /* 0x0000003f3f3ff290 */ /* 0x000ff6000fffe03f */
[----:B------:R-:W-:Y:S01]  /*16530*/  @!UPT UIADD3 URZ, URZ, URZ, URZ ;  /* 0x0000003f3f3ff290 */ /* 0x000fe2000fffe03f */
[----:B------:R-:W-:Y:S01]  /*16540*/  STL.64 [R1+0x120], R16 ;  /* 0x0001201001007387 */ /* 0x000fe20000100a00 */
[----:B------:R0:W-:Y:S03]  /*16550*/  STL.64 [R1+0x128], R18 ;  /* 0x0001281201007387 */ /* 0x0001e60000100a00 */
[----:B0-----:R-:W3:Y:S01]  /*16560*/  LDL.LU.64 R18, [R1+0x1728] ;  /* 0x0017280001127983 */ /* 0x001ee20000300a00 */
[----:B------:R-:W3:Y:S02]  /*16570*/  LDL.LU.64 R16, [R1+0x1720] ;  /* 0x0017200001107983 */ /* 0x000ee40000300a00 */
[C---:B---3--:R-:W-:Y:S01]  /*16580*/  HMMA.16816.F32 R4, R24.reuse, R6, R16 ;  /* 0x000000061804723c */ /* 0x048fe20000001810 */
[----:B------:R-:W2:Y:S01]  /*16590*/  LDL.LU.64 R18, [R1+0x1718] ;  /* 0x0017180001127983 */ /* 0x000ea20000300a00 */
[----:B------:R-:W2:Y:S11]  /*165a0*/  LDL.LU.64 R16, [R1+0x1710] ;  /* 0x0017100001107983 */ /* 0x000eb60000300a00 */
[----:B------:R-:W-:Y:S10]  /*165b0*/  @!UPT UIADD3 URZ, URZ, URZ, URZ ;  /* 0x0000003f3f3ff290 */ /* 0x000ff4000fffe03f */
[----:B------:R-:W-:Y:S01]  /*165c0*/  STL.64 [R1+0x1a0], R4 ;  /* 0x0001a00401007387 */ /* 0x000fe20000100a00 */
[----:B------:R0:W-:Y:S03]  /*165d0*/  STL.64 [R1+0x1a8], R6 ;  /* 0x0001a80601007387 */ /* 0x0001e60000100a00 */
[----:B0-----:R-:W3:Y:S01]  /*165e0*/  LDL.LU.64 R6, [R1+0x1708] ;  /* 0x0017080001067983 */ /* 0x001ee20000300a00 */
[----:B------:R-:W3:Y:S02]  /*165f0*/  LDL.LU.64 R4, [R1+0x1700] ;  /* 0x0017000001047983 */ /* 0x000ee40000300a00 */
[C---:B---3--:R-:W-:Y:S11]  /*16600*/  HMMA.16816.F32 R4, R24.reuse, R14, R4 ;  /* 0x0000000e1804723c */ /* 0x048ff60000001804 */
[----:B------:R-:W-:Y:S11]  /*16610*/  @!UPT UIADD3 URZ, URZ, URZ, URZ ;  /* 0x0000003f3f3ff290 */ /* 0x000ff6000fffe03f */
[----:B------:R-:W-:Y:S01]  /*16620*/  @!UPT UIADD3 URZ, URZ, URZ, URZ ;  /* 0x0000003f3f3ff290 */ /* 0x000fe2000fffe03f */
[----:B------:R-:W-:Y:S01]  /*16630*/  STL.64 [R1+0x1e0], R4 ;  /* 0x0001e00401007387 */ /* 0x000fe20000100a00 */
[----:B------:R0:W-:Y:S03]  /*16640*/  STL.64 [R1+0x1e8], R6 ;  /* 0x0001e80601007387 */ /* 0x0001e60000100a00 */
[----:B0-----:R-:W4:Y:S01]  /*16650*/  LDL.LU.64 R6, [R1+0x16f8] ;  /* 0x0016f80001067983 */ /* 0x001f220000300a00 */
[----:B------:R-:W4:Y:S02]  /*16660*/  LDL.LU.64 R4, [R1+0x16f0] ;  /* 0x0016f00001047983 */ /* 0x000f240000300a00 */
[----:B----4-:R-:W-:Y:S01]  /*16670*/  HMMA.16816.F32 R8, R24, R10, R4 ;  /* 0x0000000a1808723c */ /* 0x010fe20000001804 */
[----:B------:R-:W2:Y:S01]  /*16680*/  LDL.LU.64 R6, [R1+0x16e8] ;  /* 0x0016e80001067983 */ /* 0x000ea20000300a00 */
[----:B------:R-:W2:Y:S02]  /*16690*/  LDL.LU.64 R4, [R1+0x16e0] ;  /* 0x0016e00001047983 */ /* 0x000ea40000300a00 */
[----:B------:R-:W3:Y:S11]  /*166a0*/  LDL.LU.64 R26, [R1+0x18] ;  /* 0x00001800011a7983 */ /* 0x000ef60000300a00 */
[----:B------:R-:W-:Y:S08]  /*166b0*/  @!UPT UIADD3 URZ, URZ, URZ, URZ ;  /* 0x0000003f3f3ff290 */ /* 0x000ff0000fffe03f */
[----:B------:R-:W-:Y:S01]  /*166c0*/  STL.64 [R1+0x190], R8 ;  /* 0x0001900801007387 */ /* 0x000fe20000100a00 */
[----:B------:R-:W-:Y:S02]  /*166d0*/  STL.64 [R1+0x198], R10 ;  /* 0x0001980a01007387 */ /* 0x000fe40000100a00 */
[----:B------:R-:W0:Y:S02]  /*166e0*/  LDSM.16.MT88.4 R8, [R3+0x2180] ;  /* 0x002180000308783b */ /* 0x000e240000004200 */
[----:B0-----:R-:W-:Y:S02]  /*166f0*/  STL.64 [R1+0x1668], R10 ;  /* 0x0016680a01007387 */ /* 0x001fe40000100a00 */
[----:B------:R0:W-:Y:S02]  /*16700*/  STL.64 [R1+0x1660], R8 ;  /* 0x0016600801007387 */ /* 0x0001e40000100a00 */
[----:B0-----:R-:W4:Y:S01]  /*16710*/  LDL.LU R8, [R1+0xd0] ;  /* 0x0000d00001087983 */ /* 0x001f220000300800 */
[----:B------:R-:W4:Y:S02]  /*16720*/  LDL.LU R9, [R1+0xd4] ;  /* 0x0000d40001097983 */ /* 0x000f240000300800 */
[----:B------:R-:W3:Y:S02]  /*16730*/  LDL.LU R10, [R1+0xd8] ;  /* 0x0000d800010a7983 */ /* 0x000ee40000300800 */
[----:B------:R-:W3:Y:S01]  /*16740*/  LDL.LU R11, [R1+0xdc] ;  /* 0x0000dc00010b7983 */ /* 0x000ee20000300800 */
[C---:B--2---:R-:W-:Y:S01]  /*16750*/  HMMA.16816.F32 R20, R4.reuse, R22, R16 ;  /* 0x000000160414723c */ /* 0x044fe20000001810 */
[----:B---3--:R0:W-:Y:S01]  /*16760*/  STL.64 [R1+0x1678], R10 ;  /* 0x0016780a01007387 */ /* 0x0081e20000100a00 */
[----:B----4-:R-:W-:Y:S03]  /*16770*/  STL.64 [R1+0x1670], R8 ;  /* 0x0016700801007387 */ /* 0x010fe60000100a00 */
[----:B0-----:R-:W2:Y:S01]  /*16780*/  LDL.LU.64 R10, [R1+0x38] ;  /* 0x00003800010a7983 */ /* 0x001ea20000300a00 */
[----:B------:R-:W3:Y:S02]  /*16790*/  LDL.LU.64 R18, [R1+0x16d8] ;  /* 0x0016d80001127983 */ /* 0x000ee40000300a00 */
[----:B------:R-:W3:Y:S11]  /*167a0*/  LDL.LU.64 R16, [R1+0x16d0] ;  /* 0x0016d00001107983 */ /* 0x000ef60000300a00 */
[----:B------:R-:W-:Y:S04]  /*167b0*/  @!UPT UIADD3 URZ, URZ, URZ, URZ ;  /* 0x0000003f3f3ff290 */ /* 0x000fe8000fffe03f */
[----:B------:R-:W-:Y:S01]  /*167c0*/  STL.64 [R1+0x1d0], R20 ;  /* 0x0001d01401007387 */ /* 0x000fe20000100a00 */
[----:B------:R0:W-:Y:S04]  /*167d0*/  STL.64 [R1+0x1d8], R22 ;  /* 0x0001d81601007387 */ /* 0x0001e80000100a00 */
[----:B0-----:R-:W2:Y:S01]  /*167e0*/  LDL.LU.64 R22, [R1+0x16c8] ;  /* 0x0016c80001167983 */ /* 0x001ea20000300a00 */
[----:B------:R-:W2:Y:S01]  /*167f0*/  LDL.LU.64 R20, [R1+0x16c0] ;  /* 0x0016c00001147983 */ /* 0x000ea20000300a00 */
[C---:B---3--:R-:W-:Y:S08]  /*16800*/  HMMA.16816.F32 R16, R4.reuse, R14, R16 ;  /* 0x0000000e0410723c */ /* 0x048ff00000001810 */
[C---:B--2---:R-:W-:Y:S11]  /*16810*/  HMMA.16816.F32 R20, R4.reuse, R10, R20 ;  /* 0x0000000a0414723c */ /* 0x044ff60000001814 */
[----:B------:R-:W-:Y:S11]  /*16820*/  @!UPT UIADD3 URZ, URZ, URZ, URZ ;  /* 0x0000003f3f3ff290 */ /* 0x000ff6000fffe03f */
[----:B------:R-:W-:Y:S01]  /*16830*/  @!UPT UIADD3 URZ, URZ, URZ, URZ ;  /* 0x0000003f3f3ff290 */ /* 0x000fe2000fffe03f */
[----:B------:R-:W-:Y:S01]  /*16840*/  STL.64 [R1+0x1c0], R20 ;  /* 0x0001c01401007387 */ /* 0x000fe20000100a00 */
[----:B------:R0:W-:Y:S03]  /*16850*/  STL.64 [R1+0x1c8], R22 ;  /* 0x0001c81601007387 */ /* 0x0001e60000100a00 */
[----:B0-----:R-:W2:Y:S01]  /*16860*/  LDL.LU.64 R22, [R1+0x16b8] ;  /* 0x0016b80001167983 */ /* 0x001ea20000300a00 */
[----:B------:R-:W3:Y:S02]  /*16870*/  LDL.LU.64 R20, [R1+0x16b0] ;  /* 0x0016b00001147983 */ /* 0x000ee40000300a00 */
[----:B------:R0:W-:Y:S02]  /*16880*/  STL.64 [R1+0x1688], R10 ;  /* 0x0016880a01007387 */ /* 0x0001e40000100a00 */
[----:B0-----:R-:W4:Y:S01]  /*16890*/  LDL.LU.64 R10, [R1+0x8] ;  /* 0x00000800010a7983 */ /* 0x001f220000300a00 */
[----:B------:R-:W-:Y:S02]  /*168a0*/  STL.64 [R1+0x1b0], R16 ;  /* 0x0001b01001007387 */ /* 0x000fe40000100a00 */
[----:B------:R0:W-:Y:S02]  /*168b0*/  STL.64 [R1+0x1b8], R18 ;  /* 0x0001b81201007387 */ /* 0x0001e40000100a00 */
[----:B0-----:R-:W2:Y:S01]  /*168c0*/  LDL.LU.64 R18, [R1+0x16a8] ;  /* 0x0016a80001127983 */ /* 0x001ea20000300a00 */
[----:B------:R-:W2:Y:S02]  /*168d0*/  LDL.LU.64 R16, [R1+0x16a0] ;  /* 0x0016a00001107983 */ /* 0x000ea40000300a00 */
[----:B------:R0:W-:Y:S02]  /*168e0*/  STL.64 [R1+0x1680], R14 ;  /* 0x0016800e01007387 */ /* 0x0001e40000100a00 */
[----:B------:R-:W3:Y:S01]  /*168f0*/  LDL.LU R12, [R1+0xc0] ;  /* 0x0000c000010c7983 */ /* 0x000ee20000300800 */
[----:B------:R-:W3:Y:S01]  /*16900*/  LDL.LU R13, [R1+0xc4] ;  /* 0x0000c400010d7983 */ /* 0x000ee20000300800 */
[----:B--2---:R-:W-:Y:S11]  /*16910*/  HMMA.16816.F32 R4, R4, R26, R16 ;  /* 0x0000001a0404723c */ /* 0x004ff60000001810 */
[----:B------:R-:W-:Y:S11]  /*16920*/  @!UPT UIADD3 URZ, URZ, URZ, URZ ;  /* 0x0000003f3f3ff290 */ /* 0x000ff6000fffe03f */
[----:B------:R-:W-:Y:S01]  /*16930*/  @!UPT UIADD3 URZ, URZ, URZ, URZ ;  /* 0x0000003f3f3ff290 */ /* 0x000fe2000fffe03f */
[----:B------:R1:W-:Y:S01]  /*16940*/  STL.64 [R1+0x180], R4 ;  /* 0x0001800401007387 */ /* 0x0003e20000100a00 */
[----:B------:R3:W-:Y:S02]  /*16950*/  STL.64 [R1+0x188], R6 ;  /* 0x0001880601007387 */ /* 0x0007e40000100a00 */
[----:B------:R-:W2:Y:S02]  /*16960*/  LDL R19, [R1+0xddc] ;  /* 0x000ddc0001137983 */ /* 0x000ea40000100800 */
[----:B0-----:R-:W-:Y:S02]  /*16970*/  IMAD.MOV.U32 R14, RZ, RZ, R2 ;  /* 0x000000ffff0e7224 */ /* 0x001fe400078e0002 */
[----:B------:R-:W-:Y:S02]  /*16980*/  IMAD.MOV.U32 R15, RZ, RZ, R0 ;  /* 0x000000ffff0f7224 */ /* 0x000fe400078e0000 */
[----:B------:R-:W-:Y:S02]  /*16990*/  IMAD.MOV.U32 R2, RZ, RZ, R26 ;  /* 0x000000ffff027224 */ /* 0x000fe400078e001a */
[----:B------:R-:W-:-:S02]  /*169a0*/  IMAD.MOV.U32 R0, RZ, RZ, R27 ;  /* 0x000000ffff007224 */ /* 0x000fc400078e001b */
[----:B------:R-:W0:Y:S01]  /*169b0*/  LDSM.16.MT88.4 R24, [R3+0x4000] ;  /* 0x004000000318783b */ /* 0x000e220000004200 */
[----:B-1----:R-:W-:Y:S02]  /*169c0*/  IMAD.MOV.U32 R4, RZ, RZ, R23 ;  /* 0x000000ffff047224 */ /* 0x002fe400078e0017 */
[----:B------:R-:W-:Y:S02]  /*169d0*/  IMAD.MOV.U32 R5, RZ, RZ, R22 ;  /* 0x000000ffff057224 */ /* 0x000fe400078e0016 */
[----:B---3--:R-:W-:Y:S02]  /*169e0*/  IMAD.MOV.U32 R6, RZ, RZ, R21 ;  /* 0x000000ffff067224 */ /* 0x008fe400078e0015 */
[----:B------:R-:W-:Y:S01]  /*169f0*/  IMAD.MOV.U32 R7, RZ, RZ, R20 ;  /* 0x000000ffff077224 */ /* 0x000fe200078e0014 */
[----:B0-----:R-:W-:Y:S01]  /*16a00*/  STL.64 [R1+0x1620], R26 ;  /* 0x0016201a01007387 */ /* 0x001fe20000100a00 */
[----:B------:R-:W-:Y:S03]  /*16a10*/  STL.64 [R1+0x1618], R24 ;  /* 0x0016181801007387 */ /* 0x000fe60000100a00 */
[----:B--2---:R-:W0:Y:S04]  /*16a20*/  LDSM.16.M88.4 R20, [R19+0x10000] ;  /* 0x010000001314783b */ /* 0x004e280000000200 */
[----:B0-----:R-:W-:Y:S01]  /*16a30*/  STL.64 [R1+0xa0], R20 ;  /* 0x0000a01401007387 */ /* 0x001fe20000100a00 */
[----:B------:R0:W-:Y:S03]  /*16a40*/  STL.64 [R1+0xa8], R22 ;  /* 0x0000a81601007387 */ /* 0x0001e60000100a00 */
[----:B0-----:R-:W4:Y:S01]  /*16a50*/  LDL.LU.64 R22, [R1+0x1698] ;  /* 0x0016980001167983 */ /* 0x001f220000300a00 */
[----:B------:R-:W4:Y:S02]  /*16a60*/  LDL.LU.64 R20, [R1+0x1690] ;  /* 0x0016900001147983 */ /* 0x000f240000300a00 */
[----:B----4-:R-:W-:Y:S11]  /*16a70*/  HMMA.16816.F32 R4, R20, R10, R4 ;  /* 0x0000000a1404723c */ /* 0x010ff60000001804 */
[----:B------:R-:W-:Y:S11]  /*16a80*/  @!UPT UIADD3 URZ, URZ, URZ, URZ ;  /* 0x0000003f3f3ff290 */ /* 0x000ff6000fffe03f */
[----:B------:R-:W-:Y:S01]  /*16a90*/  @!UPT UIADD3 URZ, URZ, URZ, URZ ;  /* 0x0000003f3f3ff290 */ /* 0x000fe2000fffe03f */
[----:B------:R-:W-:Y:S01]  /*16aa0*/  STL.64 [R1+0x170], R4 ;  /* 0x0001700401007387 */ /* 0x000fe20000100a00 */
[----:B------:R0:W-:Y:S02]  /*16ab0*/  STL.64 [R1+0x178], R6 ;  /* 0x0001780601007387 */ /* 0x0001e40000100a00 */
[----:B0-----:R-:W-:Y:S02]  /*16ac0*/  IMAD.MOV.U32 R7, RZ, RZ, R10 ;  /* 0x000000ffff077224 */ /* 0x001fe400078e000a */
[----:B------:R-:W-:Y:S02]  /*16ad0*/  IMAD.MOV.U32 R6, RZ, RZ, R11 ;  /* 0x000000ffff067224 */ /* 0x000fe400078e000b */
[----:B------:R-:W0:Y:S04]  /*16ae0*/  LDSM.16.M88.4 R8, [R19+0x10800] ;  /* 0x010800001308783b */ /* 0x000e280000000200 */
[----:B0-----:R-:W-:Y:S01]  /*16af0*/  STL.64 [R1+0x90], R8 ;  /* 0x0000900801007387 */ /* 0x001fe20000100a00 */
[----:B------:R0:W-:Y:S03]  /*16b00*/  STL.64 [R1+0x98], R10 ;  /* 0x0000980a01007387 */ /* 0x0001e60000100a00 */
[----:B0-----:R-:W2:Y:S01]  /*16b10*/  LDL.LU.64 R10, [R1+0x1688] ;  /* 0x00168800010a7983 */ /* 0x001ea20000300a00 */
[----:B------:R-:W-:-:S02]  /*16b20*/  IMAD.MOV.U32 R26, RZ, RZ, R2 ;  /* 0x000000ffff1a7224 */ /* 0x000fc400078e0002 */
[----:B------:R-:W-:Y:S01]  /*16b30*/  IMAD.MOV.U32 R27, RZ, RZ, R0 ;  /* 0x000000ffff1b7224 */ /* 0x000fe200078e0000 */
[C---:B--2---:R-:W-:Y:S01]  /*16b40*/  HMMA.16816.F32 R12, R20.reuse, R10, R12 ;  /* 0x0000000a140c723c */ /* 0x044fe2000000180c */
[----:B------:R-:W-:Y:S02]  /*16b50*/  IMAD.MOV.U32 R2, RZ, RZ, R10 ;  /* 0x000000ffff027224 */ /* 0x000fe400078e000a */
[----:B------:R-:W-:Y:S02]  /*16b60*/  IMAD.MOV.U32 R0, RZ, RZ, R11 ;  /* 0x000000ffff007224 */ /* 0x000fe400078e000b */
[----:B------:R-:W0:Y:S02]  /*16b70*/  LDSM.16.M88.4 R8, [R19+0x11000] ;  /* 0x011000001308783b */ /* 0x000e240000000200 */
[----:B------:R-:W1:Y:S11]  /*16b80*/  LDSM.16.M88.4 R16, [R19+0x11800] ;  /* 0x011800001310783b */ /* 0x000e760000000200 */
[----:B------:R-:W-:Y:S05]  /*16b90*/  @!UPT UIADD3 URZ, URZ, URZ, URZ ;  /* 0x0000003f3f3ff290 */ /* 0x000fea000fffe03f */
[----:B------:R-:W-:Y:S01]  /*16ba0*/  STL.64 [R1+0x160], R12 ;  /* 0x0001600c01007387 */ /* 0x000fe20000100a00 */
[----:B------:R2:W-:Y:S03]  /*16bb0*/  STL.64 [R1+0x168], R14 ;  /* 0x0001680e01007387 */ /* 0x0005e60000100a00 */
[----:B--2---:R-:W2:Y:S04]  /*16bc0*/  LDL.LU.64 R14, [R1+0x1680] ;  /* 0x00168000010e7983 */ /* 0x004ea80000300a00 */
[----:B0-----:R-:W-:Y:S01]  /*16bd0*/  STL.64 [R1+0x40], R8 ;  /* 0x0000400801007387 */ /* 0x001fe20000100a00 */
[----:B------:R0:W-:Y:S03]  /*16be0*/  STL.64 [R1+0x48], R10 ;  /* 0x0000480a01007387 */ /* 0x0001e60000100a00 */
[----:B0-----:R-:W2:Y:S01]  /*16bf0*/  LDL.LU.64 R10, [R1+0x1678] ;  /* 0x00167800010a7983 */ /* 0x001ea20000300a00 */
[----:B------:R-:W2:Y:S02]  /*16c00*/  LDL.LU.64 R8, [R1+0x1670] ;  /* 0x0016700001087983 */ /* 0x000ea40000300a00 */
[----:B--2---:R-:W-:Y:S01]  /*16c10*/  HMMA.16816.F32 R8, R20, R14, R8 ;  /* 0x0000000e1408723c */ /* 0x004fe20000001808 */
[----:B------:R-:W-:-:S02]  /*16c20*/  IMAD.MOV.U32 R5, RZ, RZ, R14 ;  /* 0x000000ffff057224 */ /* 0x000fc400078e000e */
[----:B------:R-:W-:Y:S11]  /*16c30*/  IMAD.MOV.U32 R4, RZ, RZ, R15 ;  /* 0x000000ffff047224 */ /* 0x000ff600078e000f */
[----:B------:R-:W-:Y:S09]  /*16c40*/  @!UPT UIADD3 URZ, URZ, URZ, URZ ;  /* 0x0000003f3f3ff290 */ /* 0x000ff2000fffe03f */
[----:B------:R-:W-:Y:S01]  /*16c50*/  STL.64 [R1+0x150], R8 ;  /* 0x0001500801007387 */ /* 0x000fe20000100a00 */
[----:B------:R0:W-:Y:S03]  /*16c60*/  STL.64 [R1+0x158], R10 ;  /* 0x0001580a01007387 */ /* 0x0001e60000100a00 */
[----:B0-----:R-:W2:Y:S01]  /*16c70*/  LDL.LU.64 R10, [R1+0x1668] ;  /* 0x00166800010a7983 */ /* 0x001ea20000300a00 */
[----:B------:R-:W2:Y:S02]  /*16c80*/  LDL.LU.64 R8, [R1+0x1660] ;  /* 0x0016600001087983 */ /* 0x000ea40000300a00 */
[----:B------:R-:W3:Y:S02]  /*16c90*/  LDL.LU.64 R14, [R1+0x1658] ;  /* 0x00165800010e7983 */ /* 0x000ee40000300a00 */
[----:B------:R-:W3:Y:S02]  /*16ca0*/  LDL.LU.64 R12, [R1+0x1650] ;  /* 0x00165000010c7983 */ /* 0x000ee40000300a00 */
[----:B---3--:R-:W-:Y:S01]  /*16cb0*/  HMMA.16816.F32 R12, R20, R26, R12 ;  /* 0x0000001a140c723c */ /* 0x008fe2000000180c */
[----:B------:R-:W2:Y:S01]  /*16cc0*/  LDL.LU R20, [R1+0xe0] ;  /* 0x0000e00001147983 */ /* 0x000ea20000300800 */
[----:B-1----:R-:W-:Y:S02]  /*16cd0*/  STL.64 [R1+0xb0], R16 ;  /* 0x0000b01001007387 */ /* 0x002fe40000100a00 */
[----:B------:R-:W-:Y:S02]  /*16ce0*/  STL.64 [R1+0xb8], R18 ;  /* 0x0000b81201007387 */ /* 0x000fe40000100a00 */
[----:B------:R-:W-:Y:S11]  /*16cf0*/  LDSM.16.MT88.4 R16, [R3+0x4100] ;  /* 0x004100000310783b */ /* 0x000ff60000004200 */
[----:B------:R-:W-:Y:S06]  /*16d00*/  @!UPT UIADD3 URZ, URZ, URZ, URZ ;  /* 0x0000003f3f3ff290 */ /* 0x000fec000fffe03f */
[----:B------:R-:W-:Y:S01]  /*16d10*/  STL.64 [R1+0x100], R12 ;  /* 0x0001000c01007387 */ /* 0x000fe20000100a00 */
[----:B------:R0:W-:Y:S02]  /*16d20*/  STL.64 [R1+0x108], R14 ;  /* 0x0001080e01007387 */ /* 0x0001e40000100a00 */
[----:B------:R-:W2:Y:S02]  /*16d30*/  LDL.LU R21, [R1+0xe4] ;  /* 0x0000e40001157983 */ /* 0x000ea40000300800 */
[----:B------:R-:W2:Y:S01]  /*16d40*/  LDL.LU R22, [R1+0xe8] ;  /* 0x0000e80001167983 */ /* 0x000ea20000300800 */
[----:B------:R-:W2:Y:S01]  /*16d50*/  LDL.LU R23, [R1+0xec] ;  /* 0x0000ec0001177983 */ /* 0x000ea20000300800 */
[----:B------:R1:W-:Y:S02]  /*16d60*/  STL.64 [R1+0x1630], R26 ;  /* 0x0016301a01007387 */ /* 0x0003e40000100a00 */
[----:B0-----:R-:W-:Y:S02]  /*16d70*/  IMAD.MOV.U32 R14, RZ, RZ, R7 ;  /* 0x000000ffff0e7224 */ /* 0x001fe400078e0007 */
[----:B------:R-:W-:-:S02]  /*16d80*/  IMAD.MOV.U32 R15, RZ, RZ, R6 ;  /* 0x000000ffff0f7224 */ /* 0x000fc400078e0006 */
[----:B-1----:R-:W-:Y:S02]  /*16d90*/  IMAD.MOV.U32 R26, RZ, RZ, R5 ;  /* 0x000000ffff1a7224 */ /* 0x002fe400078e0005 */
[----:B------:R-:W-:Y:S02]  /*16da0*/  IMAD.MOV.U32 R27, RZ, RZ, R4 ;  /* 0x000000ffff1b7224 */ /* 0x000fe400078e0004 */
[----:B------:R-:W0:Y:S04]  /*16db0*/  LDSM.16.MT88.4 R4, [R3+0x4080] ;  /* 0x004080000304783b */ /* 0x000e280000004200 */
[----:B------:R1:W-:Y:S01]  /*16dc0*/  STL.64 [R1+0x1648], R26 ;  /* 0x0016481a01007387 */ /* 0x0003e20000100a00 */
[----:B------:R-:W3:Y:S02]  /*16dd0*/  LDL.LU R24, [R1+0x110] ;  /* 0x0001100001187983 */ /* 0x000ee40000300800 */
[----:B------:R-:W3:Y:S01]  /*16de0*/  LDL.LU R25, [R1+0x114] ;  /* 0x0001140001197983 */ /* 0x000ee20000300800 */
[----:B-1----:R-:W3:Y:S01]  /*16df0*/  LDL.LU R26, [R1+0x118] ;  /* 0x00011800011a7983 */ /* 0x002ee20000300800 */
[----:B------:R-:W3:Y:S03]  /*16e00*/  LDL.LU R27, [R1+0x11c] ;  /* 0x00011c00011b7983 */ /* 0x000ee60000300800 */
[----:B0-----:R-:W-:Y:S01]  /*16e10*/  STL.64 [R1+0x15f0], R6 ;  /* 0x0015f00601007387 */ /* 0x001fe20000100a00 */
[----:B------:R-:W-:Y:S02]  /*16e20*/  STL.64 [R1+0x15e8], R4 ;  /* 0x0015e80401007387 */ /* 0x000fe40000100a00 */
[----:B------:R-:W-:Y:S02]  /*16e30*/  STL.64 [R1+0x15c0], R18 ;  /* 0x0015c01201007387 */ /* 0x000fe40000100a00 */
[----:B------:R0:W-:Y:S02]  /*16e40*/  STL.64 [R1+0x15b8], R16 ;  /* 0x0015b81001007387 */ /* 0x0001e40000100a00 */
[----:B0-----:R-:W4:Y:S01]  /*16e50*/  LDL.64 R16, [R1+0xa0] ;  /* 0x0000a00001107983 */ /* 0x001f220000100a00 */
[----:B--2---:R-:W-:Y:S03]  /*16e60*/  HMMA.16816.F32 R12, R8, R14, R20 ;  /* 0x0000000e080c723c */ /* 0x004fe60000001814 */
[----:B----4-:R0:W-:Y:S11]  /*16e70*/  STL.64 [R1+0x1628], R16 ;  /* 0x0016281001007387 */ /* 0x0101f60000100a00 */
[----:B------:R-:W-:Y:S09]  /*16e80*/  @!UPT UIADD3 URZ, URZ, URZ, URZ ;  /* 0x0000003f3f3ff290 */ /* 0x000ff2000fffe03f */
[----:B------:R-:W-:Y:S01]  /*16e90*/  STL.64 [R1+0xf0], R12 ;  /* 0x0000f00c01007387 */ /* 0x000fe20000100a00 */
[----:B0-----:R-:W2:Y:S01]  /*16ea0*/  LDL.LU R16, [R1+0x130] ;  /* 0x0001300001107983 */ /* 0x001ea20000300800 */
[----:B------:R-:W2:Y:S02]  /*16eb0*/  LDL.LU R17, [R1+0x134] ;  /* 0x0001340001117983 */ /* 0x000ea40000300800 */
[----:B------:R-:W4:Y:S02]  /*16ec0*/  LDL.LU R18, [R1+0x138] ;  /* 0x0001380001127983 */ /* 0x000f240000300800 */
[----:B------:R-:W4:Y:S02]  /*16ed0*/  LDL.LU R19, [R1+0x13c] ;  /* 0x00013c0001137983 */ /* 0x000f240000300800 */
[----:B------:R-:W-:Y:S02]  /*16ee0*/  IMAD.MOV.U32 R6, RZ, RZ, R2 ;  /* 0x000000ffff067224 */ /* 0x000fe400078e0002 */
[----:B------:R-:W-:-:S02]  /*16ef0*/  IMAD.MOV.U32 R7, RZ, RZ, R0 ;  /* 0x000000ffff077224 */ /* 0x000fc400078e0000 */
[----:B------:R-:W-:Y:S02]  /*16f00*/  IMAD.MOV.U32 R2, RZ, RZ, R14 ;  /* 0x000000ffff027224 */ /* 0x000fe400078e000e */
[----:B------:R-:W-:Y:S02]  /*16f10*/  IMAD.MOV.U32 R0, RZ, RZ, R15 ;  /* 0x000000ffff007224 */ /* 0x000fe400078e000f */
[----:B------:R-:W0:Y:S01]  /*16f20*/  LDSM.16.MT88.4 R12, [R3+0x4180] ;  /* 0x00418000030c783b */ /* 0x000e220000004200 */
[----:B---3--:R-:W-:Y:S03]  /*16f30*/  HMMA.16816.F32 R4, R8, R6, R24 ;  /* 0x000000060804723c */ /* 0x008fe60000001818 */
[----:B----4-:R-:W-:Y:S01]  /*16f40*/  STL.64 [R1+0x1640], R18 ;  /* 0x0016401201007387 */ /* 0x010fe20000100a00 */
[----:B--2---:R1:W-:Y:S03]  /*16f50*/  STL.64 [R1+0x1638], R16 ;  /* 0x0016381001007387 */ /* 0x0043e60000100a00 */
[----:B-1----:R-:W2:Y:S01]  /*16f60*/  LDL.LU R16, [R1+0x140] ;  /* 0x0001400001107983 */ /* 0x002ea20000300800 */
[----:B------:R-:W2:Y:S02]  /*16f70*/  LDL.LU R17, [R1+0x144] ;  /* 0x0001440001117983 */ /* 0x000ea40000300800 */
[----:B------:R-:W3:Y:S02]  /*16f80*/  LDL.64 R20, [R1+0x90] ;  /* 0x0000900001147983 */ /* 0x000ee40000100a00 */
[----:B------:R-:W-:Y:S01]  /*16f90*/  STL [R1+0x1594], R0 ;  /* 0x0015940001007387 */ /* 0x000fe20000100800 */
[----:B------:R-:W-:Y:S01]  /*16fa0*/  STL [R1+0x1590], R2 ;  /* 0x0015900201007387 */ /* 0x000fe20000100800 */
[----:B0-----:R-:W-:Y:S02]  /*16fb0*/  STL [R1+0x1558], R13 ;  /* 0x0015580d01007387 */ /* 0x001fe40000100800 */
[----:B------:R-:W-:Y:S02]  /*16fc0*/  STL [R1+0x1554], R14 ;  /* 0x0015540e01007387 */ /* 0x000fe40000100800 */
[----:B------:R-:W-:Y:S01]  /*16fd0*/  STL [R1+0x1550], R15 ;  /* 0x0015500f01007387 */ /* 0x000fe20000100800 */
[----:B------:R-:W2:Y:S04]  /*16fe0*/  LDL.LU.64 R26, [R1+0x1648] ;  /* 0x00164800011a7983 */ /* 0x000ea80000300a00 */
[----:B------:R0:W-:Y:S02]  /*16ff0*/  STL.64 [R1+0xe0], R4 ;  /* 0x0000e00401007387 */ /* 0x0001e40000100a00 */
[----:B------:R-:W-:-:S02]  /*17000*/  IMAD.MOV.U32 R18, RZ, RZ, R29 ;  /* 0x000000ffff127224 */ /* 0x000fc400078e001d */
[----:B------:R-:W-:Y:S02]  /*17010*/  IMAD.MOV.U32 R19, RZ, RZ, R28 ;  /* 0x000000ffff137224 */ /* 0x000fe400078e001c */
[----:B------:R-:W-:Y:S02]  /*17020*/  IMAD.MOV.U32 R29, RZ, RZ, R6 ;  /* 0x000000ffff1d7224 */ /* 0x000fe400078e0006 */
[----:B------:R-:W-:Y:S01]  /*17030*/  IMAD.MOV.U32 R28, RZ, RZ, R7 ;  /* 0x000000ffff1c7224 */ /* 0x000fe200078e0007 */
[----:B0-----:R-:W4:Y:S01]  /*17040*/  LDL.LU R4, [R1+0x1e0] ;  /* 0x0001e00001047983 */ /* 0x001f220000300800 */
[----:B------:R-:W4:Y:S02]  /*17050*/  LDL.LU R5, [R1+0x1e4] ;  /* 0x0001e40001057983 */ /* 0x000f240000300800 */
[----:B------:R-:W3:Y:S02]  /*17060*/  LDL.LU R6, [R1+0x1e8] ;  /* 0x0001e80001067983 */ /* 0x000ee40000300800 */
[----:B------:R-:W3:Y:S01]  /*17070*/  LDL.LU R7, [R1+0x1ec] ;  /* 0x0001ec0001077983 */ /* 0x000ee20000300800 */
[----:B--2---:R-:W-:Y:S01]  /*17080*/  HMMA.16816.F32 R24, R8, R26, R16 ;  /* 0x0000001a0818723c */ /* 0x004fe20000001810 */
[----:B---3--:R-:W-:Y:S01]  /*17090*/  STL.64 [R1+0x1610], R6 ;  /* 0x0016100601007387 */ /* 0x008fe20000100a00 */
[----:B----4-:R0:W-:Y:S03]  /*170a0*/  STL.64 [R1+0x1608], R4 ;  /* 0x0016080401007387 */ /* 0x0101e60000100a00 */
[----:B0-----:R-:W2:Y:S01]  /*170b0*/  LDL.LU R4, [R1+0x1a0] ;  /* 0x0001a00001047983 */ /* 0x001ea20000300800 */
[----:B------:R-:W2:Y:S02]  /*170c0*/  LDL.LU R5, [R1+0x1a4] ;  /* 0x0001a40001057983 */ /* 0x000ea40000300800 */
[----:B------:R-:W2:Y:S02]  /*170d0*/  LDL.LU R6, [R1+0x1a8] ;  /* 0x0001a80001067983 */ /* 0x000ea40000300800 */
[----:B------:R-:W2:Y:S01]  /*170e0*/  LDL.LU R7, [R1+0x1ac] ;  /* 0x0001ac0001077983 */ /* 0x000ea20000300800 */
[----:B------:R-:W-:Y:S01]  /*170f0*/  STL [R1+0x159c], R28 ;  /* 0x00159c1c01007387 */ /* 0x000fe20000100800 */
[----:B------:R-:W-:Y:S02]  /*17100*/  STL [R1+0x1598], R29 ;  /* 0x0015981d01007387 */ /* 0x000fe40000100800 */
[----:B------:R-:W3:Y:S02]  /*17110*/  LDL.LU.64 R18, [R1+0x1640] ;  /* 0x0016400001127983 */ /* 0x000ee40000300a00 */
[----:B------:R-:W3:Y:S07]  /*17120*/  LDL.LU.64 R16, [R1+0x1638] ;  /* 0x0016380001107983 */ /* 0x000eee0000300a00 */
[----:B------:R0:W-:Y:S01]  /*17130*/  STL [R1+0xdc], R27 ;  /* 0x0000dc1b01007387 */ /* 0x0001e20000100800 */
[----:B------:R-:W-:-:S02]  /*17140*/  IMAD.MOV.U32 R15, RZ, RZ, R26 ;  /* 0x000000ffff0f7224 */ /* 0x000fc400078e001a */
[----:B------:R-:W-:Y:S01]  /*17150*/  IMAD.MOV.U32 R14, RZ, RZ, R25 ;  /* 0x000000ffff0e7224 */ /* 0x000fe200078e0019 */
[----:B0-----:R-:W3:Y:S01]  /*17160*/  LDL.LU.64 R26, [R1+0x1630] ;  /* 0x00163000011a7983 */ /* 0x001ee20000300a00 */
[----:B------:R-:W-:-:S03]  /*17170*/  IMAD.MOV.U32 R13, RZ, RZ, R24 ;  /* 0x000000ffff0d7224 */ /* 0x000fc600078e0018 */
[----:B------:R-:W-:Y:S02]  /*17180*/  STL.64 [R1+0x1568], R14 ;  /* 0x0015680e01007387 */ /* 0x000fe40000100a00 */
[----:B------:R0:W-:Y:S04]  /*17190*/  STL.64 [R1+0x1560], R12 ;  /* 0x0015600c01007387 */ /* 0x0001e80000100a00 */
[----:B0-----:R-:W4:Y:S01]  /*171a0*/  LDL.LU R12, [R1+0x1d0] ;  /* 0x0001d000010c7983 */ /* 0x001f220000300800 */
[----:B------:R-:W4:Y:S02]  /*171b0*/  LDL.LU R13, [R1+0x1d4] ;  /* 0x0001d400010d7983 */ /* 0x000f240000300800 */
[----:B------:R-:W2:Y:S02]  /*171c0*/  LDL.LU R14, [R1+0x1d8] ;  /* 0x0001d800010e7983 */ /* 0x000ea40000300800 */
[----:B------:R-:W2:Y:S01]  /*171d0*/  LDL.LU R15, [R1+0x1dc] ;  /* 0x0001dc00010f7983 */ /* 0x000ea20000300800 */
[----:B---3--:R-:W-:Y:S01]  /*171e0*/  HMMA.16816.F32 R8, R8, R26, R16 ;  /* 0x0000001a0808723c */ /* 0x008fe20000001810 */
[----:B--2---:R-:W-:Y:S01]  /*171f0*/  STL.64 [R1+0x1600], R14 ;  /* 0x0016000e01007387 */ /* 0x004fe20000100a00 */
[----:B----4-:R0:W-:Y:S03]  /*17200*/  STL.64 [R1+0x15f8], R12 ;  /* 0x0015f80c01007387 */ /* 0x0101e60000100a00 */
[----:B0-----:R-:W2:Y:S01]  /*17210*/  LDL.LU.64 R12, [R1+0x40] ;  /* 0x00004000010c7983 */ /* 0x001ea20000300a00 */
[----:B------:R-:W3:Y:S02]  /*17220*/  LDL.LU.64 R16, [R1+0x1628] ;  /* 0x0016280001107983 */ /* 0x000ee40000300a00 */
[----:B------:R-:W3:Y:S02]  /*17230*/  LDL.LU.64 R26, [R1+0x1620] ;  /* 0x00162000011a7983 */ /* 0x000ee40000300a00 */
[----:B------:R-:W3:Y:S11]  /*17240*/  LDL.LU.64 R24, [R1+0x1618] ;  /* 0x0016180001187983 */ /* 0x000ef60000300a00 */
[----:B------:R-:W-:Y:S02]  /*17250*/  @!UPT UIADD3 URZ, URZ, URZ, URZ ;  /* 0x0000003f3f3ff290 */ /* 0x000fe4000fffe03f */
[----:B------:R0:W-:Y:S01]  /*17260*/  STL.64 [R1+0xc0], R8 ;  /* 0x0000c00801007387 */ /* 0x0001e20000100a00 */
[----:B------:R1:W-:Y:S03]  /*17270*/  STL.64 [R1+0xc8], R10 ;  /* 0x0000c80a01007387 */ /* 0x0003e60000100a00 */
[----:B0-----:R-:W3:Y:S01]  /*17280*/  LDL.LU R8, [R1+0x120] ;  /* 0x0001200001087983 */ /* 0x001ee20000300800 */
[----:B------:R-:W3:Y:S02]  /*17290*/  LDL.LU R9, [R1+0x124] ;  /* 0x0001240001097983 */ /* 0x000ee40000300800 */
[----:B-1----:R-:W3:Y:S02]  /*172a0*/  LDL.LU R10, [R1+0x128] ;  /* 0x00012800010a7983 */ /* 0x002ee40000300800 */
[----:B------:R-:W3:Y:S02]  /*172b0*/  LDL.LU R11, [R1+0x12c] ;  /* 0x00012c00010b7983 */ /* 0x000ee40000300800 */
[----:B------:R-:W-:-:S02]  /*172c0*/  IMAD.MOV.U32 R2, RZ, RZ, R20 ;  /* 0x000000ffff027224 */ /* 0x000fc400078e0014 */
[----:B------:R-:W-:Y:S01]  /*172d0*/  IMAD.MOV.U32 R0, RZ, RZ, R21 ;  /* 0x000000ffff007224 */ /* 0x000fe200078e0015 */
[C---:B---3--:R-:W-:Y:S08]  /*172e0*/  HMMA.16816.F32 R8, R24.reuse, R16, R8 ;  /* 0x000000101808723c */ /* 0x048ff00000001808 */
[----:B------:R-:W-:Y:S01]  /*172f0*/  HMMA.16816.F32 R4, R24, R20, R4 ;  /* 0x000000141804723c */ /* 0x000fe20000001804 */
[----:B------:R-:W-:Y:S11]  /*17300*/  LDSM.16.MT88.4 R20, [R3+0x6080] ;  /* 0x006080000314783b */ /* 0x000ff60000004200 */
[----:B------:R-:W-:Y:S03]  /*17310*/  @!UPT UIADD3 URZ, URZ, URZ, URZ ;  /* 0x0000003f3f3ff290 */ /* 0x000fe6000fffe03f */
[----:B------:R-:W-:Y:S01]  /*17320*/  STL.64 [R1+0x80], R8 ;  /* 0x0000800801007387 */ /* 0x000fe20000100a00 */
[----:B------:R-:W-:Y:S02]  /*17330*/  STL.64 [R1+0x88], R10 ;  /* 0x0000880a01007387 */ /* 0x000fe40000100a00 */
[----:B------:R-:W0:Y:S02]  /*17340*/  LDSM.16.MT88.4 R8, [R3+0x6000] ;  /* 0x006000000308783b */ /* 0x000e240000004200 */
[----:B0-----:R-:W-:Y:S02]  /*17350*/  STL.64 [R1+0x1518], R10 ;  /* 0x0015180a01007387 */ /* 0x001fe40000100a00 */
[----:B------:R0:W-:Y:S02]  /*17360*/  STL.64 [R1+0x1510], R8 ;  /* 0x0015100801007387 */ /* 0x0001e40000100a00 */
[----:B0-----:R-:W3:Y:S01]  /*17370*/  LDL.LU R8, [R1+0xb0] ;  /* 0x0000b00001087983 */ /* 0x001ee20000300800 */
[----:B------:R-:W3:Y:S02]  /*17380*/  LDL.LU R9, [R1+0xb4] ;  /* 0x0000b40001097983 */ /* 0x000ee40000300800 */
[----:B------:R-:W-:Y:S02]  /*17390*/  STL.64 [R1+0x70], R4 ;  /* 0x0000700401007387 */ /* 0x000fe40000100a00 */
[----:B------:R0:W-:Y:S02]  /*173a0*/  STL.64 [R1+0x78], R6 ;  /* 0x0000780601007387 */ /* 0x0001e40000100a00 */
[----:B0-----:R-:W4:Y:S01]  /*173b0*/  LDL.LU.64 R6, [R1+0x1610] ;  /* 0x0016100001067983 */ /* 0x001f220000300a00 */
[----:B------:R-:W4:Y:S02]  /*173c0*/  LDL.LU.64 R4, [R1+0x1608] ;  /* 0x0016080001047983 */ /* 0x000f240000300a00 */
[----:B------:R-:W-:Y:S02]  /*173d0*/  STL.64 [R1+0x14d8], R22 ;  /* 0x0014d81601007387 */ /* 0x000fe40000100a00 */
[----:B------:R0:W-:Y:S02]  /*173e0*/  STL.64 [R1+0x14d0], R20 ;  /* 0x0014d01401007387 */ /* 0x0001e40000100a00 */
[----:B0-----:R-:W3:Y:S01]  /*173f0*/  LDL.LU R20, [R1+0x190] ;  /* 0x0001900001147983 */ /* 0x001ee20000300800 */
[----:B------:R-:W3:Y:S02]  /*17400*/  LDL.LU R21, [R1+0x194] ;  /* 0x0001940001157983 */ /* 0x000ee40000300800 */
[----:B------:R-:W3:Y:S02]  /*17410*/  LDL.LU R22, [R1+0x198] ;  /* 0x0001980001167983 */ /* 0x000ee40000300800 */
[----:B------:R-:W3:Y:S02]  /*17420*/  LDL.LU R23, [R1+0x19c] ;  /* 0x00019c0001177983 */ /* 0x000ee40000300800 */
[----:B--2---:R-:W-:-:S02]  /*17430*/  IMAD.MOV.U32 R19, RZ, RZ, R12 ;  /* 0x000000ffff137224 */ /* 0x004fc400078e000c */
[----:B------:R-:W-:Y:S01]  /*17440*/  IMAD.MOV.U32 R18, RZ, RZ, R13 ;  /* 0x000000ffff127224 */ /* 0x000fe200078e000d */
[----:B------:R-:W2:Y:S01]  /*17450*/  LDL.LU.64 R14, [R1+0x1600] ;  /* 0x00160000010e7983 */ /* 0x000ea20000300a00 */
[C---:B----4-:R-:W-:Y:S03]  /*17460*/  HMMA.16816.F32 R4, R24.reuse, R12, R4 ;  /* 0x0000000c1804723c */ /* 0x050fe60000001804 */
[----:B------:R-:W2:Y:S05]  /*17470*/  LDL.LU.64 R12, [R1+0x15f8] ;  /* 0x0015f800010c7983 */ /* 0x000eaa0000300a00 */
[----:B---3--:R-:W-:Y:S01]  /*17480*/  HMMA.16816.F32 R20, R24, R8, R20 ;  /* 0x000000081814723c */ /* 0x008fe20000001814 */
[----:B------:R-:W0:Y:S11]  /*17490*/  LDSM.16.MT88.4 R24, [R3+0x6100] ;  /* 0x006100000318783b */ /* 0x000e360000004200 */
[----:B------:R-:W-:Y:S04]  /*174a0*/  @!UPT UIADD3 URZ, URZ, URZ, URZ ;  /* 0x0000003f3f3ff290 */ /* 0x000fe8000fffe03f */
[----:B------:R-:W-:Y:S02]  /*174b0*/  IMAD.MOV.U32 R10, RZ, RZ, R7 ;  /* 0x000000ffff0a7224 */ /* 0x000fe400078e0007 */
[----:B------:R-:W-:Y:S01]  /*174c0*/  IMAD.MOV.U32 R11, RZ, RZ, R6 ;  /* 0x000000ffff0b7224 */ /* 0x000fe200078e0006 */
[----:B------:R1:W-:Y:S01]  /*174d0*/  STL.64 [R1+0x60], R4 ;  /* 0x0000600401007387 */ /* 0x0003e20000100a00 */
[----:B------:R-:W2:Y:S03]  /*174e0*/  LDL.LU.64 R6, [R1+0x15f0] ;  /* 0x0015f00001067983 */ /* 0x000ea60000300a00 */
[----:B-1----:R-:W2:Y:S01]  /*174f0*/  LDL.LU.64 R4, [R1+0x15e8] ;  /* 0x0015e80001047983 */ /* 0x002ea20000300a00 */
[----:B------:R-:W-:Y:S02]  /*17500*/  STL [R1+0x152c], R10 ;  /* 0x00152c0a01007387 */ /* 0x000fe40000100800 */
[----:B------:R-:W-:Y:S02]  /*17510*/  STL [R1+0x1528], R11 ;  /* 0x0015280b01007387 */ /* 0x000fe40000100800 */
[----:B------:R1:W-:Y:S01]  /*17520*/  STL.64 [R1+0x14e8], R22 ;  /* 0x0014e81601007387 */ /* 0x0003e20000100a00 */
[----:B------:R3:W-:Y:S04]  /*17530*/  STL.64 [R1+0x14e0], R20 ;  /* 0x0014e01401007387 */ /* 0x0007e80000100a00 */
[----:B-1----:R-:W4:Y:S04]  /*17540*/  LDL R22, [R1+0x48] ;  /* 0x0000480001167983 */ /* 0x002f280000100800 */
[----:B----4-:R1:W-:Y:S01]  /*17550*/  STL [R1+0x15b0], R22 ;  /* 0x0015b01601007387 */ /* 0x0103e20000100800 */
[----:B------:R-:W4:Y:S01]  /*17560*/  LDL R23, [R1+0x4c] ;  /* 0x00004c0001177983 */ /* 0x000f220000100800 */
[----:B--2---:R-:W-:Y:S01]  /*17570*/  HMMA.16816.F32 R12, R4, R16, R12 ;  /* 0x00000010040c723c */ /* 0x004fe2000000180c */
[----:B---3--:R-:W-:-:S02]  /*17580*/  IMAD.MOV.U32 R20, RZ, RZ, R19 ;  /* 0x000000ffff147224 */ /* 0x008fc400078e0013 */
[----:B------:R-:W-:Y:S02]  /*17590*/  IMAD.MOV.U32 R21, RZ, RZ, R18 ;  /* 0x000000ffff157224 */ /* 0x000fe400078e0012 */
[----:B-1----:R-:W-:Y:S11]  /*175a0*/  IMAD.MOV.U32 R22, RZ, RZ, R17 ;  /* 0x000000ffff167224 */ /* 0x002ff600078e0011 */
[----:B------:R-:W-:Y:S08]  /*175b0*/  @!UPT UIADD3 URZ, URZ, URZ, URZ ;  /* 0x0000003f3f3ff290 */ /* 0x000ff0000fffe03f */
[----:B------:R-:W-:Y:S02]  /*175c0*/  IMAD.MOV.U32 R10, RZ, RZ, R12 ;  /* 0x000000ffff0a7224 */ /* 0x000fe400078e000c */
[----:B------:R-:W-:Y:S01]  /*175d0*/  IMAD.MOV.U32 R11, RZ, RZ, R13 ;  /* 0x000000ffff0b7224 */ /* 0x000fe200078e000d */
[----:B----4-:R1:W-:Y:S01]  /*175e0*/  STL [R1+0x15b4], R23 ;  /* 0x0015b41701007387 */ /* 0x0103e20000100800 */
[----:B0-----:R-:W-:Y:S02]  /*175f0*/  STL.64 [R1], R24 ;  /* 0x0000001801007387 */ /* 0x001fe40000100a00 */
[----:B------:R-:W-:Y:S02]  /*17600*/  STL.64 [R1+0x8], R26 ;  /* 0x0000081a01007387 */ /* 0x000fe40000100a00 */
[----:B------:R-:W-:Y:S01]  /*17610*/  STL.64 [R1+0x38], R14 ;  /* 0x0000380e01007387 */ /* 0x000fe20000100a00 */
[----:B------:R-:W-:Y:S01]  /*17620*/  STL.64 [R1+0x15e0], R10 ;  /* 0x0015e00a01007387 */ /* 0x000fe20000100a00 */
[----:B------:R0:W-:Y:S02]  /*17630*/  STL.64 [R1+0x15d8], R8 ;  /* 0x0015d80801007387 */ /* 0x0001e40000100a00 */
[----:B-1----:R-:W-:-:S05]  /*17640*/  IMAD.MOV.U32 R23, RZ, RZ, R16 ;  /* 0x000000ffff177224 */ /* 0x002fca00078e0010 */
[----:B------:R-:W-:Y:S01]  /*17650*/  STL.64 [R1+0x15d0], R22 ;  /* 0x0015d01601007387 */ /* 0x000fe20000100a00 */
[----:B------:R-:W-:Y:S02]  /*17660*/  STL.64 [R1+0x15c8], R20 ;  /* 0x0015c81401007387 */ /* 0x000fe40000100a00 */
[----:B0-----:R-:W2:Y:S02]  /*17670*/  LDL.LU R8, [R1+0x1c0] ;  /* 0x0001c00001087983 */ /* 0x001ea40000300800 */
[----:B------:R-:W2:Y:S01]  /*17680*/  LDL.LU R9, [R1+0x1c4] ;  /* 0x0001c40001097983 */ /* 0x000ea20000300800 */
[----:B------:R-:W2:Y:S01]  /*17690*/  LDL.LU R10, [R1+0x1c8] ;  /* 0x0001c800010a7983 */ /* 0x000ea20000300800 */
[----:B------:R-:W2:Y:S02]  /*176a0*/  LDL.LU R11, [R1+0x1cc] ;  /* 0x0001cc00010b7983 */ /* 0x000ea40000300800 */
[----:B------:R-:W3:Y:S02]  /*176b0*/  LDL.LU R24, [R1+0x1b0] ;  /* 0x0001b00001187983 */ /* 0x000ee40000300800 */
[----:B------:R-:W3:Y:S01]  /*176c0*/  LDL.LU R25, [R1+0x1b4] ;  /* 0x0001b40001197983 */ /* 0x000ee20000300800 */
[----:B------:R-:W3:Y:S01]  /*176d0*/  LDL.LU R26, [R1+0x1b8] ;  /* 0x0001b800011a7983 */ /* 0x000ee20000300800 */
[----:B------:R-:W3:Y:S02]  /*176e0*/  LDL.LU R27, [R1+0x1bc] ;  /* 0x0001bc00011b7983 */ /* 0x000ee40000300800 */
[----:B------:R-:W4:Y:S02]  /*176f0*/  LDL.LU R16, [R1+0x180] ;  /* 0x0001800001107983 */ /* 0x000f240000300800 */
[----:B------:R-:W4:Y:S01]  /*17700*/  LDL.LU R17, [R1+0x184] ;  /* 0x0001840001117983 */ /* 0x000f220000300800 */
[----:B------:R-:W4:Y:S01]  /*17710*/  LDL.LU R18, [R1+0x188] ;  /* 0x0001880001127983 */ /* 0x000f220000300800 */
[----:B------:R-:W4:Y:S02]  /*17720*/  LDL.LU R19, [R1+0x18c] ;  /* 0x00018c0001137983 */ /* 0x000f240000300800 */
[----:B------:R-:W2:Y:S02]  /*17730*/  LDL.LU R12, [R1+0x100] ;  /* 0x00010000010c7983 */ /* 0x000ea40000300800 */
[----:B------:R-:W2:Y:S01]  /*17740*/  LDL.LU R13, [R1+0x104] ;  /* 0x00010400010d7983 */ /* 0x000ea20000300800 */
[----:B------:R-:W2:Y:S01]  /*17750*/  LDL.LU R14, [R1+0x108] ;  /* 0x00010800010e7983 */ /* 0x000ea20000300800 */
[----:B------:R-:W2:Y:S03]  /*17760*/  LDL.LU R15, [R1+0x10c] ;  /* 0x00010c00010f7983 */ /* 0x000ea60000300800 */
[----:B--2---:R-:W-:Y:S01]  /*17770*/  STL.64 [R1+0x1578], R14 ;  /* 0x0015780e01007387 */ /* 0x004fe20000100a00 */
[----:B------:R0:W-:Y:S03]  /*17780*/  STL.64 [R1+0x1570], R12 ;  /* 0x0015700c01007387 */ /* 0x0001e60000100a00 */
[----:B0-----:R-:W2:Y:S01]  /*17790*/  LDL.LU R12, [R1+0x150] ;  /* 0x00015000010c7983 */ /* 0x001ea20000300800 */
[----:B------:R-:W2:Y:S02]  /*177a0*/  LDL.LU R13, [R1+0x154] ;  /* 0x00015400010d7983 */ /* 0x000ea40000300800 */
[----:B------:R-:W2:Y:S02]  /*177b0*/  LDL.LU R14, [R1+0x158] ;  /* 0x00015800010e7983 */ /* 0x000ea40000300800 */
[----:B------:R-:W2:Y:S02]  /*177c0*/  LDL.LU R15, [R1+0x15c] ;  /* 0x00015c00010f7983 */ /* 0x000ea40000300800 */
[----:B------:R-:W-:-:S02]  /*177d0*/  IMAD.MOV.U32 R20, RZ, RZ, R2 ;  /* 0x000000ffff147224 */ /* 0x000fc400078e0002 */
[----:B------:R-:W-:-:S07]  /*177e0*/  IMAD.MOV.U32 R21, RZ, RZ, R0 ;  /* 0x000000ffff157224 */ /* 0x000fce00078e0000 */
[C---:B------:R-:W-:Y:S01]  /*177f0*/  HMMA.16816.F32 R20, R4.reuse, R20, R8 ;  /* 0x000000140414723c */ /* 0x040fe20000001808 */
[----:B--2---:R-:W-:Y:S01]  /*17800*/  STL.64 [R1+0x1588], R14 ;  /* 0x0015880e01007387 */ /* 0x004fe20000100a00 */
[----:B------:R0:W-:Y:S03]  /*17810*/  STL.64 [R1+0x1580], R12 ;  /* 0x0015800c01007387 */ /* 0x0001e60000100a00 */
[----:B0-----:R-:W2:Y:S01]  /*17820*/  LDL.LU R12, [R1+0x160] ;  /* 0x00016000010c7983 */ /* 0x001ea20000300800 */
[----:B------:R-:W2:Y:S02]  /*17830*/  LDL.LU R13, [R1+0x164] ;  /* 0x00016400010d7983 */ /* 0x000ea40000300800 */
[----:B------:R-:W2:Y:S02]  /*17840*/  LDL.LU R14, [R1+0x168] ;  /* 0x00016800010e7983 */ /* 0x000ea40000300800 */
[----:B------:R-:W2:Y:S11]  /*17850*/  LDL.LU R15, [R1+0x16c] ;  /* 0x00016c00010f7983 */ /* 0x000eb60000300800 */
[----:B------:R-:W-:Y:S03]  /*17860*/  @!UPT UIADD3 URZ, URZ, URZ, URZ ;  /* 0x0000003f3f3ff290 */ /* 0x000fe6000fffe03f */
[----:B------:R-:W-:Y:S02]  /*17870*/  IMAD.MOV.U32 R0, RZ, RZ, R22 ;  /* 0x000000ffff007224 */ /* 0x000fe400078e0016 */
[----:B------:R-:W-:Y:S02]  /*17880*/  IMAD.MOV.U32 R2, RZ, RZ, R23 ;  /* 0x000000ffff027224 */ /* 0x000fe400078e0017 */
[----:B------:R-:W-:Y:S02]  /*17890*/  IMAD.MOV.U32 R28, RZ, RZ, R20 ;  /* 0x000000ffff1c7224 */ /* 0x000fe400078e0014 */
[----:B------:R-:W-:Y:S01]  /*178a0*/  IMAD.MOV.U32 R29, RZ, RZ, R21 ;  /* 0x000000ffff1d7224 */ /* 0x000fe200078e0015 */
[----:B--2---:R-:W-:Y:S01]  /*178b0*/  STL.64 [R1+0x15a8], R14 ;  /* 0x0015a80e01007387 */ /* 0x004fe20000100a00 */
[----:B------:R0:W-:Y:S03]  /*178c0*/  STL.64 [R1+0x15a0], R12 ;  /* 0x0015a00c01007387 */ /* 0x0001e60000100a00 */
[----:B0-----:R-:W2:Y:S01]  /*178d0*/  LDL.LU R12, [R1+0x170] ;  /* 0x00017000010c7983 */ /* 0x001ea20000300800 */
[----:B------:R-:W2:Y:S02]  /*178e0*/  LDL.LU R13, [R1+0x174] ;  /* 0x00017400010d7983 */ /* 0x000ea40000300800 */
[----:B------:R-:W2:Y:S02]  /*178f0*/  LDL.LU R14, [R1+0x178] ;  /* 0x00017800010e7983 */ /* 0x000ea40000300800 */
[----:B------:R-:W2:Y:S01]  /*17900*/  LDL.LU R15, [R1+0x17c] ;  /* 0x00017c00010f7983 */ /* 0x000ea20000300800 */
[----:B------:R-:W2:Y:S01]  /*17910*/  LDL.LU.64 R10, [R1+0x15e0] ;  /* 0x0015e000010a7983 */ /* 0x000ea20000300a00 */
[----:B------:R-:W4:Y:S02]  /*17920*/  LDL.LU.64 R8, [R1+0x15d8] ;  /* 0x0015d80001087983 */ /* 0x000f240000300a00 */
[----:B------:R-:W2:Y:S02]  /*17930*/  LDL.LU.64 R22, [R1+0x15d0] ;  /* 0x0015d00001167983 */ /* 0x000ea40000300a00 */
[----:B------:R-:W3:Y:S02]  /*17940*/  LDL.LU.64 R20, [R1+0x15c8] ;  /* 0x0015c80001147983 */ /* 0x000ee40000300a00 */
[C---:B---3--:R-:W-:Y:S08]  /*17950*/  HMMA.16816.F32 R24, R4.reuse, R20, R24 ;  /* 0x000000140418723c */ /* 0x048ff00000001818 */
[----:B----4-:R-:W-:Y:S11]  /*17960*/  HMMA.16816.F32 R4, R4, R8, R16 ;  /* 0x000000080404723c */ /* 0x010ff60000001810 */
[----:B------:R-:W-:Y:S04]  /*17970*/  @!UPT UIADD3 URZ, URZ, URZ, URZ ;  /* 0x0000003f3f3ff290 */ /* 0x000fe8000fffe03f */
[----:B------:R-:W-:Y:S01]  /*17980*/  STL.64 [R1+0x1498], R26 ;  /* 0x0014981a01007387 */ /* 0x000fe20000100a00 */
[----:B------:R0:W-:Y:S03]  /*17990*/  STL.64 [R1+0x1490], R24 ;  /* 0x0014901801007387 */ /* 0x0001e60000100a00 */
[----:B0-----:R-:W3:Y:S01]  /*179a0*/  LDL.LU.64 R24, [R1+0x90] ;  /* 0x0000900001187983 */ /* 0x001ee20000300a00 */
[----:B------:R-:W4:Y:S02]  /*179b0*/  LDL.LU.64 R26, [R1+0x98] ;  /* 0x00009800011a7983 */ /* 0x000f240000300a00 */
[----:B------:R-:W3:Y:S02]  /*179c0*/  LDL.LU.64 R18, [R1+0x15c0] ;  /* 0x0015c00001127983 */ /* 0x000ee40000300a00 */
[----:B------:R-:W3:Y:S01]  /*179d0*/  LDL.LU.64 R16, [R1+0x15b8] ;  /* 0x0015b80001107983 */ /* 0x000ee20000300a00 */
[----:B------:R-:W-:Y:S01]  /*179e0*/  STL.64 [R1+0x14a8], R6 ;  /* 0x0014a80601007387 */ /* 0x000fe20000100a00 */
[----:B------:R2:W-:Y:S02]  /*179f0*/  STL.64 [R1+0x14a0], R4 ;  /* 0x0014a00401007387 */ /* 0x0005e40000100a00 */
[----:B--2---:R-:W-:-:S02]  /*17a00*/  IMAD.MOV.U32 R4, RZ, RZ, R23 ;  /* 0x000000ffff047224 */ /* 0x004fc400078e0017 */
[----:B------:R-:W-:Y:S01]  /*17a10*/  IMAD.MOV.U32 R5, RZ, RZ, R22 ;  /* 0x000000ffff057224 */ /* 0x000fe200078e0016 */
[----:B------:R-:W2:Y:S01]  /*17a20*/  LDL.LU R23, [R1+0x15b4] ;  /* 0x0015b40001177983 */ /* 0x000ea20000300800 */
[----:B------:R-:W2:Y:S05]  /*17a30*/  LDL.LU R22, [R1+0x15b0] ;  /* 0x0015b00001167983 */ /* 0x000eaa0000300800 */
[C---:B---3--:R-:W-:Y:S01]  /*17a40*/  HMMA.16816.F32 R4, R16.reuse, R4, R12 ;  /* 0x000000041004723c */ /* 0x048fe2000000180c */
[----:B------:R-:W3:Y:S01]  /*17a50*/  LDL.LU.64 R14, [R1+0x15a8] ;  /* 0x0015a800010e7983 */ /* 0x000ee20000300a00 */
[----:B------:R-:W3:Y:S11]  /*17a60*/  LDL.LU.64 R12, [R1+0x15a0] ;  /* 0x0015a000010c7983 */ /* 0x000ef60000300a00 */
[----:B------:R-:W-:Y:S10]  /*17a70*/  @!UPT UIADD3 URZ, URZ, URZ, URZ ;  /* 0x0000003f3f3ff290 */ /* 0x000ff4000fffe03f */
[----:B------:R0:W-:Y:S01]  /*17a80*/  STL.64 [R1+0x110], R4 ;  /* 0x0001100401007387 */ /* 0x0001e20000100a00 */
[----:B------:R1:W-:Y:S02]  /*17a90*/  STL.64 [R1+0x118], R6 ;  /* 0x0001180601007387 */ /* 0x0003e40000100a00 */
[----:B0-----:R-:W-:Y:S02]  /*17aa0*/  IMAD.MOV.U32 R4, RZ, RZ, R28 ;  /* 0x000000ffff047224 */ /* 0x001fe400078e001c */
[----:B-1----:R-:W-:Y:S02]  /*17ab0*/  IMAD.MOV.U32 R6, RZ, RZ, R0 ;  /* 0x000000ffff067224 */ /* 0x002fe400078e0000 */
[----:B------:R-:W-:Y:S01]  /*17ac0*/  IMAD.MOV.U32 R7, RZ, RZ, R2 ;  /* 0x000000ffff077224 */ /* 0x000fe200078e0002 */
[----:B------:R-:W2:Y:S01]  /*17ad0*/  LDL.LU R28, [R1+0x159c] ;  /* 0x00159c00011c7983 */ /* 0x000ea20000300800 */
[----:B------:R-:W-:Y:S02]  /*17ae0*/  IMAD.MOV.U32 R5, RZ, RZ, R29 ;  /* 0x000000ffff057224 */ /* 0x000fe400078e001d */
[----:B------:R-:W2:Y:S02]  /*17af0*/  LDL.LU R29, [R1+0x1598] ;  /* 0x00159800011d7983 */ /* 0x000ea40000300800 */
[----:B------:R-:W2:Y:S01]  /*17b00*/  LDL.LU R0, [R1+0x1594] ;  /* 0x0015940001007983 */ /* 0x000ea20000300800 */
[----:B------:R-:W2:Y:S01]  /*17b10*/  LDL.LU R2, [R1+0x1590] ;  /* 0x0015900001027983 */ /* 0x000ea20000300800 */
[----:B------:R-:W-:Y:S02]  /*17b20*/  STL.64 [R1+0x14b8], R6 ;  /* 0x0014b80601007387 */ /* 0x000fe40000100a00 */
[----:B------:R0:W-:Y:S02]  /*17b30*/  STL.64 [R1+0x14b0], R4 ;  /* 0x0014b00401007387 */ /* 0x0001e40000100a00 */
[----:B0-----:R-:W2:Y:S01]  /*17b40*/  LDL.LU.64 R4, [R1+0xa0] ;  /* 0x0000a00001047983 */ /* 0x001ea20000300a00 */
[----:B------:R-:W2:Y:S01]  /*17b50*/  LDL.64 R6, [R1+0xa8] ;  /* 0x0000a80001067983 */ /* 0x000ea20000100a00 */
[C---:B---3--:R-:W-:Y:S11]  /*17b60*/  HMMA.16816.F32 R12, R16.reuse, R24, R12 ;  /* 0x00000018100c723c */ /* 0x048ff6000000180c */
[----:B------:R-:W-:Y:S11]  /*17b70*/  @!UPT UIADD3 URZ, URZ, URZ, URZ ;  /* 0x0000003f3f3ff290 */ /* 0x000ff6000fffe03f */
[----:B------:R-:W-:Y:S01]  /*17b80*/  @!UPT UIADD3 URZ, URZ, URZ, URZ ;  /* 0x0000003f3f3ff290 */ /* 0x000fe2000fffe03f */
[----:B------:R-:W-:Y:S01]  /*17b90*/  STL.64 [R1+0x140], R12 ;  /* 0x0001400c01007387 */ /* 0x000fe20000100a00 */
[----:B------:R0:W-:Y:S03]  /*17ba0*/  STL.64 [R1+0x148], R14 ;  /* 0x0001480e01007387 */ /* 0x0001e60000100a00 */
[----:B0-----:R-:W3:Y:S01]  /*17bb0*/  LDL.LU.64 R14, [R1+0x1588] ;  /* 0x00158800010e7983 */ /* 0x001ee20000300a00 */
[----:B------:R-:W3:Y:S02]  /*17bc0*/  LDL.LU.64 R12, [R1+0x1580] ;  /* 0x00158000010c7983 */ /* 0x000ee40000300a00 */
[----:B----4-:R2:W-:Y:S02]  /*17bd0*/  STL.64 [R1+0x1548], R26 ;  /* 0x0015481a01007387 */ /* 0x0105e40000100a00 */
[----:B------:R0:W-:Y:S02]  /*17be0*/  STL.64 [R1+0x1540], R24 ;  /* 0x0015401801007387 */ /* 0x0001e40000100a00 */
[----:B--2---:R-:W-:Y:S01]  /*17bf0*/  IMAD.MOV.U32 R26, RZ, RZ, R2 ;  /* 0x000000ffff1a7224 */ /* 0x004fe200078e0002 */
[----:B0-----:R-:W2:Y:S01]  /*17c00*/  LDL.LU R24, [R1+0xf0] ;  /* 0x0000f00001187983 */ /* 0x001ea20000300800 */
[----:B------:R-:W2:Y:S02]  /*17c10*/  LDL.LU R25, [R1+0xf4] ;  /* 0x0000f40001197983 */ /* 0x000ea40000300800 */
[----:B------:R-:W-:Y:S01]  /*17c20*/  IMAD.MOV.U32 R27, RZ, RZ, R0 ;  /* 0x000000ffff1b7224 */ /* 0x000fe200078e0000 */
[C---:B---3--:R-:W-:Y:S11]  /*17c30*/  HMMA.16816.F32 R12, R16.reuse, R20, R12 ;  /* 0x00000014100c723c */ /* 0x048ff6000000180c */
[----:B------:R-:W-:Y:S11]  /*17c40*/  @!UPT UIADD3 URZ, URZ, URZ, URZ ;  /* 0x0000003f3f3ff290 */ /* 0x000ff6000fffe03f */
[----:B------:R-:W-:Y:S01]  /*17c50*/  @!UPT UIADD3 URZ, URZ, URZ, URZ ;  /* 0x0000003f3f3ff290 */ /* 0x000fe2000fffe03f */
[----:B------:R0:W-:Y:S01]  /*17c60*/  STL.64 [R1+0x150], R12 ;  /* 0x0001500c01007387 */ /* 0x0001e20000100a00 */
[----:B------:R-:W-:Y:S02]  /*17c70*/  IMAD.MOV.U32 R2, RZ, RZ, R14 ;  /* 0x000000ffff027224 */ /* 0x000fe400078e000e */
[----:B------:R-:W-:Y:S02]  /*17c80*/  IMAD.MOV.U32 R0, RZ, RZ, R15 ;  /* 0x000000ffff007224 */ /* 0x000fe400078e000f */
[----:B------:R-:W3:Y:S04]  /*17c90*/  LDL.LU.64 R14, [R1+0x1578] ;  /* 0x00157800010e7983 */ /* 0x000ee80000300a00 */
[----:B0-----:R-:W3:Y:S01]  /*17ca0*/  LDL.LU.64 R12, [R1+0x1570] ;  /* 0x00157000010c7983 */ /* 0x001ee20000300a00 */
[----:B------:R-:W-:Y:S02]  /*17cb0*/  STL [R1+0x148c], R0 ;  /* 0x00148c0001007387 */ /* 0x000fe40000100800 */
[----:B------:R-:W-:Y:S01]  /*17cc0*/  STL [R1+0x1488], R2 ;  /* 0x0014880201007387 */ /* 0x000fe20000100800 */
[----:B---3--:R-:W-:Y:S01]  /*17cd0*/  HMMA.16816.F32 R16, R16, R8, R12 ;  /* 0x000000081010723c */ /* 0x008fe2000000180c */
[----:B------:R-:W3:Y:S01]  /*17ce0*/  LDL.LU.64 R14, [R1+0x1568] ;  /* 0x00156800010e7983 */ /* 0x000ee20000300a00 */
[----:B------:R-:W4:Y:S11]  /*17cf0*/  LDL.LU.64 R12, [R1+0x1560] ;  /* 0x00156000010c7983 */ /* 0x000f360000300a00 */
[----:B------:R-:W-:Y:S10]  /*17d00*/  @!UPT UIADD3 URZ, URZ, URZ, URZ ;  /* 0x0000003f3f3ff290 */ /* 0x000ff4000fffe03f */
[----:B------:R3:W-:Y:S01]  /*17d10*/  STL.64 [R1+0x130], R16 ;  /* 0x0001301001007387 */ /* 0x0007e20000100a00 */
[----:B------:R0:W-:Y:S02]  /*17d20*/  STL.64 [R1+0x138], R18 ;  /* 0x0001381201007387 */ /* 0x0001e40000100a00 */
[----:B---3--:R-:W-:Y:S02]  /*17d30*/  IMAD.MOV.U32 R17, RZ, RZ, R14 ;  /* 0x000000ffff117224 */ /* 0x008fe400078e000e */
[----:B----4-:R-:W-:Y:S02]  /*17d40*/  IMAD.MOV.U32 R16, RZ, RZ, R13 ;  /* 0x000000ffff107224 */ /* 0x010fe400078e000d */
[----:B0-----:R-:W-:Y:S01]  /*17d50*/  IMAD.MOV.U32 R18, RZ, RZ, R15 ;  /* 0x000000ffff127224 */ /* 0x001fe200078e000f */
[----:B------:R-:W2:Y:S01]  /*17d60*/  LDL.LU R13, [R1+0x1558] ;  /* 0x00155800010d7983 */ /* 0x000ea20000300800 */
[----:B------:R-:W2:Y:S02]  /*17d70*/  LDL.LU R14, [R1+0x1554] ;  /* 0x00155400010e7983 */ /* 0x000ea40000300800 */
[----:B------:R-:W2:Y:S02]  /*17d80*/  LDL.LU R15, [R1+0x1550] ;  /* 0x00155000010f7983 */ /* 0x000ea40000300800 */
[----:B------:R-:W3:Y:S01]  /*17d90*/  LDL.LU R19, [R1+0xdc] ;  /* 0x0000dc0001137983 */ /* 0x000ee20000300800 */
[----:B------:R0:W-:Y:S01]  /*17da0*/  STL.64 [R1+0x1538], R10 ;  /* 0x0015380a01007387 */ /* 0x0001e20000100a00 */
[----:B------:R1:W-:Y:S02]  /*17db0*/  STL.64 [R1+0x1530], R8 ;  /* 0x0015300801007387 */ /* 0x0003e40000100a00 */
[----:B0-----:R-:W-:Y:S01]  /*17dc0*/  IMAD.MOV.U32 R10, RZ, RZ, R29 ;  /* 0x000000ffff0a7224 */ /* 0x001fe200078e001d */
[----:B-1----:R-:W4:Y:S01]  /*17dd0*/  LDL.LU R8, [R1+0xe0] ;  /* 0x0000e00001087983 */ /* 0x002f220000300800 */
[----:B------:R-:W4:Y:S02]  /*17de0*/  LDL.LU R9, [R1+0xe4] ;  /* 0x0000e40001097983 */ /* 0x000f240000300800 */
[----:B------:R-:W-:Y:S01]  /*17df0*/  IMAD.MOV.U32 R11, RZ, RZ, R28 ;  /* 0x000000ffff0b7224 */ /* 0x000fe200078e001c */
[C---:B--2---:R-:W-:Y:S11]  /*17e00*/  HMMA.16816.F32 R24, R12.reuse, R4, R24 ;  /* 0x000000040c18723c */ /* 0x044ff60000001818 */
[----:B------:R-:W-:Y:S11]  /*17e10*/  @!UPT UIADD3 URZ, URZ, URZ, URZ ;  /* 0x0000003f3f3ff290 */ /* 0x000ff6000fffe03f */
[----:B------:R-:W-:Y:S01]  /*17e20*/  @!UPT UIADD3 URZ, URZ, URZ, URZ ;  /* 0x0000003f3f3ff290 */ /* 0x000fe2000fffe03f */
[----:B------:R0:W-:Y:S01]  /*17e30*/  STL.64 [R1+0x120], R24 ;  /* 0x0001201801007387 */ /* 0x0001e20000100a00 */
[----:B------:R-:W-:Y:S02]  /*17e40*/  IMAD.MOV.U32 R29, RZ, RZ, R26 ;  /* 0x000000ffff1d7224 */ /* 0x000fe400078e001a */
[----:B------:R-:W-:Y:S02]  /*17e50*/  IMAD.MOV.U32 R28, RZ, RZ, R27 ;  /* 0x000000ffff1c7224 */ /* 0x000fe400078e001b */
[----:B------:R-:W2:Y:S04]  /*17e60*/  LDL.LU.64 R26, [R1+0x1548] ;  /* 0x00154800011a7983 */ /* 0x000ea80000300a00 */
[----:B0-----:R-:W4:Y:S01]  /*17e70*/  LDL.LU.64 R24, [R1+0x1540] ;  /* 0x0015400001187983 */ /* 0x001f220000300a00 */
[----:B------:R0:W-:Y:S02]  /*17e80*/  STL.64 [R1+0x1520], R6 ;  /* 0x0015200601007387 */ /* 0x0001e40000100a00 */
[----:B------:R-:W-:Y:S02]  /*17e90*/  STL [R1+0x146c], R28 ;  /* 0x00146c1c01007387 */ /* 0x000fe40000100800 */
[----:B------:R-:W-:Y:S01]  /*17ea0*/  STL [R1+0x1468], R29 ;  /* 0x0014681d01007387 */ /* 0x000fe20000100800 */
[----:B------:R-:W2:Y:S01]  /*17eb0*/  LDL.LU R4, [R1+0xc0] ;  /* 0x0000c00001047983 */ /* 0x000ea20000300800 */
[C---:B---3--:R-:W-:Y:S08]  /*17ec0*/  HMMA.16816.F32 R16, R12.reuse, R20, R16 ;  /* 0x000000140c10723c */ /* 0x048ff00000001810 */
[----:B----4-:R-:W-:Y:S11]  /*17ed0*/  HMMA.16816.F32 R8, R12, R24, R8 ;  /* 0x000000180c08723c */ /* 0x010ff60000001808 */
[----:B------:R-:W-:Y:S11]  /*17ee0*/  @!UPT UIADD3 URZ, URZ, URZ, URZ ;  /* 0x0000003f3f3ff290 */ /* 0x000ff6000fffe03f */
[----:B------:R-:W-:Y:S01]  /*17ef0*/  @!UPT UIADD3 URZ, URZ, URZ, URZ ;  /* 0x0000003f3f3ff290 */ /* 0x000fe2000fffe03f */
[----:B------:R-:W-:Y:S01]  /*17f00*/  STL.64 [R1+0x100], R8 ;  /* 0x0001000801007387 */ /* 0x000fe20000100a00 */
[----:B------:R-:W-:Y:S02]  /*17f10*/  STL.64 [R1+0x108], R10 ;  /* 0x0001080a01007387 */ /* 0x000fe40000100a00 */
[----:B------:R-:W1:Y:S04]  /*17f20*/  LDSM.16.MT88.4 R8, [R3+0x6180] ;  /* 0x006180000308783b */ /* 0x000e680000004200 */
[----:B------:R-:W3:Y:S01]  /*17f30*/  LDL.LU R5, [R1+0xc4] ;  /* 0x0000c40001057983 */ /* 0x000ee20000300800 */
[----:B0-----:R-:W3:Y:S01]  /*17f40*/  LDL.LU R6, [R1+0xc8] ;  /* 0x0000c80001067983 */ /* 0x001ee20000300800 */
[----:B------:R-:W3:Y:S02]  /*17f50*/  LDL.LU R7, [R1+0xcc] ;  /* 0x0000cc0001077983 */ /* 0x000ee40000300800 */
[----:B--2---:R0:W-:Y:S02]  /*17f60*/  STL.64 [R1+0x1508], R26 ;  /* 0x0015081a01007387 */ /* 0x0041e40000100a00 */
[----:B------:R-:W2:Y:S01]  /*17f70*/  LDL.LU R24, [R1+0x80] ;  /* 0x0000800001187983 */ /* 0x000ea20000300800 */
[----:B------:R-:W2:Y:S04]  /*17f80*/  LDL.LU R25, [R1+0x84] ;  /* 0x0000840001197983 */ /* 0x000ea80000300800 */
[----:B0-----:R-:W2:Y:S01]  /*17f90*/  LDL.LU R26, [R1+0x88] ;  /* 0x00008800011a7983 */ /* 0x001ea20000300800 */
[----:B------:R-:W2:Y:S02]  /*17fa0*/  LDL.LU R27, [R1+0x8c] ;  /* 0x00008c00011b7983 */ /* 0x000ea40000300800 */
[----:B------:R0:W-:Y:S02]  /*17fb0*/  STL.64 [R1+0x1500], R22 ;  /* 0x0015001601007387 */ /* 0x0001e40000100a00 */
[----:B------:R-:W4:Y:S01]  /*17fc0*/  LDL.LU R20, [R1+0x70] ;  /* 0x0000700001147983 */ /* 0x000f220000300800 */
[----:B------:R-:W4:Y:S04]  /*17fd0*/  LDL.LU R21, [R1+0x74] ;  /* 0x0000740001157983 */ /* 0x000f280000300800 */
[----:B0-----:R-:W4:Y:S01]  /*17fe0*/  LDL.LU R22, [R1+0x78] ;  /* 0x0000780001167983 */ /* 0x001f220000300800 */
[----:B------:R-:W4:Y:S02]  /*17ff0*/  LDL.LU R23, [R1+0x7c] ;  /* 0x00007c0001177983 */ /* 0x000f240000300800 */
[----:B------:R-:W-:Y:S02]  /*18000*/  STL.64 [R1+0x1420], R18 ;  /* 0x0014201201007387 */ /* 0x000fe40000100a00 */
[----:B------:R1:W-:Y:S02]  /*18010*/  STL.64 [R1+0x1418], R16 ;  /* 0x0014181001007387 */ /* 0x0003e40000100a00 */
[----:B-1----:R-:W-:-:S02]  /*18020*/  IMAD.MOV.U32 R17, RZ, RZ, R10 ;  /* 0x000000ffff117224 */ /* 0x002fc400078e000a */
[----:B------:R-:W-:Y:S02]  /*18030*/  IMAD.MOV.U32 R16, RZ, RZ, R11 ;  /* 0x000000ffff107224 */ /* 0x000fe400078e000b */
[----:B------:R-:W2:Y:S01]  /*18040*/  LDL.LU.64 R10, [R1+0x1538] ;  /* 0x00153800010a7983 */ /* 0x000ea20000300a00 */
[----:B------:R-:W-:Y:S02]  /*18050*/  IMAD.MOV.U32 R19, RZ, RZ, R8 ;  /* 0x000000ffff137224 */ /* 0x000fe400078e0008 */
[----:B------:R-:W-:Y:S02]  /*18060*/  IMAD.MOV.U32 R18, RZ, RZ, R9 ;  /* 0x000000ffff127224 */ /* 0x000fe400078e0009 */
[----:B------:R-:W3:Y:S03]  /*18070*/  LDL.LU.64 R8, [R1+0x1530] ;  /* 0x0015300001087983 */ /* 0x000ee60000300a00 */
[----:B------:R-:W-:Y:S02]  /*18080*/  STL.64 [R1+0x14c8], R18 ;  /* 0x0014c81201007387 */ /* 0x000fe40000100a00 */
[----:B------:R2:W-:Y:S02]  /*18090*/  STL.64 [R1+0x14c0], R16 ;  /* 0x0014c01001007387 */ /* 0x0005e40000100a00 */
[----:B--2---:R-:W-:-:S02]  /*180a0*/  IMAD.MOV.U32 R16, RZ, RZ, R10 ;  /* 0x000000ffff107224 */ /* 0x004fc400078e000a */
[----:B------:R-:W-:Y:S01]  /*180b0*/  IMAD.MOV.U32 R17, RZ, RZ, R11 ;  /* 0x000000ffff117224 */ /* 0x000fe200078e000b */
[----:B------:R-:W2:Y:S01]  /*180c0*/  LDL.LU R10, [R1+0x152c] ;  /* 0x00152c00010a7983 */ /* 0x000ea20000300800 */
[----:B------:R-:W2:Y:S02]  /*180d0*/  LDL.LU R11, [R1+0x1528] ;  /* 0x00152800010b7983 */ /* 0x000ea40000300800 */
[----:B------:R-:W2:Y:S02]  /*180e0*/  LDL.LU R18, [R1+0x38] ;  /* 0x0000380001127983 */ /* 0x000ea40000300800 */
[----:B------:R-:W2:Y:S01]  /*180f0*/  LDL.LU R19, [R1+0x3c] ;  /* 0x00003c0001137983 */ /* 0x000ea20000300800 */
[----:B---3--:R-:W-:Y:S01]  /*18100*/  HMMA.16816.F32 R12, R12, R8, R4 ;  /* 0x000000080c0c723c */ /* 0x008fe20000001804 */
[----:B--2---:R-:W-:Y:S01]  /*18110*/  STL.64 [R1+0x14f8], R18 ;  /* 0x0014f81201007387 */ /* 0x004fe20000100a00 */
[----:B------:R0:W-:Y:S03]  /*18120*/  STL.64 [R1+0x14f0], R16 ;  /* 0x0014f01001007387 */ /* 0x0001e60000100a00 */
[----:B0-----:R-:W2:Y:S01]  /*18130*/  LDL.LU R16, [R1+0x60] ;  /* 0x0000600001107983 */ /* 0x001ea20000300800 */
[----:B------:R-:W2:Y:S02]  /*18140*/  LDL.LU R17, [R1+0x64] ;  /* 0x0000640001117983 */ /* 0x000ea40000300800 */
[----:B------:R-:W-:-:S02]  /*18150*/  IMAD.MOV.U32 R18, RZ, RZ, R11 ;  /* 0x000000ffff127224 */ /* 0x000fc400078e000b */
[----:B------:R-:W-:Y:S01]  /*18160*/  IMAD.MOV.U32 R19, RZ, RZ, R10 ;  /* 0x000000ffff137224 */ /* 0x000fe200078e000a */
[----:B------:R-:W3:Y:S01]  /*18170*/  LDL.LU.64 R6, [R1+0x1520] ;  /* 0x0015200001067983 */ /* 0x000ee20000300a00 */
[----:B------:R-:W3:Y:S02]  /*18180*/  LDL.LU.64 R10, [R1+0x1518] ;  /* 0x00151800010a7983 */ /* 0x000ee40000300a00 */
[----:B------:R-:W3:Y:S09]  /*18190*/  LDL.LU.64 R8, [R1+0x1510] ;  /* 0x0015100001087983 */ /* 0x000ef20000300a00 */
[----:B------:R-:W-:Y:S01]  /*181a0*/  STL.64 [R1+0xc0], R12 ;  /* 0x0000c00c01007387 */ /* 0x000fe20000100a00 */
[----:B------:R0:W-:Y:S04]  /*181b0*/  STL.64 [R1+0xc8], R14 ;  /* 0x0000c80e01007387 */ /* 0x0001e80000100a00 */
[----:B0-----:R-:W2:Y:S01]  /*181c0*/  LDL.LU.64 R14, [R1+0xb8] ;  /* 0x0000b800010e7983 */ /* 0x001ea20000300a00 */
[C---:B---3--:R-:W-:Y:S11]  /*181d0*/  HMMA.16816.F32 R24, R8.reuse, R6, R24 ;  /* 0x000000060818723c */ /* 0x048ff60000001818 */
[----:B------:R-:W-:Y:S11]  /*181e0*/  @!UPT UIADD3 URZ, URZ, URZ, URZ ;  /* 0x0000003f3f3ff290 */ /* 0x000ff6000fffe03f */
[----:B------:R-:W-:Y:S01]  /*181f0*/  @!UPT UIADD3 URZ, URZ, URZ, URZ ;  /* 0x0000003f3f3ff290 */ /* 0x000fe2000fffe03f */
[----:B------:R-:W-:Y:S01]  /*18200*/  STL.64 [R1+0xd0], R24 ;  /* 0x0000d01801007387 */ /* 0x000fe20000100a00 */
[----:B------:R0:W-:Y:S03]  /*18210*/  STL.64 [R1+0xd8], R26 ;  /* 0x0000d81a01007387 */ /* 0x0001e60000100a00 */
[----:B0-----:R-:W4:Y:S02]  /*18220*/  LDL.LU.64 R26, [R1+0x1508] ;  /* 0x00150800011a7983 */ /* 0x001f240000300a00 */
[C---:B----4-:R-:W-:Y:S11]  /*18230*/  HMMA.16816.F32 R20, R8.reuse, R26, R20 ;  /* 0x0000001a0814723c */ /* 0x050ff60000001814 */
[----:B------:R-:W-:Y:S11]  /*18240*/  @!UPT UIADD3 URZ, URZ, URZ, URZ ;  /* 0x0000003f3f3ff290 */ /* 0x000ff6000fffe03f */
[----:B------:R-:W-:Y:S01]  /*18250*/  @!UPT UIADD3 URZ, URZ, URZ, URZ ;  /* 0x0000003f3f3ff290 */ /* 0x000fe2000fffe03f */
[----:B------:R-:W-:Y:S01]  /*18260*/  STL.64 [R1+0x190], R20 ;  /* 0x0001901401007387 */ /* 0x000fe20000100a00 */
[----:B------:R0:W-:Y:S03]  /*18270*/  STL.64 [R1+0x198], R22 ;  /* 0x0001981601007387 */ /* 0x0001e60000100a00 */
[----:B0-----:R-:W2:Y:S02]  /*18280*/  LDL.LU.64 R22, [R1+0x1500] ;  /* 0x0015000001167983 */ /* 0x001ea40000300a00 */
[C---:B--2---:R-:W-:Y:S02]  /*18290*/  HMMA.16816.F32 R20, R8.reuse, R22, R16 ;  /* 0x000000160814723c */ /* 0x044fe40000001810 */
[----:B------:R-:W2:Y:S01]  /*182a0*/  LDL.LU.64 R18, [R1+0x14f8] ;  /* 0x0014f80001127983 */ /* 0x000ea20000300a00 */
[----:B------:R-:W2:Y:S11]  /*182b0*/  LDL.LU.64 R16, [R1+0x14f0] ;  /* 0x0014f00001107983 */ /* 0x000eb60000300a00 */
[----:B------:R-:W-:Y:S09]  /*182c0*/  @!UPT UIADD3 URZ, URZ, URZ, URZ ;  /* 0x0000003f3f3ff290 */ /* 0x000ff2000fffe03f */
[----:B------:R-:W-:Y:S01]  /*182d0*/  STL.64 [R1+0x180], R20 ;  /* 0x0001801401007387 */ /* 0x000fe20000100a00 */
[----:B------:R0:W-:Y:S03]  /*182e0*/  STL.64 [R1+0x188], R22 ;  /* 0x0001881601007387 */ /* 0x0001e60000100a00 */
[----:B0-----:R-:W3:Y:S01]  /*182f0*/  LDL.LU.64 R22, [R1+0x14e8] ;  /* 0x0014e80001167983 */ /* 0x001ee20000300a00 */
[----:B------:R-:W3:Y:S02]  /*18300*/  LDL.LU.64 R20, [R1+0x14e0] ;  /* 0x0014e00001147983 */ /* 0x000ee40000300a00 */
[----:B---3--:R-:W-:Y:S01]  /*18310*/  HMMA.16816.F32 R8, R8, R14, R20 ;  /* 0x0000000e0808723c */ /* 0x008fe20000001814 */
[----:B------:R-:W2:Y:S01]  /*18320*/  LDL.LU.64 R22, [R1+0x14d8] ;  /* 0x0014d80001167983 */ /* 0x000ea20000300a00 */
[----:B------:R-:W2:Y:S02]  /*18330*/  LDL.LU.64 R20, [R1+0x14d0] ;  /* 0x0014d00001147983 */ /* 0x000ea40000300a00 */
[----:B------:R-:W-:Y:S11]  /*18340*/  IMAD.MOV.U32 R0, RZ, RZ, R7 ;  /* 0x000000ffff007224 */ /* 0x000ff600078e0007 */
[----:B------:R-:W-:Y:S08]  /*18350*/  @!UPT UIADD3 URZ, URZ, URZ, URZ ;  /* 0x0000003f3f3ff290 */ /* 0x000ff0000fffe03f */
[----:B------:R-:W-:Y:S01]  /*18360*/  STL.64 [R1+0x170], R8 ;  /* 0x0001700801007387 */ /* 0x000fe20000100a00 */
[----:B------:R0:W-:Y:S03]  /*18370*/  STL.64 [R1+0x178], R10 ;  /* 0x0001780a01007387 */ /* 0x0001e60000100a00 */
[----:B0-----:R-:W3:Y:S01]  /*18380*/  LDL.LU.64 R10, [R1+0x48] ;  /* 0x00004800010a7983 */ /* 0x001ee20000300a00 */
[----:B--2---:R-:W-:Y:S11]  /*18390*/  HMMA.16816.F32 R16, R20, R6, R16 ;  /* 0x000000061410723c */ /* 0x004ff60000001810 */
[----:B------:R-:W-:Y:S11]  /*183a0*/  @!UPT UIADD3 URZ, URZ, URZ, URZ ;  /* 0x0000003f3f3ff290 */ /* 0x000ff6000fffe03f */
[----:B------:R-:W-:Y:S01]  /*183b0*/  @!UPT UIADD3 URZ, URZ, URZ, URZ ;  /* 0x0000003f3f3ff290 */ /* 0x000fe2000fffe03f */
[----:B------:R-:W-:Y:S01]  /*183c0*/  STL.64 [R1+0x160], R16 ;  /* 0x0001601001007387 */ /* 0x000fe20000100a00 */
[----:B------:R0:W-:Y:S03]  /*183d0*/  STL.64 [R1+0x168], R18 ;  /* 0x0001681201007387 */ /* 0x0001e60000100a00 */
[----:B0-----:R-:W2:Y:S01]  /*183e0*/  LDL.LU.64 R18, [R1+0x14c8] ;  /* 0x0014c80001127983 */ /* 0x001ea20000300a00 */
[----:B------:R-:W4:Y:S02]  /*183f0*/  LDL.LU.64 R16, [R1+0x14c0] ;  /* 0x0014c00001107983 */ /* 0x000f240000300a00 */
[----:B------:R-:W2:Y:S02]  /*18400*/  LDL.LU.64 R6, [R1+0x14b8] ;  /* 0x0014b80001067983 */ /* 0x000ea40000300a00 */
[----:B------:R-:W2:Y:S02]  /*18410*/  LDL.LU.64 R4, [R1+0x14b0] ;  /* 0x0014b00001047983 */ /* 0x000ea40000300a00 */
[----:B------:R-:W-:-:S02]  /*18420*/  IMAD.MOV.U32 R28, RZ, RZ, R26 ;  /* 0x000000ffff1c7224 */ /* 0x000fc400078e001a */
[----:B------:R-:W-:Y:S01]  /*18430*/  IMAD.MOV.U32 R29, RZ, RZ, R27 ;  /* 0x000000ffff1d7224 */ /* 0x000fe200078e001b */
[----:B--2---:R-:W-:Y:S11]  /*18440*/  HMMA.16816.F32 R4, R20, R26, R4 ;  /* 0x0000001a1404723c */ /* 0x004ff60000001804 */
[----:B------:R-:W-:Y:S11]  /*18450*/  @!UPT UIADD3 URZ, URZ, URZ, URZ ;  /* 0x0000003f3f3ff290 */ /* 0x000ff6000fffe03f */
[----:B------:R-:W-:Y:S01]  /*18460*/  @!UPT UIADD3 URZ, URZ, URZ, URZ ;  /* 0x0000003f3f3ff290 */ /* 0x000fe2000fffe03f */
[----:B------:R-:W-:Y:S01]  /*18470*/  STL.64 [R1+0x30], R4 ;  /* 0x0000300401007387 */ /* 0x000fe20000100a00 */
[----:B------:R0:W-:Y:S03]  /*18480*/  STL.64 [R1+0x38], R6 ;  /* 0x0000380601007387 */ /* 0x0001e60000100a00 */
[----:B0-----:R-:W2:Y:S01]  /*18490*/  LDL.LU.64 R6, [R1+0x14a8] ;  /* 0x0014a80001067983 */ /* 0x001ea20000300a00 */
[----:B------:R-:W2:Y:S02]  /*184a0*/  LDL.LU.64 R4, [R1+0x14a0] ;  /* 0x0014a00001047983 */ /* 0x000ea40000300a00 */
[----:B------:R-:W4:Y:S02]  /*184b0*/  LDL.LU.64 R26, [R1+0x1498] ;  /* 0x00149800011a7983 */ /* 0x000f240000300a00 */
[----:B------:R-:W4:Y:S02]  /*184c0*/  LDL.LU.64 R24, [R1+0x1490] ;  /* 0x0014900001187983 */ /* 0x000f240000300a00 */
[----:B------:R-:W-:-:S02]  /*184d0*/  IMAD.MOV.U32 R9, RZ, RZ, R14 ;  /* 0x000000ffff097224 */ /* 0x000fc400078e000e */
[----:B------:R-:W-:Y:S02]  /*184e0*/  IMAD.MOV.U32 R8, RZ, RZ, R15 ;  /* 0x000000ffff087224 */ /* 0x000fe400078e000f */
[----:B---3--:R-:W-:Y:S01]  /*184f0*/  IMAD.MOV.U32 R2, RZ, RZ, R10 ;  /* 0x000000ffff027224 */ /* 0x008fe200078e000a */
[C---:B--2---:R-:W-:Y:S08]  /*18500*/  HMMA.16816.F32 R4, R20.reuse, R14, R4 ;  /* 0x0000000e1404723c */ /* 0x044ff00000001804 */
[----:B----4-:R-:W-:Y:S07]  /*18510*/  HMMA.16816.F32 R24, R20, R10, R24 ;  /* 0x0000000a1418723c */ /* 0x010fee0000001818 */
[----:B------:R-:W-:Y:S11]  /*18520*/  IMAD.MOV.U32 R10, RZ, RZ, R11 ;  /* 0x000000ffff0a7224 */ /* 0x000ff600078e000b */
[----:B------:R-:W-:Y:S05]  /*18530*/  @!UPT UIADD3 URZ, URZ, URZ, URZ ;  /* 0x0000003f3f3ff290 */ /* 0x000fea000fffe03f */
[----:B------:R-:W-:Y:S01]  /*18540*/  STL.64 [R1+0x20], R24 ;  /* 0x0000201801007387 */ /* 0x000fe20000100a00 */
[----:B------:R-:W-:Y:S02]  /*18550*/  STL.64 [R1+0x28], R26 ;  /* 0x0000281a01007387 */ /* 0x000fe40000100a00 */
[----:B------:R0:W-:Y:S02]  /*18560*/  STL.64 [R1+0xe0], R4 ;  /* 0x0000e00401007387 */ /* 0x0001e40000100a00 */
[----:B------:R1:W-:Y:S01]  /*18570*/  STL.64 [R1+0xe8], R6 ;  /* 0x0000e80601007387 */ /* 0x0003e20000100a00 */
[----:B------:R-:W-:Y:S01]  /*18580*/  STL.64 [R1+0x1470], R8 ;  /* 0x0014700801007387 */ /* 0x000fe20000100a00 */
[----:B------:R-:W2:Y:S02]  /*18590*/  LDL R11, [R1+0x280] ;  /* 0x00028000010b7983 */ /* 0x000ea40000100800 */
[----:B------:R-:W3:Y:S02]  /*185a0*/  LDL.LU.64 R12, [R1] ;  /* 0x00000000010c7983 */ /* 0x000ee40000300a00 */
[----:B------:R-:W4:Y:S02]  /*185b0*/  LDL.LU.64 R14, [R1+0x8] ;  /* 0x00000800010e7983 */ /* 0x000f240000300a00 */
[----:B------:R-:W-:-:S02]  /*185c0*/  IMAD.MOV.U32 R22, RZ, RZ, R17 ;  /* 0x000000ffff167224 */ /* 0x000fc400078e0011 */
[----:B------:R-:W-:Y:S02]  /*185d0*/  IMAD.MOV.U32 R23, RZ, RZ, R16 ;  /* 0x000000ffff177224 */ /* 0x000fe400078e0010 */
[----:B------:R-:W-:Y:S02]  /*185e0*/  IMAD.MOV.U32 R20, RZ, RZ, R19 ;  /* 0x000000ffff147224 */ /* 0x000fe400078e0013 */
[----:B------:R-:W-:Y:S01]  /*185f0*/  IMAD.MOV.U32 R21, RZ, RZ, R18 ;  /* 0x000000ffff157224 */ /* 0x000fe200078e0012 */
[----:B------:R-:W0:Y:S04]  /*18600*/  LDSM.16.MT88.4 R24, [R3+0x8000] ;  /* 0x008000000318783b */ /* 0x000e280000004200 */
[----:B----4-:R-:W-:Y:S01]  /*18610*/  STL.64 [R1+0x1480], R14 ;  /* 0x0014800e01007387 */ /* 0x010fe20000100a00 */
[----:B---3--:R-:W-:Y:S02]  /*18620*/  STL.64 [R1+0x1478], R12 ;  /* 0x0014780c01007387 */ /* 0x008fe40000100a00 */
[----:B------:R-:W-:Y:S02]  /*18630*/  STL.64 [R1+0x1448], R22 ;  /* 0x0014481601007387 */ /* 0x000fe40000100a00 */
[----:B------:R-:W-:Y:S01]  /*18640*/  STL.64 [R1+0x1440], R20 ;  /* 0x0014401401007387 */ /* 0x000fe20000100a00 */
[----:B------:R-:W3:Y:S01]  /*18650*/  LDL.LU R16, [R1+0x100] ;  /* 0x0001000001107983 */ /* 0x000ee20000300800 */
[----:B------:R-:W3:Y:S02]  /*18660*/  LDL.LU R17, [R1+0x104] ;  /* 0x0001040001117983 */ /* 0x000ee40000300800 */
[----:B------:R-:W4:Y:S02]  /*18670*/  LDL.LU R18, [R1+0x108] ;  /* 0x0001080001127983 */ /* 0x000f240000300800 */
[----:B------:R-:W4:Y:S01]  /*18680*/  LDL.LU R19, [R1+0x10c] ;  /* 0x00010c0001137983 */ /* 0x000f220000300800 */
[----:B0-----:R-:W3:Y:S01]  /*18690*/  LDL.LU R4, [R1+0x110] ;  /* 0x0001100001047983 */ /* 0x001ee20000300800 */
[----:B------:R-:W3:Y:S02]  /*186a0*/  LDL.LU R5, [R1+0x114] ;  /* 0x0001140001057983 */ /* 0x000ee40000300800 */
[----:B-1----:R-:W3:Y:S02]  /*186b0*/  LDL.LU R6, [R1+0x118] ;  /* 0x0001180001067983 */ /* 0x002ee40000300800 */
[----:B------:R-:W3:Y:S01]  /*186c0*/  LDL.LU R7, [R1+0x11c] ;  /* 0x00011c0001077983 */ /* 0x000ee20000300800 */
[----:B--2---:R-:W0:Y:S04]  /*186d0*/  LDSM.16.M88.4 R12, [R11+0x10080] ;  /* 0x010080000b0c783b */ /* 0x004e280000000200 */
[----:B----4-:R1:W-:Y:S01]  /*186e0*/  STL.64 [R1+0x1430], R18 ;  /* 0x0014301201007387 */ /* 0x0103e20000100a00 */
[----:B---3--:R-:W-:Y:S03]  /*186f0*/  STL.64 [R1+0x1428], R16 ;  /* 0x0014281001007387 */ /* 0x008fe60000100a00 */
[----:B-1----:R-:W2:Y:S01]  /*18700*/  LDL.LU R18, [R1+0xa8] ;  /* 0x0000a80001127983 */ /* 0x002ea20000300800 */
[----:B------:R-:W-:-:S02]  /*18710*/  IMAD.MOV.U32 R19, RZ, RZ, R0 ;  /* 0x000000ffff137224 */ /* 0x000fc400078e0000 */
[----:B------:R-:W3:Y:S02]  /*18720*/  LDL.LU R0, [R1+0x148c] ;  /* 0x00148c0001007983 */ /* 0x000ee40000300800 */
[----:B------:R1:W-:Y:S01]  /*18730*/  STL.64 [R1+0x1410], R26 ;  /* 0x0014101a01007387 */ /* 0x0003e20000100a00 */
[----:B------:R4:W-:Y:S01]  /*18740*/  STL.64 [R1+0x1408], R24 ;  /* 0x0014081801007387 */ /* 0x0009e20000100a00 */
[----:B-1----:R-:W-:Y:S02]  /*18750*/  IMAD.MOV.U32 R26, RZ, RZ, R2 ;  /* 0x000000ffff1a7224 */ /* 0x002fe400078e0002 */
[----:B------:R-:W-:Y:S01]  /*18760*/  IMAD.MOV.U32 R27, RZ, RZ, R10 ;  /* 0x000000ffff1b7224 */ /* 0x000fe200078e000a */
[----:B------:R-:W2:Y:S04]  /*18770*/  LDL.LU R2, [R1+0x1488] ;  /* 0x0014880001027983 */ /* 0x000ea80000300800 */
[----:B------:R1:W-:Y:S01]  /*18780*/  STL.64 [R1+0x1460], R26 ;  /* 0x0014601a01007387 */ /* 0x0003e20000100a00 */
[----:B----4-:R-:W4:Y:S02]  /*18790*/  LDL.LU R24, [R1+0x140] ;  /* 0x0001400001187983 */ /* 0x010f240000300800 */
[----:B------:R-:W4:Y:S01]  /*187a0*/  LDL.LU R25, [R1+0x144] ;  /* 0x0001440001197983 */ /* 0x000f220000300800 */
[----:B-1----:R-:W4:Y:S01]  /*187b0*/  LDL.LU R26, [R1+0x148] ;  /* 0x00014800011a7983 */ /* 0x002f220000300800 */
[----:B------:R-:W4:Y:S02]  /*187c0*/  LDL.LU R27, [R1+0x14c] ;  /* 0x00014c00011b7983 */ /* 0x000f240000300800 */
[----:B------:R-:W2:Y:S02]  /*187d0*/  LDL.LU R20, [R1+0x130] ;  /* 0x0001300001147983 */ /* 0x000ea40000300800 */
[----:B------:R-:W2:Y:S01]  /*187e0*/  LDL.LU R21, [R1+0x134] ;  /* 0x0001340001157983 */ /* 0x000ea20000300800 */
[----:B------:R-:W2:Y:S01]  /*187f0*/  LDL.LU R22, [R1+0x138] ;  /* 0x0001380001167983 */ /* 0x000ea20000300800 */
[----:B------:R-:W2:Y:S03]  /*18800*/  LDL.LU R23, [R1+0x13c] ;  /* 0x00013c0001177983 */ /* 0x000ea60000300800 */
[----:B--2---:R-:W-:Y:S01]  /*18810*/  STL.64 [R1+0x1458], R22 ;  /* 0x0014581601007387 */ /* 0x004fe20000100a00 */
[----:B------:R1:W-:Y:S03]  /*18820*/  STL.64 [R1+0x1450], R20 ;  /* 0x0014501401007387 */ /* 0x0003e60000100a00 */
[----:B-1----:R-:W2:Y:S01]  /*18830*/  LDL.LU R20, [R1+0x150] ;  /* 0x0001500001147983 */ /* 0x002ea20000300800 */
[----:B------:R-:W2:Y:S02]  /*18840*/  LDL.LU R21, [R1+0x154] ;  /* 0x0001540001157983 */ /* 0x000ea40000300800 */
[----:B------:R-:W-:-:S02]  /*18850*/  IMAD.MOV.U32 R22, RZ, RZ, R2 ;  /* 0x000000ffff167224 */ /* 0x000fc400078e0002 */
[----:B---3--:R-:W-:Y:S01]  /*18860*/  IMAD.MOV.U32 R23, RZ, RZ, R0 ;  /* 0x000000ffff177224 */ /* 0x008fe200078e0000 */
[----:B0-----:R-:W-:Y:S01]  /*18870*/  STL.64 [R1+0x50], R12 ;  /* 0x0000500c01007387 */ /* 0x001fe20000100a00 */
[----:B------:R-:W-:Y:S02]  /*18880*/  IMAD.MOV.U32 R2, RZ, RZ, R12 ;  /* 0x000000ffff027224 */ /* 0x000fe400078e000c */
[----:B------:R-:W-:Y:S02]  /*18890*/  STL.64 [R1+0x58], R14 ;  /* 0x0000580e01007387 */ /* 0x000fe40000100a00 */
[----:B------:R-:W-:Y:S02]  /*188a0*/  IMAD.MOV.U32 R0, RZ, RZ, R13 ;  /* 0x000000ffff007224 */ /* 0x000fe400078e000d */
[----:B------:R-:W0:Y:S04]  /*188b0*/  LDSM.16.M88.4 R12, [R11+0x10880] ;  /* 0x010880000b0c783b */ /* 0x000e280000000200 */
[----:B0-----:R-:W-:Y:S01]  /*188c0*/  STL.64 [R1+0x60], R12 ;  /* 0x0000600c01007387 */ /* 0x001fe20000100a00 */
[----:B------:R-:W-:Y:S02]  /*188d0*/  STL.64 [R1+0x68], R14 ;  /* 0x0000680e01007387 */ /* 0x000fe40000100a00 */
[----:B------:R-:W0:Y:S02]  /*188e0*/  LDSM.16.M88.4 R12, [R11+0x11080] ;  /* 0x011080000b0c783b */ /* 0x000e240000000200 */
[----:B------:R-:W1:Y:S04]  /*188f0*/  LDSM.16.M88.4 R8, [R11+0x11880] ;  /* 0x011880000b08783b */ /* 0x000e680000000200 */
[----:B0-----:R-:W-:Y:S01]  /*18900*/  STL.64 [R1+0x80], R12 ;  /* 0x0000800c01007387 */ /* 0x001fe20000100a00 */
[----:B------:R0:W-:Y:S03]  /*18910*/  STL.64 [R1+0x88], R14 ;  /* 0x0000880e01007387 */ /* 0x0001e60000100a00 */
[----:B0-----:R-:W3:Y:S01]  /*18920*/  LDL.LU.64 R14, [R1+0x1480] ;  /* 0x00148000010e7983 */ /* 0x001ee20000300a00 */
[----:B------:R-:W3:Y:S02]  /*18930*/  LDL.LU.64 R12, [R1+0x1478] ;  /* 0x00147800010c7983 */ /* 0x000ee40000300a00 */
[----:B-1----:R0:W-:Y:S02]  /*18940*/  STL.64 [R1+0x70], R8 ;  /* 0x0000700801007387 */ /* 0x0021e40000100a00 */
[----:B------:R-:W-:Y:S01]  /*18950*/  STL.64 [R1+0x78], R10 ;  /* 0x0000780a01007387 */ /* 0x000fe20000100a00 */
[----:B0-----:R-:W2:Y:S01]  /*18960*/  LDL.LU.64 R8, [R1+0x1470] ;  /* 0x0014700001087983 */ /* 0x001ea20000300a00 */
[----:B---3--:R-:W-:Y:S11]  /*18970*/  HMMA.16816.F32 R4, R12, R18, R4 ;  /* 0x000000120c04723c */ /* 0x008ff60000001804 */
[----:B------:R-:W-:Y:S11]  /*18980*/  @!UPT UIADD3 URZ, URZ, URZ, URZ ;  /* 0x0000003f3f3ff290 */ /* 0x000ff6000fffe03f */
[----:B------:R-:W-:Y:S01]  /*18990*/  @!UPT UIADD3 URZ, URZ, URZ, URZ ;  /* 0x0000003f3f3ff290 */ /* 0x000fe2000fffe03f */
[----:B------:R-:W-:Y:S01]  /*189a0*/  STL.64 [R1+0xf0], R4 ;  /* 0x0000f00401007387 */ /* 0x000fe20000100a00 */
[----:B------:R-:W-:Y:S02]  /*189b0*/  STL.64 [R1+0xf8], R6 ;  /* 0x0000f80601007387 */ /* 0x000fe40000100a00 */
[----:B------:R-:W0:Y:S02]  /*189c0*/  LDSM.16.MT88.4 R4, [R3+0x8080] ;  /* 0x008080000304783b */ /* 0x000e240000004200 */
[----:B0-----:R2:W-:Y:S02]  /*189d0*/  STL.64 [R1+0x13e0], R6 ;  /* 0x0013e00601007387 */ /* 0x0015e40000100a00 */
[----:B--2---:R-:W-:Y:S02]  /*189e0*/  IMAD.MOV.U32 R6, RZ, RZ, R9 ;  /* 0x000000ffff067224 */ /* 0x004fe400078e0009 */
[----:B------:R-:W-:Y:S02]  /*189f0*/  IMAD.MOV.U32 R7, RZ, RZ, R8 ;  /* 0x000000ffff077224 */ /* 0x000fe400078e0008 */
[----:B------:R-:W0:Y:S04]  /*18a00*/  LDSM.16.MT88.4 R8, [R3+0x8100] ;  /* 0x008100000308783b */ /* 0x000e280000004200 */
[----:B------:R-:W-:Y:S04]  /*18a10*/  STL.64 [R1+0x13d8], R4 ;  /* 0x0013d80401007387 */ /* 0x000fe80000100a00 */
[----:B0-----:R0:W-:Y:S02]  /*18a20*/  STL.64 [R1+0x1390], R10 ;  /* 0x0013900a01007387 */ /* 0x0011e40000100a00 */
[----:B0-----:R-:W-:-:S02]  /*18a30*/  IMAD.MOV.U32 R10, RZ, RZ, R28 ;  /* 0x000000ffff0a7224 */ /* 0x001fc400078e001c */
[----:B------:R-:W-:-:S07]  /*18a40*/  IMAD.MOV.U32 R11, RZ, RZ, R29 ;  /* 0x000000ffff0b7224 */ /* 0x000fce00078e001d */
[----:B----4-:R-:W-:Y:S01]  /*18a50*/  HMMA.16816.F32 R24, R12, R10, R24 ;  /* 0x0000000a0c18723c */ /* 0x010fe20000001818 */
[----:B------:R-:W-:Y:S01]  /*18a60*/  STL.64 [R1+0x1388], R8 ;  /* 0x0013880801007387 */ /* 0x000fe20000100a00 */
[----:B------:R-:W2:Y:S02]  /*18a70*/  LDL.LU R28, [R1+0x146c] ;  /* 0x00146c00011c7983 */ /* 0x000ea40000300800 */
[----:B------:R-:W3:Y:S11]  /*18a80*/  LDL.LU R29, [R1+0x1468] ;  /* 0x00146800011d7983 */ /* 0x000ef60000300800 */
[----:B------:R-:W-:Y:S08]  /*18a90*/  @!UPT UIADD3 URZ, URZ, URZ, URZ ;  /* 0x0000003f3f3ff290 */ /* 0x000ff0000fffe03f */
[----:B------:R-:W-:Y:S01]  /*18aa0*/  STL.64 [R1+0x140], R24 ;  /* 0x0001401801007387 */ /* 0x000fe20000100a00 */
[----:B------:R0:W-:Y:S03]  /*18ab0*/  STL.64 [R1+0x148], R26 ;  /* 0x0001481a01007387 */ /* 0x0001e60000100a00 */
[----:B0-----:R-:W4:Y:S01]  /*18ac0*/  LDL.LU.64 R26, [R1+0x1460] ;  /* 0x00146000011a7983 */ /* 0x001f220000300a00 */
[----:B------:R-:W-:Y:S02]  /*18ad0*/  IMAD.MOV.U32 R17, RZ, RZ, R12 ;  /* 0x000000ffff117224 */ /* 0x000fe400078e000c */
[----:B------:R-:W-:Y:S02]  /*18ae0*/  IMAD.MOV.U32 R16, RZ, RZ, R13 ;  /* 0x000000ffff107224 */ /* 0x000fe400078e000d */
[----:B------:R-:W-:Y:S02]  /*18af0*/  IMAD.MOV.U32 R5, RZ, RZ, R14 ;  /* 0x000000ffff057224 */ /* 0x000fe400078e000e */
[----:B------:R-:W-:-:S02]  /*18b00*/  IMAD.MOV.U32 R4, RZ, RZ, R15 ;  /* 0x000000ffff047224 */ /* 0x000fc400078e000f */
[----:B------:R-:W0:Y:S04]  /*18b10*/  LDSM.16.MT88.4 R12, [R3+0x8180] ;  /* 0x00818000030c783b */ /* 0x000e280000004200 */
[----:B------:R-:W-:Y:S01]  /*18b20*/  STL.64 [R1+0x1438], R10 ;  /* 0x0014380a01007387 */ /* 0x000fe20000100a00 */
[----:B------:R-:W2:Y:S02]  /*18b30*/  LDL.LU R8, [R1+0x120] ;  /* 0x0001200001087983 */ /* 0x000ea40000300800 */
[----:B------:R-:W2:Y:S01]  /*18b40*/  LDL.LU R9, [R1+0x124] ;  /* 0x0001240001097983 */ /* 0x000ea20000300800 */
[----:B0-----:R0:W-:Y:S01]  /*18b50*/  STL.64 [R1+0x1360], R14 ;  /* 0x0013600e01007387 */ /* 0x0011e20000100a00 */
[----:B------:R1:W-:Y:S02]  /*18b60*/  STL.64 [R1+0x1358], R12 ;  /* 0x0013580c01007387 */ /* 0x0003e40000100a00 */
[----:B0-----:R-:W-:-:S02]  /*18b70*/  IMAD.MOV.U32 R14, RZ, RZ, R5 ;  /* 0x000000ffff0e7224 */ /* 0x001fc400078e0005 */
[----:B-1----:R-:W-:Y:S02]  /*18b80*/  IMAD.MOV.U32 R12, RZ, RZ, R17 ;  /* 0x000000ffff0c7224 */ /* 0x002fe400078e0011 */
[----:B------:R-:W-:Y:S02]  /*18b90*/  IMAD.MOV.U32 R13, RZ, RZ, R16 ;  /* 0x000000ffff0d7224 */ /* 0x000fe400078e0010 */
[----:B------:R-:W-:-:S07]  /*18ba0*/  IMAD.MOV.U32 R15, RZ, RZ, R4 ;  /* 0x000000ffff0f7224 */ /* 0x000fce00078e0004 */
[C---:B----4-:R-:W-:Y:S11]  /*18bb0*/  HMMA.16816.F32 R20, R12.reuse, R26, R20 ;  /* 0x0000001a0c14723c */ /* 0x050ff60000001814 */
[----:B------:R-:W-:Y:S11]  /*18bc0*/  @!UPT UIADD3 URZ, URZ, URZ, URZ ;  /* 0x0000003f3f3ff290 */ /* 0x000ff6000fffe03f */
[----:B------:R-:W-:Y:S01]  /*18bd0*/  @!UPT UIADD3 URZ, URZ, URZ, URZ ;  /* 0x0000003f3f3ff290 */ /* 0x000fe2000fffe03f */
[----:B------:R-:W-:Y:S01]  /*18be0*/  STL.64 [R1+0x150], R20 ;  /* 0x0001501401007387 */ /* 0x000fe20000100a00 */
[----:B------:R0:W-:Y:S03]  /*18bf0*/  STL.64 [R1+0x158], R22 ;  /* 0x0001581601007387 */ /* 0x0001e60000100a00 */
[----:B0-----:R-:W4:Y:S01]  /*18c00*/  LDL.LU.64 R22, [R1+0x1458] ;  /* 0x0014580001167983 */ /* 0x001f220000300a00 */
[----:B------:R-:W4:Y:S02]  /*18c10*/  LDL.LU.64 R20, [R1+0x1450] ;  /* 0x0014500001147983 */ /* 0x000f240000300a00 */
[----:B---3--:R-:W-:Y:S02]  /*18c20*/  IMAD.MOV.U32 R10, RZ, RZ, R29 ;  /* 0x000000ffff0a7224 */ /* 0x008fe400078e001d */
[----:B--2---:R-:W-:Y:S01]  /*18c30*/  IMAD.MOV.U32 R11, RZ, RZ, R28 ;  /* 0x000000ffff0b7224 */ /* 0x004fe200078e001c */
[----:B----4-:R-:W-:Y:S01]  /*18c40*/  HMMA.16816.F32 R12, R12, R6, R20 ;  /* 0x000000060c0c723c */ /* 0x010fe20000001814 */
[----:B------:R-:W2:Y:S01]  /*18c50*/  LDL.LU.64 R22, [R1+0x1448] ;  /* 0x0014480001167983 */ /* 0x000ea20000300a00 */
[----:B------:R-:W2:Y:S11]  /*18c60*/  LDL.LU.64 R20, [R1+0x1440] ;  /* 0x0014400001147983 */ /* 0x000eb60000300a00 */
[----:B------:R-:W-:Y:S10]  /*18c70*/  @!UPT UIADD3 URZ, URZ, URZ, URZ ;  /* 0x0000003f3f3ff290 */ /* 0x000ff4000fffe03f */
[----:B------:R-:W-:Y:S01]  /*18c80*/  STL.64 [R1+0x1370], R14 ;  /* 0x0013700e01007387 */ /* 0x000fe20000100a00 */
[----:B------:R-:W-:Y:S01]  /*18c90*/  STL.64 [R1+0x1368], R12 ;  /* 0x0013680c01007387 */ /* 0x000fe20000100a00 */
[C---:B--2---:R-:W-:Y:S02]  /*18ca0*/  HMMA.16816.F32 R16, R20.reuse, R18, R8 ;  /* 0x000000121410723c */ /* 0x044fe40000001808 */
[----:B------:R-:W2:Y:S11]  /*18cb0*/  LDL.LU.64 R10, [R1+0x1438] ;  /* 0x00143800010a7983 */ /* 0x000eb60000300a00 */
[----:B------:R-:W-:Y:S10]  /*18cc0*/  @!UPT UIADD3 URZ, URZ, URZ, URZ ;  /* 0x0000003f3f3ff290 */ /* 0x000ff4000fffe03f */
[----:B------:R-:W-:Y:S01]  /*18cd0*/  STL.64 [R1+0x120], R16 ;  /* 0x0001201001007387 */ /* 0x000fe20000100a00 */
[----:B------:R0:W-:Y:S03]  /*18ce0*/  STL.64 [R1+0x128], R18 ;  /* 0x0001281201007387 */ /* 0x0001e60000100a00 */
[----:B0-----:R-:W2:Y:S01]  /*18cf0*/  LDL.LU.64 R18, [R1+0x1430] ;  /* 0x0014300001127983 */ /* 0x001ea20000300a00 */
[----:B------:R-:W2:Y:S02]  /*18d00*/  LDL.LU.64 R16, [R1+0x1428] ;  /* 0x0014280001107983 */ /* 0x000ea40000300a00 */
[----:B--2---:R-:W-:Y:S01]  /*18d10*/  HMMA.16816.F32 R8, R20, R10, R16 ;  /* 0x0000000a1408723c */ /* 0x004fe20000001810 */
[----:B------:R-:W2:Y:S01]  /*18d20*/  LDL.LU.64 R18, [R1+0x1420] ;  /* 0x0014200001127983 */ /* 0x000ea20000300a00 */
[----:B------:R-:W2:Y:S11]  /*18d30*/  LDL.LU.64 R16, [R1+0x1418] ;  /* 0x0014180001107983 */ /* 0x000eb60000300a00 */
[----:B------:R-:W-:Y:S10]  /*18d40*/  @!UPT UIADD3 URZ, URZ, URZ, URZ ;  /* 0x0000003f3f3ff290 */ /* 0x000ff4000fffe03f */
[----:B------:R-:W-:Y:S01]  /*18d50*/  STL.64 [R1+0x110], R8 ;  /* 0x0001100801007387 */ /* 0x000fe20000100a00 */
[----:B------:R-:W-:Y:S02]  /*18d60*/  STL.64 [R1+0x118], R10 ;  /* 0x0001180a01007387 */ /* 0x000fe40000100a00 */
[----:B------:R-:W0:Y:S04]  /*18d70*/  LDSM.16.MT88.4 R8, [R3+0xa000] ;  /* 0x00a000000308783b */ /* 0x000e280000004200 */
[----:B------:R-:W-:Y:S02]  /*18d80*/  IMAD.MOV.U32 R12, RZ, RZ, R2 ;  /* 0x000000ffff0c7224 */ /* 0x000fe400078e0002 */
[----:B------:R-:W-:Y:S02]  /*18d90*/  IMAD.MOV.U32 R13, RZ, RZ, R0 ;  /* 0x000000ffff0d7224 */ /* 0x000fe400078e0000 */
[----:B0-----:R-:W-:-:S02]  /*18da0*/  IMAD.MOV.U32 R29, RZ, RZ, R8 ;  /* 0x000000ffff1d7224 */ /* 0x001fc400078e0008 */
[----:B------:R-:W-:Y:S02]  /*18db0*/  IMAD.MOV.U32 R28, RZ, RZ, R9 ;  /* 0x000000ffff1c7224 */ /* 0x000fe400078e0009 */
[----:B------:R-:W-:Y:S02]  /*18dc0*/  IMAD.MOV.U32 R2, RZ, RZ, R10 ;  /* 0x000000ffff027224 */ /* 0x000fe400078e000a */
[----:B------:R-:W-:Y:S01]  /*18dd0*/  IMAD.MOV.U32 R0, RZ, RZ, R11 ;  /* 0x000000ffff007224 */ /* 0x000fe200078e000b */
[C---:B--2---:R-:W-:Y:S11]  /*18de0*/  HMMA.16816.F32 R16, R20.reuse, R26, R16 ;  /* 0x0000001a1410723c */ /* 0x044ff60000001810 */
[----:B------:R-:W-:Y:S11]  /*18df0*/  @!UPT UIADD3 URZ, URZ, URZ, URZ ;  /* 0x0000003f3f3ff290 */ /* 0x000ff6000fffe03f */
[----:B------:R-:W-:Y:S01]  /*18e00*/  @!UPT UIADD3 URZ, URZ, URZ, URZ ;  /* 0x0000003f3f3ff290 */ /* 0x000fe2000fffe03f */
[----:B------:R-:W-:Y:S01]  /*18e10*/  STL.64 [R1+0x100], R16 ;  /* 0x0001001001007387 */ /* 0x000fe20000100a00 */
[----:B------:R-:W-:Y:S02]  /*18e20*/  STL.64 [R1+0x108], R18 ;  /* 0x0001081201007387 */ /* 0x000fe40000100a00 */
[----:B------:R-:W2:Y:S02]  /*18e30*/  LDL.LU R24, [R1+0xc0] ;  /* 0x0000c00001187983 */ /* 0x000ea40000300800 */
[----:B------:R-:W2:Y:S01]  /*18e40*/  LDL.LU R25, [R1+0xc4] ;  /* 0x0000c40001197983 */ /* 0x000ea20000300800 */
[----:B------:R-:W2:Y:S01]  /*18e50*/  LDL.LU R26, [R1+0xc8] ;  /* 0x0000c800011a7983 */ /* 0x000ea20000300800 */
[----:B------:R-:W2:Y:S02]  /*18e60*/  LDL.LU R27, [R1+0xcc] ;  /* 0x0000cc00011b7983 */ /* 0x000ea40000300800 */
[----:B------:R-:W3:Y:S02]  /*18e70*/  LDL.LU R8, [R1+0xe0] ;  /* 0x0000e00001087983 */ /* 0x000ee40000300800 */
[----:B------:R-:W3:Y:S01]  /*18e80*/  LDL.LU R9, [R1+0xe4] ;  /* 0x0000e40001097983 */ /* 0x000ee20000300800 */
[----:B------:R-:W4:Y:S01]  /*18e90*/  LDL.LU R10, [R1+0xe8] ;  /* 0x0000e800010a7983 */ /* 0x000f220000300800 */
[----:B------:R-:W4:Y:S03]  /*18ea0*/  LDL.LU R11, [R1+0xec] ;  /* 0x0000ec00010b7983 */ /* 0x000f260000300800 */
[----:B------:R-:W0:Y:S04]  /*18eb0*/  LDSM.16.MT88.4 R16, [R3+0xa080] ;  /* 0x00a080000310783b */ /* 0x000e280000004200 */
[----:B----4-:R-:W-:Y:S01]  /*18ec0*/  STL.64 [R1+0x13a0], R10 ;  /* 0x0013a00a01007387 */ /* 0x010fe20000100a00 */
[----:B---3--:R1:W-:Y:S03]  /*18ed0*/  STL.64 [R1+0x1398], R8 ;  /* 0x0013980801007387 */ /* 0x0083e60000100a00 */
[----:B-1----:R-:W3:Y:S04]  /*18ee0*/  LDL R8, [R1+0x80] ;  /* 0x0000800001087983 */ /* 0x002ee80000100800 */
[----:B------:R-:W3:Y:S04]  /*18ef0*/  LDL R9, [R1+0x84] ;  /* 0x0000840001097983 */ /* 0x000ee80000100800 */
[----:B---3--:R1:W-:Y:S04]  /*18f00*/  STL.64 [R1+0x13e8], R8 ;  /* 0x0013e80801007387 */ /* 0x0083e80000100a00 */
[----:B-1----:R-:W3:Y:S04]  /*18f10*/  LDL R8, [R1+0x60] ;  /* 0x0000600001087983 */ /* 0x002ee80000100800 */
[----:B------:R-:W3:Y:S01]  /*18f20*/  LDL R9, [R1+0x64] ;  /* 0x0000640001097983 */ /* 0x000ee20000100800 */
[----:B--2---:R-:W-:Y:S03]  /*18f30*/  HMMA.16816.F32 R20, R20, R6, R24 ;  /* 0x000000061414723c */ /* 0x004fe60000001818 */
[----:B---3--:R1:W-:Y:S04]  /*18f40*/  STL.64 [R1+0x1400], R8 ;  /* 0x0014000801007387 */ /* 0x0083e80000100a00 */
[----:B-1----:R-:W2:Y:S01]  /*18f50*/  LDL.LU R8, [R1+0xd0] ;  /* 0x0000d00001087983 */ /* 0x002ea20000300800 */
[----:B------:R-:W2:Y:S02]  /*18f60*/  LDL.LU R9, [R1+0xd4] ;  /* 0x0000d40001097983 */ /* 0x000ea40000300800 */
[----:B------:R-:W2:Y:S02]  /*18f70*/  LDL.LU R10, [R1+0xd8] ;  /* 0x0000d800010a7983 */ /* 0x000ea40000300800 */
[----:B------:R-:W2:Y:S01]  /*18f80*/  LDL.LU R11, [R1+0xdc] ;  /* 0x0000dc00010b7983 */ /* 0x000ea20000300800 */
[----:B------:R-:W-:Y:S01]  /*18f90*/  STL [R1+0x1384], R29 ;  /* 0x0013841d01007387 */ /* 0x000fe20000100800 */
[----:B0-----:R-:W-:Y:S02]  /*18fa0*/  STL.64 [R1+0x1300], R18 ;  /* 0x0013001201007387 */ /* 0x001fe40000100a00 */
[----:B------:R0:W-:Y:S02]  /*18fb0*/  STL.64 [R1+0x12f8], R16 ;  /* 0x0012f81001007387 */ /* 0x0001e40000100a00 */
[----:B0-----:R-:W3:Y:S01]  /*18fc0*/  LDL.LU R16, [R1+0x180] ;  /* 0x0001800001107983 */ /* 0x001ee20000300800 */
[----:B------:R-:W3:Y:S02]  /*18fd0*/  LDL.LU R17, [R1+0x184] ;  /* 0x0001840001117983 */ /* 0x000ee40000300800 */
[----:B------:R-:W4:Y:S02]  /*18fe0*/  LDL.LU R18, [R1+0x188] ;  /* 0x0001880001127983 */ /* 0x000f240000300800 */
[----:B------:R-:W4:Y:S02]  /*18ff0*/  LDL.LU R19, [R1+0x18c] ;  /* 0x00018c0001137983 */ /* 0x000f240000300800 */
[----:B----4-:R-:W-:Y:S01]  /*19000*/  STL.64 [R1+0x13f8], R18 ;  /* 0x0013f81201007387 */ /* 0x010fe20000100a00 */
[----:B---3--:R0:W-:Y:S03]  /*19010*/  STL.64 [R1+0x13f0], R16 ;  /* 0x0013f01001007387 */ /* 0x0081e60000100a00 */
[----:B0-----:R-:W3:Y:S01]  /*19020*/  LDL.LU R16, [R1+0x190] ;  /* 0x0001900001107983 */ /* 0x001ee20000300800 */
[----:B------:R-:W3:Y:S02]  /*19030*/  LDL.LU R17, [R1+0x194] ;  /* 0x0001940001117983 */ /* 0x000ee40000300800 */
[----:B------:R-:W3:Y:S02]  /*19040*/  LDL.LU R18, [R1+0x198] ;  /* 0x0001980001127983 */ /* 0x000ee40000300800 */
[----:B------:R-:W3:Y:S01]  /*19050*/  LDL.LU R19, [R1+0x19c] ;  /* 0x00019c0001137983 */ /* 0x000ee20000300800 */
[----:B------:R-:W2:Y:S01]  /*19060*/  LDL.LU.64 R26, [R1+0x1410] ;  /* 0x00141000011a7983 */ /* 0x000ea20000300a00 */
[----:B------:R-:W2:Y:S02]  /*19070*/  LDL.LU.64 R24, [R1+0x1408] ;  /* 0x0014080001187983 */ /* 0x000ea40000300a00 */
[----:B------:R-:W4:Y:S02]  /*19080*/  LDL.LU R4, [R1+0x170] ;  /* 0x0001700001047983 */ /* 0x000f240000300800 */
[----:B------:R-:W-:Y:S01]  /*19090*/  STL.64 [R1+0xa0], R20 ;  /* 0x0000a01401007387 */ /* 0x000fe20000100a00 */
[----:B------:R-:W-:Y:S02]  /*190a0*/  STL.64 [R1+0xa8], R22 ;  /* 0x0000a81601007387 */ /* 0x000fe40000100a00 */
[----:B------:R-:W0:Y:S04]  /*190b0*/  LDSM.16.MT88.4 R20, [R3+0xa100] ;  /* 0x00a100000314783b */ /* 0x000e280000004200 */
[----:B------:R-:W4:Y:S02]  /*190c0*/  LDL.LU R5, [R1+0x174] ;  /* 0x0001740001057983 */ /* 0x000f240000300800 */
[----:B------:R-:W4:Y:S01]  /*190d0*/  LDL.LU R6, [R1+0x178] ;  /* 0x0001780001067983 */ /* 0x000f220000300800 */
[----:B------:R-:W4:Y:S01]  /*190e0*/  LDL.LU R7, [R1+0x17c] ;  /* 0x00017c0001077983 */ /* 0x000f220000300800 */
[----:B------:R-:W-:Y:S03]  /*190f0*/  STL [R1+0x1320], R3 ;  /* 0x0013200301007387 */ /* 0x000fe60000100800 */
[----:B0-----:R-:W-:Y:S01]  /*19100*/  STL.64 [R1+0x12a8], R22 ;  /* 0x0012a81601007387 */ /* 0x001fe20000100a00 */
[----:B------:R0:W-:Y:S03]  /*19110*/  STL.64 [R1+0x12a0], R20 ;  /* 0x0012a01401007387 */ /* 0x0001e60000100a00 */
[----:B0-----:R-:W4:Y:S01]  /*19120*/  LDL.LU.64 R20, [R1+0x70] ;  /* 0x0000700001147983 */ /* 0x001f220000300a00 */
[----:B------:R-:W3:Y:S01]  /*19130*/  LDL.LU.64 R22, [R1+0x78] ;  /* 0x0000780001167983 */ /* 0x000ee20000300a00 */
[C---:B--2---:R-:W-:Y:S02]  /*19140*/  HMMA.16816.F32 R8, R24.reuse, R12, R8 ;  /* 0x0000000c1808723c */ /* 0x044fe40000001808 */
[----:B---3--:R-:W-:Y:S11]  /*19150*/  STL [R1+0x1338], R23 ;  /* 0x0013381701007387 */ /* 0x008ff60000100800 */
[----:B------:R-:W-:Y:S10]  /*19160*/  @!UPT UIADD3 URZ, URZ, URZ, URZ ;  /* 0x0000003f3f3ff290 */ /* 0x000ff4000fffe03f */
[----:B------:R0:W-:Y:S02]  /*19170*/  STL.64 [R1+0xd0], R8 ;  /* 0x0000d00801007387 */ /* 0x0001e40000100a00 */
[----:B------:R1:W-:Y:S01]  /*19180*/  STL.64 [R1+0xd8], R10 ;  /* 0x0000d80a01007387 */ /* 0x0003e20000100a00 */
[----:B0-----:R-:W1:Y:S02]  /*19190*/  LDL.LU.64 R8, [R1+0x1400] ;  /* 0x0014000001087983 */ /* 0x001e640000300a00 */
[C---:B-1----:R-:W-:Y:S02]  /*191a0*/  HMMA.16816.F32 R8, R24.reuse, R8, R16 ;  /* 0x000000081808723c */ /* 0x042fe40000001810 */
[----:B------:R-:W2:Y:S01]  /*191b0*/  LDL.LU.64 R18, [R1+0x13f8] ;  /* 0x0013f80001127983 */ /* 0x000ea20000300a00 */
[----:B------:R-:W2:Y:S11]  /*191c0*/  LDL.LU.64 R16, [R1+0x13f0] ;  /* 0x0013f00001107983 */ /* 0x000eb60000300a00 */
[----:B------:R-:W-:Y:S09]  /*191d0*/  @!UPT UIADD3 URZ, URZ, URZ, URZ ;  /* 0x0000003f3f3ff290 */ /* 0x000ff2000fffe03f */
[----:B------:R0:W-:Y:S01]  /*191e0*/  STL.64 [R1+0xc0], R8 ;  /* 0x0000c00801007387 */ /* 0x0001e20000100a00 */
[----:B------:R-:W-:Y:S03]  /*191f0*/  STL.64 [R1+0xc8], R10 ;  /* 0x0000c80a01007387 */ /* 0x000fe60000100a00 */
[----:B0-----:R-:W2:Y:S02]  /*19200*/  LDL.LU.64 R8, [R1+0x13e8] ;  /* 0x0013e80001087983 */ /* 0x001ea40000300a00 */
[----:B--2---:R-:W-:Y:S11]  /*19210*/  HMMA.16816.F32 R16, R24, R8, R16 ;  /* 0x000000081810723c */ /* 0x004ff60000001810 */
[----:B------:R-:W-:Y:S11]  /*19220*/  @!UPT UIADD3 URZ, URZ, URZ, URZ ;  /* 0x0000003f3f3ff290 */ /* 0x000ff6000fffe03f */
[----:B------:R-:W-:Y:S01]  /*19230*/  @!UPT UIADD3 URZ, URZ, URZ, URZ ;  /* 0x0000003f3f3ff290 */ /* 0x000fe2000fffe03f */
[----:B------:R-:W-:Y:S01]  /*19240*/  STL.64 [R1+0xb0], R16 ;  /* 0x0000b01001007387 */ /* 0x000fe20000100a00 */
[----:B------:R-:W-:Y:S02]  /*19250*/  STL [R1+0xb8], R18 ;  /* 0x0000b81201007387 */ /* 0x000fe40000100800 */
[----:B------:R0:W-:Y:S02]  /*19260*/  STL.64 [R1+0x13b8], R8 ;  /* 0x0013b80801007387 */ /* 0x0001e40000100a00 */
[----:B0-----:R-:W2:Y:S01]  /*19270*/  LDL.LU.64 R8, [R1+0x60] ;  /* 0x0000600001087983 */ /* 0x001ea20000300a00 */
[----:B------:R-:W-:-:S03]  /*19280*/  IMAD.MOV.U32 R3, RZ, RZ, R19 ;  /* 0x000000ffff037224 */ /* 0x000fc600078e0013 */
[----:B--2---:R0:W-:Y:S04]  /*19290*/  STL.64 [R1+0x13d0], R8 ;  /* 0x0013d00801007387 */ /* 0x0041e80000100a00 */
[----:B0-----:R-:W2:Y:S01]  /*192a0*/  LDL.LU R8, [R1+0x160] ;  /* 0x0001600001087983 */ /* 0x001ea20000300800 */
[----:B------:R-:W2:Y:S02]  /*192b0*/  LDL.LU R9, [R1+0x164] ;  /* 0x0001640001097983 */ /* 0x000ea40000300800 */
[----:B------:R-:W2:Y:S02]  /*192c0*/  LDL.LU R10, [R1+0x168] ;  /* 0x00016800010a7983 */ /* 0x000ea40000300800 */
[----:B------:R-:W2:Y:S01]  /*192d0*/  LDL.LU R11, [R1+0x16c] ;  /* 0x00016c00010b7983 */ /* 0x000ea20000300800 */
[----:B------:R-:W3:Y:S01]  /*192e0*/  LDL.LU R16, [R1+0x140] ;  /* 0x0001400001107983 */ /* 0x000ee20000300800 */
[----:B------:R-:W3:Y:S02]  /*192f0*/  LDL.LU R17, [R1+0x144] ;  /* 0x0001440001117983 */ /* 0x000ee40000300800 */
[----:B------:R-:W2:Y:S02]  /*19300*/  LDL.LU R18, [R1+0x148] ;  /* 0x0001480001127983 */ /* 0x000ea40000300800 */
[----:B------:R-:W2:Y:S02]  /*19310*/  LDL.LU R19, [R1+0x14c] ;  /* 0x00014c0001137983 */ /* 0x000ea40000300800 */
[----:B--2---:R-:W-:Y:S01]  /*19320*/  STL.64 [R1+0x13b0], R18 ;  /* 0x0013b01201007387 */ /* 0x004fe20000100a00 */
[----:B---3--:R0:W-:Y:S03]  /*19330*/  STL.64 [R1+0x13a8], R16 ;  /* 0x0013a81001007387 */ /* 0x0081e60000100a00 */
[----:B0-----:R-:W2:Y:S01]  /*19340*/  LDL.LU R16, [R1+0x20] ;  /* 0x0000200001107983 */ /* 0x001ea20000300800 */
[----:B------:R-:W2:Y:S02]  /*19350*/  LDL.LU R17, [R1+0x24] ;  /* 0x0000240001117983 */ /* 0x000ea40000300800 */
[----:B------:R-:W3:Y:S02]  /*19360*/  LDL.LU R18, [R1+0x28] ;  /* 0x0000280001127983 */ /* 0x000ee40000300800 */
[----:B------:R-:W3:Y:S01]  /*19370*/  LDL.LU R19, [R1+0x2c] ;  /* 0x00002c0001137983 */ /* 0x000ee20000300800 */
[----:B----4-:R-:W-:Y:S01]  /*19380*/  HMMA.16816.F32 R24, R24, R20, R4 ;  /* 0x000000141818723c */ /* 0x010fe20000001804 */
[----:B---3--:R-:W-:Y:S01]  /*19390*/  STL.64 [R1+0x13c8], R18 ;  /* 0x0013c81201007387 */ /* 0x008fe20000100a00 */
[----:B--2---:R0:W-:Y:S03]  /*193a0*/  STL.64 [R1+0x13c0], R16 ;  /* 0x0013c01001007387 */ /* 0x0041e60000100a00 */
[----:B0-----:R-:W2:Y:S01]  /*193b0*/  LDL.LU R16, [R1+0x30] ;  /* 0x0000300001107983 */ /* 0x001ea20000300800 */
[----:B------:R-:W2:Y:S02]  /*193c0*/  LDL.LU R17, [R1+0x34] ;  /* 0x0000340001117983 */ /* 0x000ea40000300800 */
[----:B------:R-:W2:Y:S02]  /*193d0*/  LDL.LU R18, [R1+0x38] ;  /* 0x0000380001127983 */ /* 0x000ea40000300800 */
[----:B------:R-:W2:Y:S01]  /*193e0*/  LDL.LU R19, [R1+0x3c] ;  /* 0x00003c0001137983 */ /* 0x000ea20000300800 */
[----:B------:R-:W-:Y:S01]  /*193f0*/  STL [R1+0x1324], R3 ;  /* 0x0013240301007387 */ /* 0x000fe20000100800 */
[----:B------:R-:W3:Y:S02]  /*19400*/  LDL.LU.64 R6, [R1+0x13e0] ;  /* 0x0013e00001067983 */ /* 0x000ee40000300a00 */
[----:B------:R-:W3:Y:S09]  /*19410*/  LDL.LU.64 R4, [R1+0x13d8] ;  /* 0x0013d80001047983 */ /* 0x000ef20000300a00 */
[----:B------:R0:W-:Y:S01]  /*19420*/  STL.64 [R1+0x90], R24 ;  /* 0x0000901801007387 */ /* 0x0001e20000100a00 */
[----:B------:R1:W-:Y:S04]  /*19430*/  STL.64 [R1+0x98], R26 ;  /* 0x0000981a01007387 */ /* 0x0003e80000100a00 */
[----:B0-----:R-:W4:Y:S01]  /*19440*/  LDL.LU R24, [R1+0xf0] ;  /* 0x0000f00001187983 */ /* 0x001f220000300800 */
[----:B------:R-:W4:Y:S02]  /*19450*/  LDL.LU R25, [R1+0xf4] ;  /* 0x0000f40001197983 */ /* 0x000f240000300800 */
[----:B-1----:R-:W4:Y:S02]  /*19460*/  LDL.LU R26, [R1+0xf8] ;  /* 0x0000f800011a7983 */ /* 0x002f240000300800 */
[----:B------:R-:W4:Y:S01]  /*19470*/  LDL.LU R27, [R1+0xfc] ;  /* 0x0000fc00011b7983 */ /* 0x000f220000300800 */
[C---:B---3--:R-:W-:Y:S11]  /*19480*/  HMMA.16816.F32 R8, R4.reuse, R12, R8 ;  /* 0x0000000c0408723c */ /* 0x048ff60000001808 */
[----:B------:R-:W-:Y:S11]  /*19490*/  @!UPT UIADD3 URZ, URZ, URZ, URZ ;  /* 0x0000003f3f3ff290 */ /* 0x000ff6000fffe03f */
[----:B------:R-:W-:Y:S01]  /*194a0*/  @!UPT UIADD3 URZ, URZ, URZ, URZ ;  /* 0x0000003f3f3ff290 */ /* 0x000fe2000fffe03f */
[----:B------:R0:W-:Y:S01]  /*194b0*/  STL.64 [R1+0x40], R8 ;  /* 0x0000400801007387 */ /* 0x0001e20000100a00 */
[----:B------:R-:W-:Y:S03]  /*194c0*/  STL.64 [R1+0x48], R10 ;  /* 0x0000480a01007387 */ /* 0x000fe60000100a00 */
[----:B0-----:R-:W2:Y:S02]  /*194d0*/  LDL.LU.64 R8, [R1+0x13d0] ;  /* 0x0013d00001087983 */ /* 0x001ea40000300a00 */
[C---:B--2---:R-:W-:Y:S01]  /*194e0*/  HMMA.16816.F32 R16, R4.reuse, R8, R16 ;  /* 0x000000080410723c */ /* 0x044fe20000001810 */
[----:B------:R-:W-:Y:S02]  /*194f0*/  IMAD.MOV.U32 R29, RZ, RZ, R8 ;  /* 0x000000ffff1d7224 */ /* 0x000fe400078e0008 */
[----:B------:R-:W-:Y:S11]  /*19500*/  IMAD.MOV.U32 R23, RZ, RZ, R9 ;  /* 0x000000ffff177224 */ /* 0x000ff600078e0009 */
[----:B------:R-:W-:Y:S09]  /*19510*/  @!UPT UIADD3 URZ, URZ, URZ, URZ ;  /* 0x0000003f3f3ff290 */ /* 0x000ff2000fffe03f */
[----:B------:R-:W-:Y:S01]  /*19520*/  STL.64 [R1+0x30], R16 ;  /* 0x0000301001007387 */ /* 0x000fe20000100a00 */
[----:B------:R0:W-:Y:S03]  /*19530*/  STL.64 [R1+0x38], R18 ;  /* 0x0000381201007387 */ /* 0x0001e60000100a00 */
[----:B0-----:R-:W2:Y:S01]  /*19540*/  LDL.LU.64 R18, [R1+0x13c8] ;  /* 0x0013c80001127983 */ /* 0x001ea20000300a00 */
[----:B------:R-:W2:Y:S02]  /*19550*/  LDL.LU.64 R16, [R1+0x13c0] ;  /* 0x0013c00001107983 */ /* 0x000ea40000300a00 */
[----:B------:R-:W2:Y:S02]  /*19560*/  LDL.LU.64 R8, [R1+0x13b8] ;  /* 0x0013b80001087983 */ /* 0x000ea40000300a00 */
[C---:B--2---:R-:W-:Y:S01]  /*19570*/  HMMA.16816.F32 R8, R4.reuse, R8, R16 ;  /* 0x000000080408723c */ /* 0x044fe20000001810 */
[----:B------:R-:W2:Y:S01]  /*19580*/  LDL.LU.64 R18, [R1+0x13b0] ;  /* 0x0013b00001127983 */ /* 0x000ea20000300a00 */
[----:B------:R-:W2:Y:S11]  /*19590*/  LDL.LU.64 R16, [R1+0x13a8] ;  /* 0x0013a80001107983 */ /* 0x000eb60000300a00 */
[----:B------:R-:W-:Y:S10]  /*195a0*/  @!UPT UIADD3 URZ, URZ, URZ, URZ ;  /* 0x0000003f3f3ff290 */ /* 0x000ff4000fffe03f */
[----:B------:R-:W-:Y:S01]  /*195b0*/  STL.64 [R1+0x20], R8 ;  /* 0x0000200801007387 */ /* 0x000fe20000100a00 */
[----:B------:R0:W-:Y:S03]  /*195c0*/  STL.64 [R1+0x28], R10 ;  /* 0x0000280a01007387 */ /* 0x0001e60000100a00 */
[----:B0-----:R-:W3:Y:S01]  /*195d0*/  LDL.LU.64 R10, [R1+0x13a0] ;  /* 0x0013a000010a7983 */ /* 0x001ee20000300a00 */
[----:B------:R-:W3:Y:S02]  /*195e0*/  LDL.LU.64 R8, [R1+0x1398] ;  /* 0x0013980001087983 */ /* 0x000ee40000300a00 */
[----:B---3--:R-:W-:Y:S01]  /*195f0*/  HMMA.16816.F32 R4, R4, R20, R8 ;  /* 0x000000140404723c */ /* 0x008fe20000001808 */
[----:B------:R-:W4:Y:S01]  /*19600*/  LDL.LU.64 R10, [R1+0x1390] ;  /* 0x00139000010a7983 */ /* 0x000f220000300a00 */
[----:B------:R-:W4:Y:S11]  /*19610*/  LDL.LU.64 R8, [R1+0x1388] ;  /* 0x0013880001087983 */ /* 0x000f360000300a00 */
[----:B------:R-:W-:Y:S10]  /*19620*/  @!UPT UIADD3 URZ, URZ, URZ, URZ ;  /* 0x0000003f3f3ff290 */ /* 0x000ff4000fffe03f */
[----:B------:R-:W-:Y:S01]  /*19630*/  STL.64 [R1+0x10], R4 ;  /* 0x0000100401007387 */ /* 0x000fe20000100a00 */
[----:B------:R-:W-:Y:S02]  /*19640*/  STL [R1+0x18], R6 ;  /* 0x0000180601007387 */ /* 0x000fe40000100800 */
[----:B------:R-:W-:Y:S02]  /*19650*/  STL [R1+0x1380], R22 ;  /* 0x0013801601007387 */ /* 0x000fe40000100800 */
[----:B------:R0:W-:Y:S01]  /*19660*/  STL.64 [R1+0x1378], R20 ;  /* 0x0013781401007387 */ /* 0x0001e20000100a00 */
[C---:B----4-:R-:W-:Y:S01]  /*19670*/  HMMA.16816.F32 R24, R8.reuse, R12, R24 ;  /* 0x0000000c0818723c */ /* 0x050fe20000001818 */
[----:B------:R-:W3:Y:S01]  /*19680*/  LDL.LU R12, [R1+0x150] ;  /* 0x00015000010c7983 */ /* 0x000ee20000300800 */
[----:B------:R-:W3:Y:S02]  /*19690*/  LDL.LU R13, [R1+0x154] ;  /* 0x00015400010d7983 */ /* 0x000ee40000300800 */
[----:B------:R-:W3:Y:S02]  /*196a0*/  LDL.LU R14, [R1+0x158] ;  /* 0x00015800010e7983 */ /* 0x000ee40000300800 */
[----:B------:R-:W3:Y:S01]  /*196b0*/  LDL.LU R15, [R1+0x15c] ;  /* 0x00015c00010f7983 */ /* 0x000ee20000300800 */
[----:B0-----:R-:W3:Y:S11]  /*196c0*/  LDL.64 R20, [R1+0x80] ;  /* 0x0000800001147983 */ /* 0x001ef60000100a00 */
[----:B------:R-:W-:Y:S05]  /*196d0*/  @!UPT UIADD3 URZ, URZ, URZ, URZ ;  /* 0x0000003f3f3ff290 */ /* 0x000fea000fffe03f */
[----:B------:R-:W-:Y:S01]  /*196e0*/  STL.64 [R1+0x12b8], R26 ;  /* 0x0012b81a01007387 */ /* 0x000fe20000100a00 */
[----:B------:R0:W-:Y:S03]  /*196f0*/  STL.64 [R1+0x12b0], R24 ;  /* 0x0012b01801007387 */ /* 0x0001e60000100a00 */
[----:B0-----:R-:W4:Y:S01]  /*19700*/  LDL.LU R24, [R1+0xa0] ;  /* 0x0000a00001187983 */ /* 0x001f220000300800 */
[----:B------:R-:W4:Y:S02]  /*19710*/  LDL.LU R25, [R1+0xa4] ;  /* 0x0000a40001197983 */ /* 0x000f240000300800 */
[----:B------:R-:W2:Y:S02]  /*19720*/  LDL.LU R26, [R1+0xa8] ;  /* 0x0000a800011a7983 */ /* 0x000ea40000300800 */
[----:B------:R-:W2:Y:S02]  /*19730*/  LDL.LU R27, [R1+0xac] ;  /* 0x0000ac00011b7983 */ /* 0x000ea40000300800 */
[----:B--2---:R-:W-:Y:S01]  /*19740*/  STL.64 [R1+0x1330], R26 ;  /* 0x0013301a01007387 */ /* 0x004fe20000100a00 */
[----:B----4-:R0:W-:Y:S03]  /*19750*/  STL.64 [R1+0x1328], R24 ;  /* 0x0013281801007387 */ /* 0x0101e60000100a00 */
[----:B0-----:R-:W2:Y:S01]  /*19760*/  LDL.LU R24, [R1+0x100] ;  /* 0x0001000001187983 */ /* 0x001ea20000300800 */
[----:B------:R-:W2:Y:S02]  /*19770*/  LDL.LU R25, [R1+0x104] ;  /* 0x0001040001197983 */ /* 0x000ea40000300800 */
[----:B------:R-:W4:Y:S02]  /*19780*/  LDL.LU R26, [R1+0x108] ;  /* 0x00010800011a7983 */ /* 0x000f240000300800 */
[----:B------:R-:W4:Y:S02]  /*19790*/  LDL.LU R27, [R1+0x10c] ;  /* 0x00010c00011b7983 */ /* 0x000f240000300800 */
[----:B------:R-:W-:Y:S01]  /*197a0*/  IMAD.MOV.U32 R3, RZ, RZ, R7 ;  /* 0x000000ffff037224 */ /* 0x000fe200078e0007 */
[----:B---3--:R-:W-:Y:S01]  /*197b0*/  HMMA.16816.F32 R12, R8, R20, R12 ;  /* 0x00000014080c723c */ /* 0x008fe2000000180c */
[----:B----4-:R-:W-:Y:S01]  /*197c0*/  STL.64 [R1+0x1348], R26 ;  /* 0x0013481a01007387 */ /* 0x010fe20000100a00 */
[----:B--2---:R0:W-:Y:S02]  /*197d0*/  STL.64 [R1+0x1340], R24 ;  /* 0x0013401801007387 */ /* 0x0041e40000100a00 */
[----:B0-----:R-:W-:-:S02]  /*197e0*/  IMAD.MOV.U32 R24, RZ, RZ, R29 ;  /* 0x000000ffff187224 */ /* 0x001fc400078e001d */
[----:B------:R-:W2:Y:S01]  /*197f0*/  LDL.LU R29, [R1+0x1384] ;  /* 0x00138400011d7983 */ /* 0x000ea20000300800 */
[----:B------:R-:W-:-:S07]  /*19800*/  IMAD.MOV.U32 R25, RZ, RZ, R23 ;  /* 0x000000ffff197224 */ /* 0x000fce00078e0017 */
[----:B------:R-:W-:Y:S01]  /*19810*/  HMMA.16816.F32 R4, R8, R24, R16 ;  /* 0x000000180804723c */ /* 0x000fe20000001810 */
[----:B------:R0:W-:Y:S01]  /*19820*/  STL.64 [R1+0x1350], R24 ;  /* 0x0013501801007387 */ /* 0x0001e20000100a00 */
[----:B------:R-:W-:-:S03]  /*19830*/  IMAD.MOV.U32 R23, RZ, RZ, R20 ;  /* 0x000000ffff177224 */ /* 0x000fc600078e0014 */
[----:B0-----:R-:W3:Y:S01]  /*19840*/  LDL.LU R24, [R1+0x120] ;  /* 0x0001200001187983 */ /* 0x001ee20000300800 */
[----:B------:R-:W3:Y:S02]  /*19850*/  LDL.LU R25, [R1+0x124] ;  /* 0x0001240001197983 */ /* 0x000ee40000300800 */
[----:B------:R-:W3:Y:S02]  /*19860*/  LDL.LU R26, [R1+0x128] ;  /* 0x00012800011a7983 */ /* 0x000ee40000300800 */
[----:B------:R-:W3:Y:S02]  /*19870*/  LDL.LU R27, [R1+0x12c] ;  /* 0x00012c00011b7983 */ /* 0x000ee40000300800 */
[----:B------:R-:W-:Y:S02]  /*19880*/  IMAD.MOV.U32 R18, RZ, RZ, R2 ;  /* 0x000000ffff127224 */ /* 0x000fe400078e0002 */
[----:B------:R-:W-:-:S09]  /*19890*/  IMAD.MOV.U32 R19, RZ, RZ, R0 ;  /* 0x000000ffff137224 */ /* 0x000fd200078e0000 */
[----:B------:R-:W-:Y:S01]  /*198a0*/  STL.64 [R1+0x1298], R6 ;  /* 0x0012980601007387 */ /* 0x000fe20000100a00 */
[----:B------:R0:W-:Y:S02]  /*198b0*/  STL.64 [R1+0x1290], R4 ;  /* 0x0012900401007387 */ /* 0x0001e40000100a00 */
[----:B------:R-:W-:Y:S02]  /*198c0*/  IMAD.MOV.U32 R17, RZ, RZ, R28 ;  /* 0x000000ffff117224 */ /* 0x000fe400078e001c */
[----:B------:R-:W-:Y:S02]  /*198d0*/  IMAD.MOV.U32 R2, RZ, RZ, R14 ;  /* 0x000000ffff027224 */ /* 0x000fe400078e000e */
[----:B------:R-:W-:Y:S02]  /*198e0*/  IMAD.MOV.U32 R0, RZ, RZ, R15 ;  /* 0x000000ffff007224 */ /* 0x000fe400078e000f */
[----:B------:R-:W-:Y:S01]  /*198f0*/  IMAD.MOV.U32 R28, RZ, RZ, R13 ;  /* 0x000000ffff1c7224 */ /* 0x000fe200078e000d */
[----:B0-----:R-:W3:Y:S01]  /*19900*/  LDL.LU.64 R4, [R1+0x50] ;  /* 0x0000500001047983 */ /* 0x001ee20000300a00 */
[----:B------:R-:W4:Y:S02]  /*19910*/  LDL.LU.64 R6, [R1+0x58] ;  /* 0x0000580001067983 */ /* 0x000f240000300a00 */
[----:B------:R-:W3:Y:S02]  /*19920*/  LDL.LU R22, [R1+0x1380] ;  /* 0x0013800001167983 */ /* 0x000ee40000300800 */
[----:B------:R-:W3:Y:S01]  /*19930*/  LDL.LU.64 R20, [R1+0x1378] ;  /* 0x0013780001147983 */ /* 0x000ee20000300a00 */
[----:B------:R-:W3:Y:S01]  /*19940*/  LDL.LU.64 R14, [R1+0x1370] ;  /* 0x00137000010e7983 */ /* 0x000ee20000300a00 */
[----:B--2---:R-:W-:-:S02]  /*19950*/  IMAD.MOV.U32 R16, RZ, RZ, R29 ;  /* 0x000000ffff107224 */ /* 0x004fc400078e001d */
[----:B------:R-:W-:Y:S02]  /*19960*/  IMAD.MOV.U32 R29, RZ, RZ, R12 ;  /* 0x000000ffff1d7224 */ /* 0x000fe400078e000c */
[----:B------:R-:W3:Y:S02]  /*19970*/  LDL.LU.64 R12, [R1+0x1368] ;  /* 0x00136800010c7983 */ /* 0x000ee40000300a00 */
[----:B---3--:R-:W-:Y:S02]  /*19980*/  HMMA.16816.F32 R8, R8, R20, R12 ;  /* 0x000000140808723c */ /* 0x008fe4000000180c */
[----:B------:R-:W2:Y:S01]  /*19990*/  LDL.LU.64 R14, [R1+0x1360] ;  /* 0x00136000010e7983 */ /* 0x000ea20000300a00 */
[----:B------:R-:W2:Y:S11]  /*199a0*/  LDL.LU.64 R12, [R1+0x1358] ;  /* 0x00135800010c7983 */ /* 0x000eb60000300a00 */
[----:B------:R-:W-:Y:S09]  /*199b0*/  @!UPT UIADD3 URZ, URZ, URZ, URZ ;  /* 0x0000003f3f3ff290 */ /* 0x000ff2000fffe03f */
[----:B------:R-:W-:Y:S01]  /*199c0*/  STL.64 [R1+0x1248], R10 ;  /* 0x0012480a01007387 */ /* 0x000fe20000100a00 */
[----:B------:R0:W-:Y:S03]  /*199d0*/  STL.64 [R1+0x1240], R8 ;  /* 0x0012400801007387 */ /* 0x0001e60000100a00 */
[----:B0-----:R-:W3:Y:S01]  /*199e0*/  LDL.LU R8, [R1+0x110] ;  /* 0x0001100001087983 */ /* 0x001ee20000300800 */
[----:B------:R-:W3:Y:S02]  /*199f0*/  LDL.LU R9, [R1+0x114] ;  /* 0x0001140001097983 */ /* 0x000ee40000300800 */
[----:B------:R-:W3:Y:S02]  /*19a00*/  LDL.LU R10, [R1+0x118] ;  /* 0x00011800010a7983 */ /* 0x000ee40000300800 */
[----:B------:R-:W3:Y:S01]  /*19a10*/  LDL.LU R11, [R1+0x11c] ;  /* 0x00011c00010b7983 */ /* 0x000ee20000300800 */
[C---:B--2---:R-:W-:Y:S11]  /*19a20*/  HMMA.16816.F32 R24, R12.reuse, R4, R24 ;  /* 0x000000040c18723c */ /* 0x044ff60000001818 */
[----:B------:R-:W-:Y:S11]  /*19a30*/  @!UPT UIADD3 URZ, URZ, URZ, URZ ;  /* 0x0000003f3f3ff290 */ /* 0x000ff6000fffe03f */
[----:B------:R-:W-:Y:S01]  /*19a40*/  @!UPT UIADD3 URZ, URZ, URZ, URZ ;  /* 0x0000003f3f3ff290 */ /* 0x000fe2000fffe03f */
[----:B------:R0:W-:Y:S01]  /*19a50*/  STL.64 [R1+0xf0], R24 ;  /* 0x0000f01801007387 */ /* 0x0001e20000100a00 */
[----:B------:R3:W-:Y:S03]  /*19a60*/  STL.64 [R1+0xf8], R26 ;  /* 0x0000f81a01007387 */ /* 0x0007e60000100a00 */
[----:B0-----:R-:W3:Y:S02]  /*19a70*/  LDL.LU.64 R24, [R1+0x1350] ;  /* 0x0013500001187983 */ /* 0x001ee40000300a00 */
[C---:B---3--:R-:W-:Y:S07]  /*19a80*/  HMMA.16816.F32 R24, R12.reuse, R24, R8 ;  /* 0x000000180c18723c */ /* 0x048fee0000001808 */
[----:B------:R-:W-:Y:S11]  /*19a90*/  IMAD.MOV.U32 R8, RZ, RZ, R23 ;  /* 0x000000ffff087224 */ /* 0x000ff600078e0017 */
[----:B------:R-:W-:Y:S06]  /*19aa0*/  @!UPT UIADD3 URZ, URZ, URZ, URZ ;  /* 0x0000003f3f3ff290 */ /* 0x000fec000fffe03f */
[----:B------:R-:W-:Y:S02]  /*19ab0*/  IMAD.MOV.U32 R11, RZ, RZ, R26 ;  /* 0x000000ffff0b7224 */ /* 0x000fe400078e001a */
[----:B------:R-:W-:Y:S01]  /*19ac0*/  IMAD.MOV.U32 R10, RZ, RZ, R27 ;  /* 0x000000ffff0a7224 */ /* 0x000fe200078e001b */
[----:B------:R0:W-:Y:S01]  /*19ad0*/  STL.64 [R1+0x110], R24 ;  /* 0x0001101801007387 */ /* 0x0001e20000100a00 */
[----:B------:R-:W2:Y:S03]  /*19ae0*/  LDL.LU.64 R26, [R1+0x1348] ;  /* 0x00134800011a7983 */ /* 0x000ea60000300a00 */
[----:B0-----:R-:W2:Y:S01]  /*19af0*/  LDL.LU.64 R24, [R1+0x1340] ;  /* 0x0013400001187983 */ /* 0x001ea20000300a00 */
[----:B------:R-:W-:Y:S02]  /*19b00*/  STL [R1+0x1254], R11 ;  /* 0x0012540b01007387 */ /* 0x000fe40000100800 */
[----:B------:R2:W-:Y:S02]  /*19b10*/  STL [R1+0x1250], R10 ;  /* 0x0012500a01007387 */ /* 0x0005e40000100800 */
[----:B------:R-:W3:Y:S01]  /*19b20*/  LDL.LU R23, [R1+0x1338] ;  /* 0x0013380001177983 */ /* 0x000ee20000300800 */
[----:B------:R-:W2:Y:S02]  /*19b30*/  LDL.LU R9, [R1+0x84] ;  /* 0x0000840001097983 */ /* 0x000ea40000300800 */
[C---:B--2---:R-:W-:Y:S02]  /*19b40*/  HMMA.16816.F32 R8, R12.reuse, R8, R24 ;  /* 0x000000080c08723c */ /* 0x044fe40000001818 */
[----:B------:R-:W2:Y:S01]  /*19b50*/  LDL.LU.64 R26, [R1+0x1330] ;  /* 0x00133000011a7983 */ /* 0x000ea20000300a00 */
[----:B------:R-:W2:Y:S11]  /*19b60*/  LDL.LU.64 R24, [R1+0x1328] ;  /* 0x0013280001187983 */ /* 0x000eb60000300a00 */
[----:B------:R-:W-:Y:S09]  /*19b70*/  @!UPT UIADD3 URZ, URZ, URZ, URZ ;  /* 0x0000003f3f3ff290 */ /* 0x000ff2000fffe03f */
[----:B------:R-:W-:Y:S01]  /*19b80*/  STL.64 [R1+0x120], R8 ;  /* 0x0001200801007387 */ /* 0x000fe20000100a00 */
[----:B------:R0:W-:Y:S01]  /*19b90*/  STL.64 [R1+0x128], R10 ;  /* 0x0001280a01007387 */ /* 0x0001e20000100a00 */
[----:B--2---:R-:W-:Y:S11]  /*19ba0*/  HMMA.16816.F32 R24, R12, R20, R24 ;  /* 0x000000140c18723c */ /* 0x004ff60000001818 */
[----:B------:R-:W-:Y:S11]  /*19bb0*/  @!UPT UIADD3 URZ, URZ, URZ, URZ ;  /* 0x0000003f3f3ff290 */ /* 0x000ff6000fffe03f */
[----:B------:R-:W-:Y:S01]  /*19bc0*/  @!UPT UIADD3 URZ, URZ, URZ, URZ ;  /* 0x0000003f3f3ff290 */ /* 0x000fe2000fffe03f */
[----:B------:R1:W-:Y:S01]  /*19bd0*/  STL.64 [R1+0x100], R24 ;  /* 0x0001001801007387 */ /* 0x0003e20000100a00 */
[----:B---3--:R-:W-:Y:S02]  /*19be0*/  STL.64 [R1+0x1310], R22 ;  /* 0x0013101601007387 */ /* 0x008fe40000100a00 */
[----:B0-----:R-:W-:Y:S01]  /*19bf0*/  IMAD.MOV.U32 R11, RZ, RZ, R26 ;  /* 0x000000ffff0b7224 */ /* 0x001fe200078e001a */
[----:B-1----:R-:W2:Y:S01]  /*19c00*/  LDL.LU R24, [R1+0x10] ;  /* 0x0000100001187983 */ /* 0x002ea20000300800 */
[----:B------:R-:W2:Y:S02]  /*19c10*/  LDL.LU R25, [R1+0x14] ;  /* 0x0000140001197983 */ /* 0x000ea40000300800 */
[----:B------:R-:W3:Y:S02]  /*19c20*/  LDL.LU R26, [R1+0x18] ;  /* 0x00001800011a7983 */ /* 0x000ee40000300800 */
[----:B------:R-:W-:Y:S02]  /*19c30*/  IMAD.MOV.U32 R10, RZ, RZ, R27 ;  /* 0x000000ffff0a7224 */ /* 0x000fe400078e001b */
[----:B------:R-:W-:-:S02]  /*19c40*/  IMAD.MOV.U32 R27, RZ, RZ, R3 ;  /* 0x000000ffff1b7224 */ /* 0x000fc400078e0003 */
[----:B------:R-:W4:Y:S04]  /*19c50*/  LDL.LU R3, [R1+0x1324] ;  /* 0x0013240001037983 */ /* 0x000f280000300800 */
[----:B---3--:R0:W-:Y:S01]  /*19c60*/  STL.64 [R1+0x12c8], R26 ;  /* 0x0012c81a01007387 */ /* 0x0081e20000100a00 */
[----:B--2---:R-:W-:Y:S03]  /*19c70*/  STL.64 [R1+0x12c0], R24 ;  /* 0x0012c01801007387 */ /* 0x004fe60000100a00 */
[----:B0-----:R-:W2:Y:S04]  /*19c80*/  LDL R26, [R1+0x88] ;  /* 0x00008800011a7983 */ /* 0x001ea80000100800 */
[----:B------:R-:W2:Y:S01]  /*19c90*/  LDL R27, [R1+0x8c] ;  /* 0x00008c00011b7983 */ /* 0x000ea20000100800 */
[----:B----4-:R-:W-:-:S03]  /*19ca0*/  IMAD.MOV.U32 R23, RZ, RZ, R3 ;  /* 0x000000ffff177224 */ /* 0x010fc600078e0003 */
[----:B--2---:R0:W-:Y:S04]  /*19cb0*/  STL.64 [R1+0x1318], R26 ;  /* 0x0013181a01007387 */ /* 0x0041e80000100a00 */
[----:B0-----:R-:W2:Y:S04]  /*19cc0*/  LDL R26, [R1+0x68] ;  /* 0x00006800011a7983 */ /* 0x001ea80000100800 */
[----:B------:R-:W2:Y:S01]  /*19cd0*/  LDL R27, [R1+0x6c] ;  /* 0x00006c00011b7983 */ /* 0x000ea20000100800 */
[----:B------:R-:W3:Y:S02]  /*19ce0*/  LDL.LU R20, [R1+0xb0] ;  /* 0x0000b00001147983 */ /* 0x000ee40000300800 */
[----:B------:R-:W3:Y:S02]  /*19cf0*/  LDL.LU R21, [R1+0xb4] ;  /* 0x0000b40001157983 */ /* 0x000ee40000300800 */
[----:B------:R-:W3:Y:S01]  /*19d00*/  LDL.LU R22, [R1+0xb8] ;  /* 0x0000b80001167983 */ /* 0x000ee20000300800 */
[----:B------:R-:W4:Y:S01]  /*19d10*/  LDL.LU R3, [R1+0x1320] ;  /* 0x0013200001037983 */ /* 0x000f220000300800 */
[----:B------:R0:W-:Y:S02]  /*19d20*/  STL [R1+0x125c], R10 ;  /* 0x00125c0a01007387 */ /* 0x0001e40000100800 */
[----:B------:R1:W-:Y:S02]  /*19d30*/  STL [R1+0x1258], R11 ;  /* 0x0012580b01007387 */ /* 0x0003e40000100800 */
[----:B------:R-:W2:Y:S01]  /*19d40*/  LDL.LU R8, [R1+0xc0] ;  /* 0x0000c00001087983 */ /* 0x000ea20000300800 */
[----:B------:R-:W2:Y:S04]  /*19d50*/  LDL.LU R9, [R1+0xc4] ;  /* 0x0000c40001097983 */ /* 0x000ea80000300800 */
[----:B0-----:R-:W2:Y:S01]  /*19d60*/  LDL.LU R10, [R1+0xc8] ;  /* 0x0000c800010a7983 */ /* 0x001ea20000300800 */
[----:B-1----:R-:W2:Y:S03]  /*19d70*/  LDL.LU R11, [R1+0xcc] ;  /* 0x0000cc00010b7983 */ /* 0x002ea60000300800 */
[----:B----4-:R-:W0:Y:S04]  /*19d80*/  LDSM.16.MT88.4 R12, [R3+0xa180] ;  /* 0x00a18000030c783b */ /* 0x010e280000004200 */
[----:B0-----:R0:W-:Y:S01]  /*19d90*/  STL [R1+0x126c], R12 ;  /* 0x00126c0c01007387 */ /* 0x0011e20000100800 */
[----:B------:R1:W-:Y:S02]  /*19da0*/  STL [R1+0x1268], R13 ;  /* 0x0012680d01007387 */ /* 0x0003e40000100800 */
[----:B------:R4:W-:Y:S02]  /*19db0*/  STL [R1+0x1264], R14 ;  /* 0x0012640e01007387 */ /* 0x0009e40000100800 */
[----:B------:R2:W-:Y:S01]  /*19dc0*/  STL [R1+0x1260], R15 ;  /* 0x0012600f01007387 */ /* 0x0005e20000100800 */
[----:B0-----:R-:W3:Y:S01]  /*19dd0*/  LDL.LU R12, [R1+0xd0] ;  /* 0x0000d000010c7983 */ /* 0x001ee20000300800 */
[----:B-1----:R-:W3:Y:S02]  /*19de0*/  LDL.LU R13, [R1+0xd4] ;  /* 0x0000d400010d7983 */ /* 0x002ee40000300800 */
[----:B----4-:R-:W3:Y:S02]  /*19df0*/  LDL.LU R14, [R1+0xd8] ;  /* 0x0000d800010e7983 */ /* 0x010ee40000300800 */
[----:B--2---:R-:W3:Y:S01]  /*19e00*/  LDL.LU R15, [R1+0xdc] ;  /* 0x0000dc00010f7983 */ /* 0x004ee20000300800 */
[C---:B------:R-:W-:Y:S01]  /*19e10*/  HMMA.16816.F32 R24, R16.reuse, R26, R8 ;  /* 0x0000001a1018723c */ /* 0x040fe20000001808 */
[----:B------:R0:W-:Y:S01]  /*19e20*/  STL.64 [R1+0x1308], R6 ;  /* 0x0013080601007387 */ /* 0x0001e20000100a00 */
[----:B------:R-:W2:Y:S11]  /*19e30*/  LDL.LU R4, [R1+0x90] ;  /* 0x0000900001047983 */ /* 0x000eb60000300800 */
[----:B------:R-:W-:Y:S11]  /*19e40*/  @!UPT UIADD3 URZ, URZ, URZ, URZ ;  /* 0x0000003f3f3ff290 */ /* 0x000ff6000fffe03f */
[----:B------:R-:W-:Y:S02]  /*19e50*/  IMAD.MOV.U32 R10, RZ, RZ, R26 ;  /* 0x000000ffff0a7224 */ /* 0x000fe400078e001a */
[----:B------:R-:W-:Y:S01]  /*19e60*/  IMAD.MOV.U32 R11, RZ, RZ, R27 ;  /* 0x000000ffff0b7224 */ /* 0x000fe200078e001b */
[C---:B---3--:R-:W-:Y:S11]  /*19e70*/  HMMA.16816.F32 R12, R16.reuse, R6, R12 ;  /* 0x00000006100c723c */ /* 0x048ff6000000180c */
[----:B------:R-:W-:Y:S11]  /*19e80*/  @!UPT UIADD3 URZ, URZ, URZ, URZ ;  /* 0x0000003f3f3ff290 */ /* 0x000ff6000fffe03f */
[----:B------:R-:W-:Y:S01]  /*19e90*/  @!UPT UIADD3 URZ, URZ, URZ, URZ ;  /* 0x0000003f3f3ff290 */ /* 0x000fe2000fffe03f */
[----:B------:R-:W-:Y:S01]  /*19ea0*/  STL.64 [R1+0xd0], R12 ;  /* 0x0000d00c01007387 */ /* 0x000fe20000100a00 */
[----:B------:R-:W-:Y:S02]  /*19eb0*/  STL.64 [R1+0xd8], R14 ;  /* 0x0000d80e01007387 */ /* 0x000fe40000100a00 */
[----:B------:R-:W2:Y:S02]  /*19ec0*/  LDL.LU R5, [R1+0x94] ;  /* 0x0000940001057983 */ /* 0x000ea40000300800 */
[----:B0-----:R-:W2:Y:S01]  /*19ed0*/  LDL.LU R6, [R1+0x98] ;  /* 0x0000980001067983 */ /* 0x001ea20000300800 */
[----:B------:R-:W2:Y:S01]  /*19ee0*/  LDL.LU R7, [R1+0x9c] ;  /* 0x00009c0001077983 */ /* 0x000ea20000300800 */
[----:B------:R-:W3:Y:S02]  /*19ef0*/  LDL.LU.64 R26, [R1+0x1318] ;  /* 0x00131800011a7983 */ /* 0x000ee40000300a00 */
[----:B------:R0:W-:Y:S02]  /*19f00*/  STL.64 [R1+0x12d0], R10 ;  /* 0x0012d00a01007387 */ /* 0x0001e40000100a00 */
[----:B------:R-:W4:Y:S01]  /*19f10*/  LDL.LU R8, [R1+0x20] ;  /* 0x0000200001087983 */ /* 0x000f220000300800 */
[----:B------:R-:W4:Y:S04]  /*19f20*/  LDL.LU R9, [R1+0x24] ;  /* 0x0000240001097983 */ /* 0x000f280000300800 */
[----:B0-----:R-:W2:Y:S01]  /*19f30*/  LDL.LU R10, [R1+0x28] ;  /* 0x00002800010a7983 */ /* 0x001ea20000300800 */
[----:B------:R-:W2:Y:S03]  /*19f40*/  LDL.LU R11, [R1+0x2c] ;  /* 0x00002c00010b7983 */ /* 0x000ea60000300800 */
[----:B--2---:R-:W-:Y:S01]  /*19f50*/  STL.64 [R1+0x12e0], R10 ;  /* 0x0012e00a01007387 */ /* 0x004fe20000100a00 */
[----:B----4-:R0:W-:Y:S03]  /*19f60*/  STL.64 [R1+0x12d8], R8 ;  /* 0x0012d80801007387 */ /* 0x0101e60000100a00 */
[----:B0-----:R-:W2:Y:S01]  /*19f70*/  LDL.LU R8, [R1+0x30] ;  /* 0x0000300001087983 */ /* 0x001ea20000300800 */
[----:B------:R-:W2:Y:S02]  /*19f80*/  LDL.LU R9, [R1+0x34] ;  /* 0x0000340001097983 */ /* 0x000ea40000300800 */
[----:B------:R-:W4:Y:S02]  /*19f90*/  LDL.LU R10, [R1+0x38] ;  /* 0x00003800010a7983 */ /* 0x000f240000300800 */
[----:B------:R-:W4:Y:S01]  /*19fa0*/  LDL.LU R11, [R1+0x3c] ;  /* 0x00003c00010b7983 */ /* 0x000f220000300800 */
[----:B---3--:R-:W-:Y:S11]  /*19fb0*/  HMMA.16816.F32 R20, R16, R26, R20 ;  /* 0x0000001a1014723c */ /* 0x008ff60000001814 */
[----:B------:R-:W-:Y:S11]  /*19fc0*/  @!UPT UIADD3 URZ, URZ, URZ, URZ ;  /* 0x0000003f3f3ff290 */ /* 0x000ff6000fffe03f */
[----:B------:R-:W-:Y:S02]  /*19fd0*/  @!UPT UIADD3 URZ, URZ, URZ, URZ ;  /* 0x0000003f3f3ff290 */ /* 0x000fe4000fffe03f */
[----:B------:R-:W-:Y:S02]  /*19fe0*/  IMAD.MOV.U32 R12, RZ, RZ, R22 ;  /* 0x000000ffff0c7224 */ /* 0x000fe400078e0016 */
[----:B------:R-:W-:Y:S01]  /*19ff0*/  IMAD.MOV.U32 R13, RZ, RZ, R23 ;  /* 0x000000ffff0d7224 */ /* 0x000fe200078e0017 */
[----:B----4-:R-:W-:Y:S01]  /*1a000*/  STL.64 [R1+0x12f0], R10 ;  /* 0x0012f00a01007387 */ /* 0x010fe20000100a00 */
[----:B--2---:R0:W-:Y:S03]  /*1a010*/  STL.64 [R1+0x12e8], R8 ;  /* 0x0012e80801007387 */ /* 0x0041e60000100a00 */
[----:B0-----:R-:W2:Y:S01]  /*1a020*/  LDL.LU R8, [R1+0x40] ;  /* 0x0000400001087983 */ /* 0x001ea20000300800 */
[----:B------:R-:W2:Y:S02]  /*1a030*/  LDL.LU R9, [R1+0x44] ;  /* 0x0000440001097983 */ /* 0x000ea40000300800 */
[----:B------:R-:W2:Y:S02]  /*1a040*/  LDL.LU R10, [R1+0x48] ;  /* 0x00004800010a7983 */ /* 0x000ea40000300800 */
[----:B------:R-:W2:Y:S01]  /*1a050*/  LDL.LU R11, [R1+0x4c] ;  /* 0x00004c00010b7983 */ /* 0x000ea20000300800 */
[----:B------:R-:W-:Y:S01]  /*1a060*/  STL.64 [R1+0xb0], R20 ;  /* 0x0000b01401007387 */ /* 0x000fe20000100a00 */
[----:B------:R-:W3:Y:S02]  /*1a070*/  LDL.LU.64 R22, [R1+0x1310] ;  /* 0x0013100001167983 */ /* 0x000ee40000300a00 */
[----:B------:R-:W-:-:S02]  /*1a080*/  IMAD.MOV.U32 R14, RZ, RZ, R24 ;  /* 0x000000ffff0e7224 */ /* 0x000fc400078e0018 */
[----:B------:R-:W-:-:S05]  /*1a090*/  IMAD.MOV.U32 R15, RZ, RZ, R25 ;  /* 0x000000ffff0f7224 */ /* 0x000fca00078e0019 */
[----:B------:R0:W-:Y:S01]  /*1a0a0*/  STL.64 [R1+0x1278], R14 ;  /* 0x0012780e01007387 */ /* 0x0001e20000100a00 */
[----:B------:R1:W-:Y:S02]  /*1a0b0*/  STL.64 [R1+0x1270], R12 ;  /* 0x0012700c01007387 */ /* 0x0003e40000100a00 */
[----:B0-----:R-:W-:Y:S02]  /*1a0c0*/  IMAD.MOV.U32 R14, RZ, RZ, R2 ;  /* 0x000000ffff0e7224 */ /* 0x001fe400078e0002 */
[----:B------:R-:W-:Y:S02]  /*1a0d0*/  IMAD.MOV.U32 R15, RZ, RZ, R0 ;  /* 0x000000ffff0f7224 */ /* 0x000fe400078e0000 */
[----:B-1----:R-:W-:Y:S02]  /*1a0e0*/  IMAD.MOV.U32 R12, RZ, RZ, R29 ;  /* 0x000000ffff0c7224 */ /* 0x002fe400078e001d */
[----:B------:R-:W-:Y:S01]  /*1a0f0*/  IMAD.MOV.U32 R13, RZ, RZ, R28 ;  /* 0x000000ffff0d7224 */ /* 0x000fe200078e001c */
[----:B------:R0:W-:Y:S04]  /*1a100*/  STL.64 [R1+0x1288], R14 ;  /* 0x0012880e01007387 */ /* 0x0001e80000100a00 */
[----:B------:R-:W-:Y:S01]  /*1a110*/  STL.64 [R1+0x1280], R12 ;  /* 0x0012800c01007387 */ /* 0x000fe20000100a00 */
[----:B0-----:R-:W4:Y:S01]  /*1a120*/  LDL.LU.64 R14, [R1+0x68] ;  /* 0x00006800010e7983 */ /* 0x001f220000300a00 */
[----:B---3--:R-:W-:Y:S03]  /*1a130*/  HMMA.16816.F32 R16, R16, R22, R4 ;  /* 0x000000161010723c */ /* 0x008fe60000001804 */
[----:B------:R-:W2:Y:S11]  /*1a140*/  LDL.LU.64 R6, [R1+0x1308] ;  /* 0x0013080001067983 */ /* 0x000eb60000300a00 */
[----:B------:R-:W-:Y:S09]  /*1a150*/  @!UPT UIADD3 URZ, URZ, URZ, URZ ;  /* 0x0000003f3f3ff290 */ /* 0x000ff2000fffe03f */
[----:B------:R-:W-:Y:S01]  /*1a160*/  STL.64 [R1+0xc0], R16 ;  /* 0x0000c01001007387 */ /* 0x000fe20000100a00 */
[----:B------:R0:W-:Y:S03]  /*1a170*/  STL.64 [R1+0xc8], R18 ;  /* 0x0000c81201007387 */ /* 0x0001e60000100a00 */
[----:B0-----:R-:W2:Y:S01]  /*1a180*/  LDL.LU.64 R18, [R1+0x1300] ;  /* 0x0013000001127983 */ /* 0x001ea20000300a00 */
[----:B------:R-:W2:Y:S02]  /*1a190*/  LDL.LU.64 R16, [R1+0x12f8] ;  /* 0x0012f80001107983 */ /* 0x000ea40000300a00 */
[C---:B--2---:R-:W-:Y:S11]  /*1a1a0*/  HMMA.16816.F32 R8, R16.reuse, R6, R8 ;  /* 0x000000061008723c */ /* 0x044ff60000001808 */
[----:B------:R-:W-:Y:S11]  /*1a1b0*/  @!UPT UIADD3 URZ, URZ, URZ, URZ ;  /* 0x0000003f3f3ff290 */ /* 0x000ff6000fffe03f */
[----:B------:R-:W-:Y:S01]  /*1a1c0*/  @!UPT UIADD3 URZ, URZ, URZ, URZ ;  /* 0x0000003f3f3ff290 */ /* 0x000fe2000fffe03f */
[----:B------:R0:W-:Y:S01]  /*1a1d0*/  STL.64 [R1+0x1b0], R8 ;  /* 0x0001b00801007387 */ /* 0x0001e20000100a00 */
[----:B------:R-:W-:Y:S02]  /*1a1e0*/  IMAD.MOV.U32 R29, RZ, RZ, R10 ;  /* 0x000000ffff1d7224 */ /* 0x000fe400078e000a */
[----:B------:R-:W-:Y:S02]  /*1a1f0*/  IMAD.MOV.U32 R28, RZ, RZ, R11 ;  /* 0x000000ffff1c7224 */ /* 0x000fe400078e000b */
[----:B------:R-:W4:Y:S04]  /*1a200*/  LDL.LU.64 R10, [R1+0x12f0] ;  /* 0x0012f000010a7983 */ /* 0x000f280000300a00 */
[----:B0-----:R-:W4:Y:S02]  /*1a210*/  LDL.LU.64 R8, [R1+0x12e8] ;  /* 0x0012e80001087983 */ /* 0x001f240000300a00 */
[C---:B----4-:R-:W-:Y:S11]  /*1a220*/  HMMA.16816.F32 R8, R16.reuse, R14, R8 ;  /* 0x0000000e1008723c */ /* 0x050ff60000001808 */
[----:B------:R-:W-:Y:S11]  /*1a230*/  @!UPT UIADD3 URZ, URZ, URZ, URZ ;  /* 0x0000003f3f3ff290 */ /* 0x000ff6000fffe03f */
[----:B------:R-:W-:Y:S01]  /*1a240*/  @!UPT UIADD3 URZ, URZ, URZ, URZ ;  /* 0x0000003f3f3ff290 */ /* 0x000fe2000fffe03f */
[----:B------:R-:W-:Y:S01]  /*1a250*/  STL.64 [R1+0x1a0], R8 ;  /* 0x0001a00801007387 */ /* 0x000fe20000100a00 */
[----:B------:R0:W-:Y:S03]  /*1a260*/  STL.64 [R1+0x1a8], R10 ;  /* 0x0001a80a01007387 */ /* 0x0001e60000100a00 */
[----:B0-----:R-:W2:Y:S01]  /*1a270*/  LDL.LU.64 R10, [R1+0x12e0] ;  /* 0x0012e000010a7983 */ /* 0x001ea20000300a00 */
[----:B------:R-:W2:Y:S02]  /*1a280*/  LDL.LU.64 R8, [R1+0x12d8] ;  /* 0x0012d80001087983 */ /* 0x000ea40000300a00 */
[C---:B--2---:R-:W-:Y:S01]  /*1a290*/  HMMA.16816.F32 R24, R16.reuse, R26, R8 ;  /* 0x0000001a1018723c */ /* 0x044fe20000001808 */
[----:B------:R-:W2:Y:S11]  /*1a2a0*/  LDL.LU.64 R10, [R1+0x12d0] ;  /* 0x0012d000010a7983 */ /* 0x000eb60000300a00 */
[----:B------:R-:W-:Y:S11]  /*1a2b0*/  @!UPT UIADD3 URZ, URZ, URZ, URZ ;  /* 0x0000003f3f3ff290 */ /* 0x000ff6000fffe03f */
[----:B------:R-:W-:Y:S01]  /*1a2c0*/  STL.64 [R1+0x190], R24 ;  /* 0x0001901801007387 */ /* 0x000fe20000100a00 */
[----:B------:R0:W-:Y:S03]  /*1a2d0*/  STL.64 [R1+0x198], R26 ;  /* 0x0001981a01007387 */ /* 0x0001e60000100a00 */
[----:B0-----:R-:W3:Y:S01]  /*1a2e0*/  LDL.LU.64 R26, [R1+0x12c8] ;  /* 0x0012c800011a7983 */ /* 0x001ee20000300a00 */
[----:B------:R-:W3:Y:S02]  /*1a2f0*/  LDL.LU.64 R24, [R1+0x12c0] ;  /* 0x0012c00001187983 */ /* 0x000ee40000300a00 */
[----:B------:R-:W-:Y:S02]  /*1a300*/  IMAD.MOV.U32 R2, RZ, RZ, R22 ;  /* 0x000000ffff027224 */ /* 0x000fe400078e0016 */
[----:B------:R-:W-:Y:S01]  /*1a310*/  IMAD.MOV.U32 R0, RZ, RZ, R23 ;  /* 0x000000ffff007224 */ /* 0x000fe200078e0017 */
[----:B---3--:R-:W-:Y:S01]  /*1a320*/  HMMA.16816.F32 R16, R16, R22, R24 ;  /* 0x000000161010723c */ /* 0x008fe20000001818 */
[----:B------:R-:W3:Y:S01]  /*1a330*/  LDL.LU.64 R26, [R1+0x12b8] ;  /* 0x0012b800011a7983 */ /* 0x000ee20000300a00 */
[----:B------:R-:W3:Y:S11]  /*1a340*/  LDL.LU.64 R24, [R1+0x12b0] ;  /* 0x0012b00001187983 */ /* 0x000ef60000300a00 */
[----:B------:R-:W-:Y:S10]  /*1a350*/  @!UPT UIADD3 URZ, URZ, URZ, URZ ;  /* 0x0000003f3f3ff290 */ /* 0x000ff4000fffe03f */
[----:B------:R-:W-:Y:S01]  /*1a360*/  STL.64 [R1+0x180], R16 ;  /* 0x0001801001007387 */ /* 0x000fe20000100a00 */
[----:B------:R0:W-:Y:S02]  /*1a370*/  STL.64 [R1+0x188], R18 ;  /* 0x0001881201007387 */ /* 0x0001e40000100a00 */
[----:B------:R-:W3:Y:S02]  /*1a380*/  LDL.LU.64 R22, [R1+0x12a8] ;  /* 0x0012a80001167983 */ /* 0x000ee40000300a00 */
[----:B------:R-:W3:Y:S02]  /*1a390*/  LDL.LU.64 R20, [R1+0x12a0] ;  /* 0x0012a00001147983 */ /* 0x000ee40000300a00 */
[----:B------:R-:W-:Y:S02]  /*1a3a0*/  IMAD.MOV.U32 R9, RZ, RZ, R6 ;  /* 0x000000ffff097224 */ /* 0x000fe400078e0006 */
[----:B------:R-:W-:Y:S01]  /*1a3b0*/  IMAD.MOV.U32 R8, RZ, RZ, R7 ;  /* 0x000000ffff087224 */ /* 0x000fe200078e0007 */
[----:B0-----:R-:W4:Y:S01]  /*1a3c0*/  LDL.LU.64 R18, [R1+0x88] ;  /* 0x0000880001127983 */ /* 0x001f220000300a00 */
[C---:B---3--:R-:W-:Y:S11]  /*1a3d0*/  HMMA.16816.F32 R24, R20.reuse, R6, R24 ;  /* 0x000000061418723c */ /* 0x048ff60000001818 */
[----:B------:R-:W-:Y:S11]  /*1a3e0*/  @!UPT UIADD3 URZ, URZ, URZ, URZ ;  /* 0x0000003f3f3ff290 */ /* 0x000ff6000fffe03f */
[----:B------:R-:W-:Y:S01]  /*1a3f0*/  @!UPT UIADD3 URZ, URZ, URZ, URZ ;  /* 0x0000003f3f3ff290 */ /* 0x000fe2000fffe03f */
[----:B------:R-:W-:Y:S01]  /*1a400*/  STL.64 [R1+0x90], R24 ;  /* 0x0000901801007387 */ /* 0x000fe20000100a00 */
[----:B------:R0:W-:Y:S02]  /*1a410*/  STL.64 [R1+0x98], R26 ;  /* 0x0000981a01007387 */ /* 0x0001e40000100a00 */
[----:B------:R-:W0:Y:S02]  /*1a420*/  LDL.LU.64 R6, [R1+0x1298] ;  /* 0x0012980001067983 */ /* 0x000e240000300a00 */
[----:B------:R-:W0:Y:S02]  /*1a430*/  LDL.LU.64 R4, [R1+0x1290] ;  /* 0x0012900001047983 */ /* 0x000e240000300a00 */
[----:B0-----:R-:W-:Y:S11]  /*1a440*/  HMMA.16816.F32 R24, R20, R14, R4 ;  /* 0x0000000e1418723c */ /* 0x001ff60000001804 */
[----:B------:R-:W-:Y:S11]  /*1a450*/  @!UPT UIADD3 URZ, URZ, URZ, URZ ;  /* 0x0000003f3f3ff290 */ /* 0x000ff6000fffe03f */
[----:B------:R-:W-:Y:S01]  /*1a460*/  @!UPT UIADD3 URZ, URZ, URZ, URZ ;  /* 0x0000003f3f3ff290 */ /* 0x000fe2000fffe03f */
[----:B------:R-:W-:Y:S01]  /*1a470*/  STL.64 [R1+0x170], R24 ;  /* 0x0001701801007387 */ /* 0x000fe20000100a00 */
[----:B------:R-:W-:Y:S02]  /*1a480*/  STL.64 [R1+0x178], R26 ;  /* 0x0001781a01007387 */ /* 0x000fe40000100a00 */
[----:B------:R-:W3:Y:S02]  /*1a490*/  LDL R7, [R1+0xddc] ;  /* 0x000ddc0001077983 */ /* 0x000ee40000100800 */
[----:B------:R-:W0:Y:S04]  /*1a4a0*/  LDSM.16.MT88.4 R24, [R3+0xc000] ;  /* 0x00c000000318783b */ /* 0x000e280000004200 */
[----:B------:R-:W-:Y:S02]  /*1a4b0*/  IMAD.MOV.U32 R5, RZ, RZ, R14 ;  /* 0x000000ffff057224 */ /* 0x000fe400078e000e */
[----:B------:R-:W-:Y:S01]  /*1a4c0*/  IMAD.MOV.U32 R4, RZ, RZ, R15 ;  /* 0x000000ffff047224 */ /* 0x000fe200078e000f */
[----:B0-----:R0:W-:Y:S01]  /*1a4d0*/  STL.64 [R1+0x11f0], R26 ;  /* 0x0011f01a01007387 */ /* 0x0011e20000100a00 */
[----:B------:R-:W-:Y:S02]  /*1a4e0*/  STL.64 [R1+0x11e8], R24 ;  /* 0x0011e81801007387 */ /* 0x000fe40000100a00 */
[----:B0-----:R-:W-:-:S02]  /*1a4f0*/  IMAD.MOV.U32 R26, RZ, RZ, R2 ;  /* 0x000000ffff1a7224 */ /* 0x001fc400078e0002 */
[----:B------:R-:W-:Y:S01]  /*1a500*/  IMAD.MOV.U32 R27, RZ, RZ, R0 ;  /* 0x000000ffff1b7224 */ /* 0x000fe200078e0000 */
[----:B---3--:R-:W0:Y:S04]  /*1a510*/  LDSM.16.M88.4 R12, [R7+0x10080] ;  /* 0x01008000070c783b */ /* 0x008e280000000200 */
[----:B0-----:R-:W-:Y:S01]  /*1a520*/  STL.64 [R1+0x40], R12 ;  /* 0x0000400c01007387 */ /* 0x001fe20000100a00 */
[----:B------:R-:W-:Y:S02]  /*1a530*/  STL.64 [R1+0x48], R14 ;  /* 0x0000480e01007387 */ /* 0x000fe40000100a00 */
[----:B------:R-:W0:Y:S02]  /*1a540*/  LDSM.16.M88.4 R12, [R7+0x10880] ;  /* 0x01088000070c783b */ /* 0x000e240000000200 */
[----:B0-----:R-:W-:Y:S02]  /*1a550*/  STL.64 [R1+0x30], R12 ;  /* 0x0000300c01007387 */ /* 0x001fe40000100a00 */
[----:B------:R0:W-:Y:S02]  /*1a560*/  STL.64 [R1+0x38], R14 ;  /* 0x0000380e01007387 */ /* 0x0001e40000100a00 */
[----:B------:R-:W-:-:S02]  /*1a570*/  IMAD.MOV.U32 R2, RZ, RZ, R12 ;  /* 0x000000ffff027224 */ /* 0x000fc400078e000c */
[----:B------:R-:W-:Y:S01]  /*1a580*/  IMAD.MOV.U32 R0, RZ, RZ, R13 ;  /* 0x000000ffff007224 */ /* 0x000fe200078e000d */
[----:B0-----:R-:W4:Y:S01]  /*1a590*/  LDL.LU.64 R14, [R1+0x1288] ;  /* 0x00128800010e7983 */ /* 0x001f220000300a00 */
[----:B------:R-:W4:Y:S02]  /*1a5a0*/  LDL.LU.64 R12, [R1+0x1280] ;  /* 0x00128000010c7983 */ /* 0x000f240000300a00 */
[----:B----4-:R-:W-:Y:S11]  /*1a5b0*/  HMMA.16816.F32 R12, R20, R18, R12 ;  /* 0x00000012140c723c */ /* 0x010ff6000000180c */
[----:B------:R-:W-:Y:S11]  /*1a5c0*/  @!UPT UIADD3 URZ, URZ, URZ, URZ ;  /* 0x0000003f3f3ff290 */ /* 0x000ff6000fffe03f */
[----:B------:R-:W-:Y:S01]  /*1a5d0*/  @!UPT UIADD3 URZ, URZ, URZ, URZ ;  /* 0x0000003f3f3ff290 */ /* 0x000fe2000fffe03f */
[----:B------:R-:W-:Y:S01]  /*1a5e0*/  STL.64 [R1+0x160], R12 ;  /* 0x0001600c01007387 */ /* 0x000fe20000100a00 */
[----:B------:R0:W-:Y:S03]  /*1a5f0*/  STL.64 [R1+0x168], R14 ;  /* 0x0001680e01007387 */ /* 0x0001e60000100a00 */
[----:B0-----:R-:W3:Y:S01]  /*1a600*/  LDL.LU.64 R14, [R1+0x1278] ;  /* 0x00127800010e7983 */ /* 0x001ee20000300a00 */
[----:B------:R-:W4:Y:S02]  /*1a610*/  LDL.LU.64 R12, [R1+0x1270] ;  /* 0x00127000010c7983 */ /* 0x000f240000300a00 */
[----:B------:R-:W2:Y:S02]  /*1a620*/  LDL.LU R16, [R1+0xb0] ;  /* 0x0000b00001107983 */ /* 0x000ea40000300800 */
[----:B------:R-:W2:Y:S02]  /*1a630*/  LDL.LU R17, [R1+0xb4] ;  /* 0x0000b40001117983 */ /* 0x000ea40000300800 */
[----:B------:R-:W-:-:S02]  /*1a640*/  IMAD.MOV.U32 R24, RZ, RZ, R18 ;  /* 0x000000ffff187224 */ /* 0x000fc400078e0012 */
[----:B------:R-:W-:Y:S02]  /*1a650*/  IMAD.MOV.U32 R6, RZ, RZ, R19 ;  /* 0x000000ffff067224 */ /* 0x000fe400078e0013 */
[----:B----4-:R-:W-:Y:S02]  /*1a660*/  IMAD.MOV.U32 R18, RZ, RZ, R12 ;  /* 0x000000ffff127224 */ /* 0x010fe400078e000c */
[----:B------:R-:W-:Y:S01]  /*1a670*/  IMAD.MOV.U32 R19, RZ, RZ, R13 ;  /* 0x000000ffff137224 */ /* 0x000fe200078e000d */
[----:B------:R-:W4:Y:S01]  /*1a680*/  LDL.LU R12, [R1+0x126c] ;  /* 0x00126c00010c7983 */ /* 0x000f220000300800 */
[----:B------:R-:W4:Y:S03]  /*1a690*/  LDL.LU R13, [R1+0x1268] ;  /* 0x00126800010d7983 */ /* 0x000f260000300800 */
[----:B------:R0:W-:Y:S01]  /*1a6a0*/  STL.64 [R1+0x11d0], R18 ;  /* 0x0011d01201007387 */ /* 0x0001e20000100a00 */
[----:B--2---:R3:W-:Y:S02]  /*1a6b0*/  STL.64 [R1+0x11c8], R16 ;  /* 0x0011c81001007387 */ /* 0x0047e40000100a00 */
[----:B0-----:R-:W-:-:S02]  /*1a6c0*/  IMAD.MOV.U32 R18, RZ, RZ, R10 ;  /* 0x000000ffff127224 */ /* 0x001fc400078e000a */
[----:B---3--:R-:W-:Y:S02]  /*1a6d0*/  IMAD.MOV.U32 R16, RZ, RZ, R14 ;  /* 0x000000ffff107224 */ /* 0x008fe400078e000e */
[----:B------:R-:W-:Y:S01]  /*1a6e0*/  IMAD.MOV.U32 R19, RZ, RZ, R11 ;  /* 0x000000ffff137224 */ /* 0x000fe200078e000b */
[----:B------:R-:W4:Y:S01]  /*1a6f0*/  LDL.LU R14, [R1+0x1264] ;  /* 0x00126400010e7983 */ /* 0x000f220000300800 */
[----:B------:R-:W-:Y:S02]  /*1a700*/  IMAD.MOV.U32 R17, RZ, RZ, R15 ;  /* 0x000000ffff117224 */ /* 0x000fe400078e000f */
[----:B------:R-:W4:Y:S02]  /*1a710*/  LDL.LU R15, [R1+0x1260] ;  /* 0x00126000010f7983 */ /* 0x000f240000300800 */
[----:B------:R-:W2:Y:S01]  /*1a720*/  LDL.LU R10, [R1+0x125c] ;  /* 0x00125c00010a7983 */ /* 0x000ea20000300800 */
[----:B------:R-:W3:Y:S01]  /*1a730*/  LDL.LU R11, [R1+0x1258] ;  /* 0x00125800010b7983 */ /* 0x000ee20000300800 */
[----:B------:R-:W-:Y:S02]  /*1a740*/  STL.64 [R1+0x11e0], R18 ;  /* 0x0011e01201007387 */ /* 0x000fe40000100a00 */
[----:B------:R0:W-:Y:S02]  /*1a750*/  STL.64 [R1+0x11d8], R16 ;  /* 0x0011d81001007387 */ /* 0x0001e40000100a00 */
[----:B0-----:R-:W2:Y:S01]  /*1a760*/  LDL.LU R16, [R1+0xd0] ;  /* 0x0000d00001107983 */ /* 0x001ea20000300800 */
[----:B------:R-:W2:Y:S02]  /*1a770*/  LDL.LU R17, [R1+0xd4] ;  /* 0x0000d40001117983 */ /* 0x000ea40000300800 */
[----:B------:R-:W2:Y:S02]  /*1a780*/  LDL.LU R18, [R1+0xd8] ;  /* 0x0000d80001127983 */ /* 0x000ea40000300800 */
[----:B------:R-:W2:Y:S02]  /*1a790*/  LDL.LU R19, [R1+0xdc] ;  /* 0x0000dc0001137983 */ /* 0x000ea40000300800 */
[----:B--2---:R-:W-:Y:S01]  /*1a7a0*/  STL.64 [R1+0x1200], R18 ;  /* 0x0012001201007387 */ /* 0x004fe20000100a00 */
[----:B------:R0:W-:Y:S03]  /*1a7b0*/  STL.64 [R1+0x11f8], R16 ;  /* 0x0011f81001007387 */ /* 0x0001e60000100a00 */
[----:B0-----:R-:W2:Y:S01]  /*1a7c0*/  LDL.LU R16, [R1+0x100] ;  /* 0x0001000001107983 */ /* 0x001ea20000300800 */
[----:B------:R-:W2:Y:S02]  /*1a7d0*/  LDL.LU R17, [R1+0x104] ;  /* 0x0001040001117983 */ /* 0x000ea40000300800 */
[----:B---3--:R-:W-:-:S02]  /*1a7e0*/  IMAD.MOV.U32 R18, RZ, RZ, R11 ;  /* 0x000000ffff127224 */ /* 0x008fc400078e000b */
[----:B------:R-:W-:Y:S01]  /*1a7f0*/  IMAD.MOV.U32 R19, RZ, RZ, R10 ;  /* 0x000000ffff137224 */ /* 0x000fe200078e000a */
[----:B------:R-:W3:Y:S01]  /*1a800*/  LDL.LU R11, [R1+0x1254] ;  /* 0x00125400010b7983 */ /* 0x000ee20000300800 */
[----:B------:R-:W3:Y:S03]  /*1a810*/  LDL.LU R10, [R1+0x1250] ;  /* 0x00125000010a7983 */ /* 0x000ee60000300800 */
[----:B------:R0:W-:Y:S02]  /*1a820*/  STL.64 [R1+0x1210], R18 ;  /* 0x0012101201007387 */ /* 0x0001e40000100a00 */
[----:B0-----:R-:W-:Y:S02]  /*1a830*/  IMAD.MOV.U32 R18, RZ, RZ, R24 ;  /* 0x000000ffff127224 */ /* 0x001fe400078e0018 */
[----:B------:R-:W-:Y:S01]  /*1a840*/  IMAD.MOV.U32 R19, RZ, RZ, R6 ;  /* 0x000000ffff137224 */ /* 0x000fe200078e0006 */
[----:B--2---:R0:W-:Y:S04]  /*1a850*/  STL.64 [R1+0x1208], R16 ;  /* 0x0012081001007387 */ /* 0x0041e80000100a00 */
[----:B------:R3:W-:Y:S01]  /*1a860*/  STL.64 [R1+0x1220], R18 ;  /* 0x0012201201007387 */ /* 0x0007e20000100a00 */
[----:B0-----:R-:W2:Y:S01]  /*1a870*/  LDL.LU R16, [R1+0x110] ;  /* 0x0001100001107983 */ /* 0x001ea20000300800 */
[----:B------:R-:W2:Y:S02]  /*1a880*/  LDL.LU R17, [R1+0x114] ;  /* 0x0001140001117983 */ /* 0x000ea40000300800 */
[----:B---3--:R-:W-:-:S02]  /*1a890*/  IMAD.MOV.U32 R18, RZ, RZ, R11 ;  /* 0x000000ffff127224 */ /* 0x008fc400078e000b */
[----:B------:R-:W-:-:S05]  /*1a8a0*/  IMAD.MOV.U32 R19, RZ, RZ, R10 ;  /* 0x000000ffff137224 */ /* 0x000fca00078e000a */
[----:B------:R0:W-:Y:S02]  /*1a8b0*/  STL.64 [R1+0x1230], R18 ;  /* 0x0012301201007387 */ /* 0x0001e40000100a00 */
[----:B0-----:R-:W-:Y:S02]  /*1a8c0*/  IMAD.MOV.U32 R18, RZ, RZ, R9 ;  /* 0x000000ffff127224 */ /* 0x001fe400078e0009 */
[----:B------:R-:W-:Y:S02]  /*1a8d0*/  IMAD.MOV.U32 R19, RZ, RZ, R8 ;  /* 0x000000ffff137224 */ /* 0x000fe400078e0008 */
[----:B------:R-:W0:Y:S04]  /*1a8e0*/  LDSM.16.M88.4 R8, [R7+0x11080] ;  /* 0x011080000708783b */ /* 0x000e280000000200 */
[----:B--2---:R-:W-:Y:S01]  /*1a8f0*/  STL.64 [R1+0x1228], R16 ;  /* 0x0012281001007387 */ /* 0x004fe20000100a00 */
[----:B0-----:R-:W-:Y:S02]  /*1a900*/  STL.64 [R1+0x20], R8 ;  /* 0x0000200801007387 */ /* 0x001fe40000100a00 */
[----:B------:R0:W-:Y:S02]  /*1a910*/  STL.64 [R1+0x28], R10 ;  /* 0x0000280a01007387 */ /* 0x0001e40000100a00 */
[----:B0-----:R-:W2:Y:S01]  /*1a920*/  LDL.LU.64 R10, [R1+0x1248] ;  /* 0x00124800010a7983 */ /* 0x001ea20000300a00 */
[----:B------:R-:W2:Y:S02]  /*1a930*/  LDL.LU.64 R8, [R1+0x1240] ;  /* 0x0012400001087983 */ /* 0x000ea40000300a00 */
[----:B--2---:R-:W-:Y:S07]  /*1a940*/  HMMA.16816.F32 R20, R20, R26, R8 ;  /* 0x0000001a1414723c */ /* 0x004fee0000001808 */
[----:B------:R-:W-:-:S02]  /*1a950*/  IMAD.MOV.U32 R10, RZ, RZ, R5 ;  /* 0x000000ffff0a7224 */ /* 0x000fc400078e0005 */
[----:B------:R-:W-:Y:S02]  /*1a960*/  IMAD.MOV.U32 R11, RZ, RZ, R4 ;  /* 0x000000ffff0b7224 */ /* 0x000fe400078e0004 */
[----:B------:R-:W0:Y:S11]  /*1a970*/  LDSM.16.M88.4 R4, [R7+0x11880] ;  /* 0x011880000704783b */ /* 0x000e360000000200 */
[----:B------:R-:W-:Y:S01]  /*1a980*/  @!UPT UIADD3 URZ, URZ, URZ, URZ ;  /* 0x0000003f3f3ff290 */ /* 0x000fe2000fffe03f */
[----:B------:R-:W-:Y:S01]  /*1a990*/  STL.64 [R1+0x150], R20 ;  /* 0x0001501401007387 */ /* 0x000fe20000100a00 */
[----:B------:R-:W-:Y:S02]  /*1a9a0*/  STL.64 [R1+0x158], R22 ;  /* 0x0001581601007387 */ /* 0x000fe40000100a00 */
[----:B------:R1:W-:Y:S02]  /*1a9b0*/  STL.64 [R1+0x1238], R10 ;  /* 0x0012380a01007387 */ /* 0x0003e40000100a00 */
[----:B------:R-:W4:Y:S01]  /*1a9c0*/  LDL.LU R8, [R1+0xf0] ;  /* 0x0000f00001087983 */ /* 0x000f220000300800 */
[----:B------:R-:W4:Y:S04]  /*1a9d0*/  LDL.LU R9, [R1+0xf4] ;  /* 0x0000f40001097983 */ /* 0x000f280000300800 */
[----:B-1----:R-:W4:Y:S01]  /*1a9e0*/  LDL.LU R10, [R1+0xf8] ;  /* 0x0000f800010a7983 */ /* 0x002f220000300800 */
[----:B------:R-:W4:Y:S02]  /*1a9f0*/  LDL.LU R11, [R1+0xfc] ;  /* 0x0000fc00010b7983 */ /* 0x000f240000300800 */
[----:B------:R1:W-:Y:S02]  /*1aa00*/  STL.64 [R1+0x1218], R26 ;  /* 0x0012181a01007387 */ /* 0x0003e40000100a00 */
[----:B------:R-:W2:Y:S01]  /*1aa10*/  LDL.LU R24, [R1+0x120] ;  /* 0x0001200001187983 */ /* 0x000ea20000300800 */
[----:B------:R-:W2:Y:S04]  /*1aa20*/  LDL.LU R25, [R1+0x124] ;  /* 0x0001240001197983 */ /* 0x000ea80000300800 */
[----:B-1----:R-:W2:Y:S01]  /*1aa30*/  LDL.LU R26, [R1+0x128] ;  /* 0x00012800011a7983 */ /* 0x002ea20000300800 */
[----:B------:R-:W2:Y:S02]  /*1aa40*/  LDL.LU R27, [R1+0x12c] ;  /* 0x00012c00011b7983 */ /* 0x000ea40000300800 */
[----:B------:R-:W3:Y:S02]  /*1aa50*/  LDL.LU.64 R20, [R1+0x20] ;  /* 0x0000200001147983 */ /* 0x000ee40000300a00 */
[----:B0-----:R-:W-:Y:S01]  /*1aa60*/  STL [R1+0x10cc], R6 ;  /* 0x0010cc0601007387 */ /* 0x001fe20000100800 */
[----:B------:R-:W-:Y:S01]  /*1aa70*/  STL [R1+0x10c8], R7 ;  /* 0x0010c80701007387 */ /* 0x000fe20000100800 */
[C---:B----4-:R-:W-:Y:S03]  /*1aa80*/  HMMA.16816.F32 R16, R12.reuse, R18, R8 ;  /* 0x000000120c10723c */ /* 0x050fe60000001808 */
[----:B------:R-:W4:Y:S11]  /*1aa90*/  LDL.LU.64 R10, [R1+0x1238] ;  /* 0x00123800010a7983 */ /* 0x000f360000300a00 */
[----:B------:R-:W-:Y:S09]  /*1aaa0*/  @!UPT UIADD3 URZ, URZ, URZ, URZ ;  /* 0x0000003f3f3ff290 */ /* 0x000ff2000fffe03f */
[----:B------:R-:W-:Y:S01]  /*1aab0*/  STL.64 [R1+0x50], R16 ;  /* 0x0000501001007387 */ /* 0x000fe20000100a00 */
[----:B------:R-:W-:Y:S02]  /*1aac0*/  STL.64 [R1+0x58], R18 ;  /* 0x0000581201007387 */ /* 0x000fe40000100a00 */
[----:B------:R-:W0:Y:S02]  /*1aad0*/  LDSM.16.MT88.4 R16, [R3+0xc080] ;  /* 0x00c080000310783b */ /* 0x000e240000004200 */
[----:B0-----:R-:W-:Y:S02]  /*1aae0*/  STL.64 [R1+0x10], R16 ;  /* 0x0000101001007387 */ /* 0x001fe40000100a00 */
[----:B------:R-:W-:Y:S02]  /*1aaf0*/  STL.64 [R1+0x18], R18 ;  /* 0x0000181201007387 */ /* 0x000fe40000100a00 */
[----:B------:R-:W0:Y:S02]  /*1ab00*/  LDSM.16.MT88.4 R16, [R3+0xc100] ;  /* 0x00c100000310783b */ /* 0x000e240000004200 */
[----:B0-----:R-:W-:Y:S02]  /*1ab10*/  STL.64 [R1], R16 ;  /* 0x0000001001007387 */ /* 0x001fe40000100a00 */
[----:B------:R0:W-:Y:S02]  /*1ab20*/  STL.64 [R1+0x8], R18 ;  /* 0x0000081201007387 */ /* 0x0001e40000100a00 */
[----:B0-----:R-:W4:Y:S01]  /*1ab30*/  LDL.LU.64 R18, [R1+0x1230] ;  /* 0x0012300001127983 */ /* 0x001f220000300a00 */
[----:B------:R-:W4:Y:S02]  /*1ab40*/  LDL.LU.64 R16, [R1+0x1228] ;  /* 0x0012280001107983 */ /* 0x000f240000300a00 */
[C---:B----4-:R-:W-:Y:S01]  /*1ab50*/  HMMA.16816.F32 R8, R12.reuse, R10, R16 ;  /* 0x0000000a0c08723c */ /* 0x050fe20000001810 */
[----:B------:R-:W2:Y:S11]  /*1ab60*/  LDL.LU.64 R18, [R1+0x1220] ;  /* 0x0012200001127983 */ /* 0x000eb60000300a00 */
[----:B------:R-:W-:Y:S11]  /*1ab70*/  @!UPT UIADD3 URZ, URZ, URZ, URZ ;  /* 0x0000003f3f3ff290 */ /* 0x000ff6000fffe03f */
[----:B------:R-:W-:Y:S01]  /*1ab80*/  STL.64 [R1+0x140], R8 ;  /* 0x0001400801007387 */ /* 0x000fe20000100a00 */
[----:B------:R-:W-:Y:S02]  /*1ab90*/  STL.64 [R1+0x148], R10 ;  /* 0x0001480a01007387 */ /* 0x000fe40000100a00 */
[----:B------:R-:W0:Y:S02]  /*1aba0*/  LDSM.16.MT88.4 R8, [R3+0xc180] ;  /* 0x00c180000308783b */ /* 0x000e240000004200 */
[----:B0-----:R-:W-:Y:S01]  /*1abb0*/  STL [R1+0x1128], R11 ;  /* 0x0011280b01007387 */ /* 0x001fe20000100800 */
[C---:B--2---:R-:W-:Y:S03]  /*1abc0*/  HMMA.16816.F32 R16, R12.reuse, R18, R24 ;  /* 0x000000120c10723c */ /* 0x044fe60000001818 */
[----:B------:R-:W2:Y:S11]  /*1abd0*/  LDL.LU.64 R26, [R1+0x1218] ;  /* 0x00121800011a7983 */ /* 0x000eb60000300a00 */
[----:B------:R-:W-:Y:S09]  /*1abe0*/  @!UPT UIADD3 URZ, URZ, URZ, URZ ;  /* 0x0000003f3f3ff290 */ /* 0x000ff2000fffe03f */
[----:B------:R-:W-:Y:S01]  /*1abf0*/  STL.64 [R1+0x130], R16 ;  /* 0x0001301001007387 */ /* 0x000fe20000100a00 */
[----:B------:R0:W-:Y:S03]  /*1ac00*/  STL.64 [R1+0x138], R18 ;  /* 0x0001381201007387 */ /* 0x0001e60000100a00 */
[----:B0-----:R-:W2:Y:S01]  /*1ac10*/  LDL.LU.64 R18, [R1+0x1210] ;  /* 0x0012100001127983 */ /* 0x001ea20000300a00 */
[----:B------:R-:W2:Y:S02]  /*1ac20*/  LDL.LU.64 R16, [R1+0x1208] ;  /* 0x0012080001107983 */ /* 0x000ea40000300a00 */
[----:B--2---:R-:W-:Y:S01]  /*1ac30*/  HMMA.16816.F32 R12, R12, R26, R16 ;  /* 0x0000001a0c0c723c */ /* 0x004fe20000001810 */
[----:B------:R-:W2:Y:S01]  /*1ac40*/  LDL.LU.64 R18, [R1+0x1200] ;  /* 0x0012000001127983 */ /* 0x000ea20000300a00 */
[----:B------:R-:W2:Y:S02]  /*1ac50*/  LDL.LU.64 R16, [R1+0x11f8] ;  /* 0x0011f80001107983 */ /* 0x000ea40000300a00 */
[----:B------:R-:W2:Y:S02]  /*1ac60*/  LDL.LU.64 R26, [R1+0x11f0] ;  /* 0x0011f000011a7983 */ /* 0x000ea40000300a00 */
[----:B------:R-:W2:Y:S11]  /*1ac70*/  LDL.LU.64 R24, [R1+0x11e8] ;  /* 0x0011e80001187983 */ /* 0x000eb60000300a00 */
[----:B------:R-:W-:Y:S07]  /*1ac80*/  @!UPT UIADD3 URZ, URZ, URZ, URZ ;  /* 0x0000003f3f3ff290 */ /* 0x000fee000fffe03f */
[----:B------:R-:W-:Y:S01]  /*1ac90*/  IMAD.MOV.U32 R11, RZ, RZ, R12 ;  /* 0x000000ffff0b7224 */ /* 0x000fe200078e000c */
[----:B------:R-:W-:Y:S01]  /*1aca0*/  STL [R1+0xf4], R13 ;  /* 0x0000f40d01007387 */ /* 0x000fe20000100800 */
[----:B------:R-:W-:Y:S03]  /*1acb0*/  STL.64 [R1+0xf8], R14 ;  /* 0x0000f80e01007387 */ /* 0x000fe60000100a00 */
[----:B------:R0:W-:Y:S04]  /*1acc0*/  STL.64 [R1+0x1138], R10 ;  /* 0x0011380a01007387 */ /* 0x0001e80000100a00 */
[----:B0-----:R-:W4:Y:S01]  /*1acd0*/  LDL R11, [R1+0x1f4] ;  /* 0x0001f400010b7983 */ /* 0x001f220000100800 */
[----:B------:R0:W-:Y:S03]  /*1ace0*/  STL.64 [R1+0x1130], R8 ;  /* 0x0011300801007387 */ /* 0x0001e60000100a00 */
[----:B0-----:R-:W2:Y:S01]  /*1acf0*/  LDL.64 R8, [R1+0x40] ;  /* 0x0000400001087983 */ /* 0x001ea20000100a00 */
[----:B------:R-:W-:-:S02]  /*1ad00*/  IMAD.MOV.U32 R12, RZ, RZ, R2 ;  /* 0x000000ffff0c7224 */ /* 0x000fc400078e0002 */
[----:B------:R-:W-:Y:S01]  /*1ad10*/  IMAD.MOV.U32 R13, RZ, RZ, R0 ;  /* 0x000000ffff0d7224 */ /* 0x000fe200078e0000 */
[C---:B--2---:R-:W-:Y:S11]  /*1ad20*/  HMMA.16816.F32 R16, R24.reuse, R8, R16 ;  /* 0x000000081810723c */ /* 0x044ff60000001810 */
[----:B------:R-:W-:Y:S11]  /*1ad30*/  @!UPT UIADD3 URZ, URZ, URZ, URZ ;  /* 0x0000003f3f3ff290 */ /* 0x000ff6000fffe03f */
[----:B------:R-:W-:Y:S01]  /*1ad40*/  @!UPT UIADD3 URZ, URZ, URZ, URZ ;  /* 0x0000003f3f3ff290 */ /* 0x000fe2000fffe03f */
[----:B------:R0:W-:Y:S01]  /*1ad50*/  STL [R1+0x120], R16 ;  /* 0x0001201001007387 */ /* 0x0001e20000100800 */
[----:B------:R-:W-:Y:S02]  /*1ad60*/  IMAD.MOV.U32 R2, RZ, RZ, R18 ;  /* 0x000000ffff027224 */ /* 0x000fe400078e0012 */
[----:B------:R-:W-:Y:S02]  /*1ad70*/  IMAD.MOV.U32 R0, RZ, RZ, R19 ;  /* 0x000000ffff007224 */ /* 0x000fe400078e0013 */
[----:B------:R-:W-:Y:S01]  /*1ad80*/  IMAD.MOV.U32 R3, RZ, RZ, R17 ;  /* 0x000000ffff037224 */ /* 0x000fe200078e0011 */
[----:B------:R-:W2:Y:S04]  /*1ad90*/  LDL.LU.64 R18, [R1+0x11e0] ;  /* 0x0011e00001127983 */ /* 0x000ea80000300a00 */
[----:B0-----:R-:W2:Y:S01]  /*1ada0*/  LDL.LU.64 R16, [R1+0x11d8] ;  /* 0x0011d80001107983 */ /* 0x001ea20000300a00 */
[----:B------:R-:W-:Y:S02]  /*1adb0*/  STL [R1+0x10f8], R0 ;  /* 0x0010f80001007387 */ /* 0x000fe40000100800 */
[----:B------:R-:W-:Y:S02]  /*1adc0*/  STL [R1+0x10f4], R3 ;  /* 0x0010f40301007387 */ /* 0x000fe40000100800 */
[----:B------:R-:W-:Y:S01]  /*1add0*/  STL [R1+0x10f0], R2 ;  /* 0x0010f00201007387 */ /* 0x000fe20000100800 */
[C---:B--2---:R-:W-:Y:S01]  /*1ade0*/  HMMA.16816.F32 R12, R24.reuse, R12, R16 ;  /* 0x0000000c180c723c */ /* 0x044fe20000001810 */
[----:B------:R-:W2:Y:S01]  /*1adf0*/  LDL.LU.64 R18, [R1+0x11d0] ;  /* 0x0011d00001127983 */ /* 0x000ea20000300a00 */
[----:B------:R-:W2:Y:S11]  /*1ae00*/  LDL.LU.64 R16, [R1+0x11c8] ;  /* 0x0011c80001107983 */ /* 0x000eb60000300a00 */
[----:B------:R-:W-:Y:S10]  /*1ae10*/  @!UPT UIADD3 URZ, URZ, URZ, URZ ;  /* 0x0000003f3f3ff290 */ /* 0x000ff4000fffe03f */
[----:B------:R-:W-:Y:S01]  /*1ae20*/  STL.64 [R1+0x110], R12 ;  /* 0x0001100c01007387 */ /* 0x000fe20000100a00 */
[----:B------:R-:W-:Y:S02]  /*1ae30*/  STL.64 [R1+0x118], R14 ;  /* 0x0001180e01007387 */ /* 0x000fe40000100a00 */
[----:B----4-:R-:W0:Y:S02]  /*1ae40*/  LDSM.16.MT88.4 R12, [R11+0xe000] ;  /* 0x00e000000b0c783b */ /* 0x010e240000004200 */
[----:B0-----:R3:W-:Y:S02]  /*1ae50*/  STL.64 [R1+0x10d8], R14 ;  /* 0x0010d80e01007387 */ /* 0x0017e40000100a00 */
[----:B------:R0:W-:Y:S02]  /*1ae60*/  STL.64 [R1+0x10d0], R12 ;  /* 0x0010d00c01007387 */ /* 0x0001e40000100a00 */
[----:B---3--:R-:W-:Y:S02]  /*1ae70*/  IMAD.MOV.U32 R15, RZ, RZ, R20 ;  /* 0x000000ffff0f7224 */ /* 0x008fe400078e0014 */
[----:B------:R-:W-:Y:S01]  /*1ae80*/  IMAD.MOV.U32 R14, RZ, RZ, R21 ;  /* 0x000000ffff0e7224 */ /* 0x000fe200078e0015 */
[----:B--2---:R-:W-:Y:S01]  /*1ae90*/  HMMA.16816.F32 R16, R24, R20, R16 ;  /* 0x000000141810723c */ /* 0x004fe20000001810 */
[----:B------:R-:W-:Y:S11]  /*1aea0*/  LDSM.16.MT88.4 R20, [R11+0xe100] ;  /* 0x00e100000b14783b */ /* 0x000ff60000004200 */
[----:B------:R-:W-:Y:S11]  /*1aeb0*/  @!UPT UIADD3 URZ, URZ, URZ, URZ ;  /* 0x0000003f3f3ff290 */ /* 0x000ff6000fffe03f */
[----:B------:R-:W-:Y:S01]  /*1aec0*/  STL [R1+0x100], R16 ;  /* 0x0001001001007387 */ /* 0x000fe20000100800 */
[----:B------:R-:W-:Y:S02]  /*1aed0*/  STL [R1+0x11c0], R15 ;  /* 0x0011c00f01007387 */ /* 0x000fe40000100800 */
[----:B------:R1:W-:Y:S02]  /*1aee0*/  STL [R1+0x11c4], R14 ;  /* 0x0011c40e01007387 */ /* 0x0003e40000100800 */
[----:B0-----:R-:W2:Y:S01]  /*1aef0*/  LDL.LU R12, [R1+0xc0] ;  /* 0x0000c000010c7983 */ /* 0x001ea20000300800 */
[----:B------:R-:W2:Y:S04]  /*1af00*/  LDL.LU R13, [R1+0xc4] ;  /* 0x0000c400010d7983 */ /* 0x000ea80000300800 */
[----:B-1----:R-:W2:Y:S01]  /*1af10*/  LDL.LU R14, [R1+0xc8] ;  /* 0x0000c800010e7983 */ /* 0x002ea20000300800 */
[----:B------:R-:W2:Y:S02]  /*1af20*/  LDL.LU R15, [R1+0xcc] ;  /* 0x0000cc00010f7983 */ /* 0x000ea40000300800 */
[----:B------:R-:W-:-:S02]  /*1af30*/  IMAD.MOV.U32 R0, RZ, RZ, R17 ;  /* 0x000000ffff007224 */ /* 0x000fc400078e0011 */
[----:B------:R-:W-:Y:S02]  /*1af40*/  IMAD.MOV.U32 R3, RZ, RZ, R18 ;  /* 0x000000ffff037224 */ /* 0x000fe400078e0012 */
[----:B------:R-:W-:Y:S02]  /*1af50*/  IMAD.MOV.U32 R2, RZ, RZ, R19 ;  /* 0x000000ffff027224 */ /* 0x000fe400078e0013 */
[----:B------:R-:W0:Y:S04]  /*1af60*/  LDSM.16.MT88.4 R16, [R11+0xe080] ;  /* 0x00e080000b10783b */ /* 0x000e280000004200 */
[----:B------:R-:W-:Y:S04]  /*1af70*/  STL [R1+0x1198], R0 ;  /* 0x0011980001007387 */ /* 0x000fe80000100800 */
[----:B0-----:R-:W-:Y:S01]  /*1af80*/  STL [R1+0x1080], R17 ;  /* 0x0010801101007387 */ /* 0x001fe20000100800 */
[----:B------:R-:W-:Y:S02]  /*1af90*/  STL [R1+0x107c], R18 ;  /* 0x00107c1201007387 */ /* 0x000fe40000100800 */
[----:B------:R-:W-:Y:S02]  /*1afa0*/  STL [R1+0x1078], R19 ;  /* 0x0010781301007387 */ /* 0x000fe40000100800 */
[----:B------:R0:W-:Y:S01]  /*1afb0*/  STL [R1+0x1074], R20 ;  /* 0x0010741401007387 */ /* 0x0001e20000100800 */
[----:B------:R1:W-:Y:S01]  /*1afc0*/  STL [R1+0x1070], R21 ;  /* 0x0010701501007387 */ /* 0x0003e20000100800 */
[----:B------:R3:W-:Y:S02]  /*1afd0*/  STL [R1+0x103c], R22 ;  /* 0x00103c1601007387 */ /* 0x0007e40000100800 */
[----:B------:R4:W-:Y:S01]  /*1afe0*/  STL [R1+0x1038], R23 ;  /* 0x0010381701007387 */ /* 0x0009e20000100800 */
[----:B0-----:R-:W2:Y:S01]  /*1aff0*/  LDL.LU R20, [R1+0x1b0] ;  /* 0x0001b00001147983 */ /* 0x001ea20000300800 */
[----:B-1----:R-:W2:Y:S02]  /*1b000*/  LDL.LU R21, [R1+0x1b4] ;  /* 0x0001b40001157983 */ /* 0x002ea40000300800 */
[----:B---3--:R-:W-:-:S02]  /*1b010*/  IMAD.MOV.U32 R22, RZ, RZ, R29 ;  /* 0x000000ffff167224 */ /* 0x008fc400078e001d */
[----:B----4-:R-:W-:Y:S01]  /*1b020*/  IMAD.MOV.U32 R23, RZ, RZ, R28 ;  /* 0x000000ffff177224 */ /* 0x010fe200078e001c */
[----:B--2---:R-:W-:Y:S01]  /*1b030*/  HMMA.16816.F32 R24, R24, R4, R12 ;  /* 0x000000041818723c */ /* 0x004fe2000000180c */
[----:B------:R-:W2:Y:S11]  /*1b040*/  LDL.LU R14, [R1+0x11c4] ;  /* 0x0011c400010e7983 */ /* 0x000eb60000300800 */
[----:B------:R-:W-:Y:S11]  /*1b050*/  @!UPT UIADD3 URZ, URZ, URZ, URZ ;  /* 0x0000003f3f3ff290 */ /* 0x000ff6000fffe03f */
[----:B------:R-:W-:Y:S01]  /*1b060*/  @!UPT UIADD3 URZ, URZ, URZ, URZ ;  /* 0x0000003f3f3ff290 */ /* 0x000fe2000fffe03f */
[----:B------:R-:W-:Y:S02]  /*1b070*/  IMAD.MOV.U32 R6, RZ, RZ, R24 ;  /* 0x000000ffff067224 */ /* 0x000fe400078e0018 */
[----:B------:R-:W-:Y:S02]  /*1b080*/  IMAD.MOV.U32 R7, RZ, RZ, R25 ;  /* 0x000000ffff077224 */ /* 0x000fe400078e0019 */
[----:B------:R-:W-:Y:S02]  /*1b090*/  IMAD.MOV.U32 R29, RZ, RZ, R26 ;  /* 0x000000ffff1d7224 */ /* 0x000fe400078e001a */
[----:B------:R-:W-:Y:S02]  /*1b0a0*/  IMAD.MOV.U32 R28, RZ, RZ, R27 ;  /* 0x000000ffff1c7224 */ /* 0x000fe400078e001b */
[----:B------:R-:W0:Y:S04]  /*1b0b0*/  LDSM.16.MT88.4 R24, [R11+0xe180] ;  /* 0x00e180000b18783b */ /* 0x000e280000004200 */
[----:B------:R-:W-:Y:S01]  /*1b0c0*/  STL.64 [R1+0x11a8], R6 ;  /* 0x0011a80601007387 */ /* 0x000fe20000100a00 */
[----:B------:R-:W-:Y:S03]  /*1b0d0*/  STL.64 [R1+0x11a0], R4 ;  /* 0x0011a00401007387 */ /* 0x000fe60000100a00 */
[----:B0-----:R-:W-:Y:S01]  /*1b0e0*/  STL.64 [R1+0x1000], R26 ;  /* 0x0010001a01007387 */ /* 0x001fe20000100a00 */
[----:B------:R0:W-:Y:S03]  /*1b0f0*/  STL.64 [R1+0xff8], R24 ;  /* 0x000ff81801007387 */ /* 0x0001e60000100a00 */
[----:B0-----:R-:W3:Y:S01]  /*1b100*/  LDL.LU R24, [R1] ;  /* 0x0000000001187983 */ /* 0x001ee20000300800 */
        /* <DEDUP_REMOVED lines=8> */
[----:B------:R-:W3:Y:S02]  /*1b190*/  LDL.LU R27, [R1+0x1c] ;  /* 0x00001c00011b7983 */ /* 0x000ee40000300800 */
[----:B------:R-:W-:-:S02]  /*1b1a0*/  IMAD.MOV.U32 R15, RZ, RZ, R8 ;  /* 0x000000ffff0f7224 */ /* 0x000fc400078e0008 */
[----:B------:R-:W-:Y:S01]  /*1b1b0*/  IMAD.MOV.U32 R0, RZ, RZ, R9 ;  /* 0x000000ffff007224 */ /* 0x000fe200078e0009 */
[----:B---3--:R-:W-:Y:S11]  /*1b1c0*/  HMMA.16816.F32 R4, R24, R8, R20 ;  /* 0x000000081804723c */ /* 0x008ff60000001814 */
[----:B------:R-:W-:Y:S11]  /*1b1d0*/  @!UPT UIADD3 URZ, URZ, URZ, URZ ;  /* 0x0000003f3f3ff290 */ /* 0x000ff6000fffe03f */
[----:B------:R-:W-:Y:S01]  /*1b1e0*/  @!UPT UIADD3 URZ, URZ, URZ, URZ ;  /* 0x0000003f3f3ff290 */ /* 0x000fe2000fffe03f */
[----:B------:R-:W-:Y:S01]  /*1b1f0*/  STL [R1+0xdc], R7 ;  /* 0x0000dc0701007387 */ /* 0x000fe20000100800 */
[----:B------:R-:W3:Y:S02]  /*1b200*/  LDL.LU R8, [R1+0x150] ;  /* 0x0001500001087983 */ /* 0x000ee40000300800 */
[----:B------:R-:W3:Y:S02]  /*1b210*/  LDL.LU R9, [R1+0x154] ;  /* 0x0001540001097983 */ /* 0x000ee40000300800 */
[----:B------:R-:W4:Y:S01]  /*1b220*/  LDL.LU R10, [R1+0x158] ;  /* 0x00015800010a7983 */ /* 0x000f220000300800 */
[----:B------:R-:W4:Y:S01]  /*1b230*/  LDL.LU R11, [R1+0x15c] ;  /* 0x00015c00010b7983 */ /* 0x000f220000300800 */
[----:B------:R-:W2:Y:S02]  /*1b240*/  LDL.LU R20, [R1+0x1a0] ;  /* 0x0001a00001147983 */ /* 0x000ea40000300800 */
[----:B------:R-:W2:Y:S02]  /*1b250*/  LDL.LU R21, [R1+0x1a4] ;  /* 0x0001a40001157983 */ /* 0x000ea40000300800 */
[----:B------:R-:W2:Y:S01]  /*1b260*/  LDL.LU R22, [R1+0x1a8] ;  /* 0x0001a80001167983 */ /* 0x000ea20000300800 */
[----:B------:R-:W2:Y:S01]  /*1b270*/  LDL.LU R23, [R1+0x1ac] ;  /* 0x0001ac0001177983 */ /* 0x000ea20000300800 */
[----:B------:R-:W2:Y:S02]  /*1b280*/  LDL.LU.64 R12, [R1+0x30] ;  /* 0x00003000010c7983 */ /* 0x000ea40000300a00 */
[----:B------:R-:W-:-:S02]  /*1b290*/  IMAD.MOV.U32 R17, RZ, RZ, R4 ;  /* 0x000000ffff117224 */ /* 0x000fc400078e0004 */
[----:B------:R-:W-:Y:S02]  /*1b2a0*/  IMAD.MOV.U32 R18, RZ, RZ, R5 ;  /* 0x000000ffff127224 */ /* 0x000fe400078e0005 */
[----:B------:R-:W-:Y:S01]  /*1b2b0*/  IMAD.MOV.U32 R19, RZ, RZ, R6 ;  /* 0x000000ffff137224 */ /* 0x000fe200078e0006 */
[----:B----4-:R-:W-:Y:S01]  /*1b2c0*/  STL.64 [R1+0x1148], R10 ;  /* 0x0011480a01007387 */ /* 0x010fe20000100a00 */
[----:B---3--:R0:W-:Y:S03]  /*1b2d0*/  STL.64 [R1+0x1140], R8 ;  /* 0x0011400801007387 */ /* 0x0081e60000100a00 */
[----:B0-----:R-:W3:Y:S01]  /*1b2e0*/  LDL.LU R8, [R1+0x160] ;  /* 0x0001600001087983 */ /* 0x001ee20000300800 */
[----:B------:R-:W3:Y:S02]  /*1b2f0*/  LDL.LU R9, [R1+0x164] ;  /* 0x0001640001097983 */ /* 0x000ee40000300800 */
[----:B------:R-:W4:Y:S02]  /*1b300*/  LDL.LU R10, [R1+0x168] ;  /* 0x00016800010a7983 */ /* 0x000f240000300800 */
[----:B------:R-:W4:Y:S01]  /*1b310*/  LDL.LU R11, [R1+0x16c] ;  /* 0x00016c00010b7983 */ /* 0x000f220000300800 */
[----:B------:R-:W2:Y:S01]  /*1b320*/  LDL.LU R4, [R1+0x190] ;  /* 0x0001900001047983 */ /* 0x000ea20000300800 */
[----:B------:R-:W2:Y:S02]  /*1b330*/  LDL.LU R5, [R1+0x194] ;  /* 0x0001940001057983 */ /* 0x000ea40000300800 */
[----:B------:R-:W2:Y:S02]  /*1b340*/  LDL.LU R6, [R1+0x198] ;  /* 0x0001980001067983 */ /* 0x000ea40000300800 */
[----:B------:R-:W2:Y:S02]  /*1b350*/  LDL.LU R7, [R1+0x19c] ;  /* 0x00019c0001077983 */ /* 0x000ea40000300800 */
[----:B--2---:R-:W-:Y:S01]  /*1b360*/  STL.64 [R1+0x11b8], R6 ;  /* 0x0011b80601007387 */ /* 0x004fe20000100a00 */
[----:B------:R-:W-:Y:S02]  /*1b370*/  STL.64 [R1+0x11b0], R4 ;  /* 0x0011b00401007387 */ /* 0x000fe40000100a00 */
[----:B----4-:R-:W-:Y:S02]  /*1b380*/  STL.64 [R1+0x1158], R10 ;  /* 0x0011580a01007387 */ /* 0x010fe40000100a00 */
[----:B---3--:R0:W-:Y:S02]  /*1b390*/  STL.64 [R1+0x1150], R8 ;  /* 0x0011500801007387 */ /* 0x0081e40000100a00 */
[----:B0-----:R-:W2:Y:S01]  /*1b3a0*/  LDL.LU R8, [R1+0x170] ;  /* 0x0001700001087983 */ /* 0x001ea20000300800 */
[----:B------:R-:W2:Y:S02]  /*1b3b0*/  LDL.LU R9, [R1+0x174] ;  /* 0x0001740001097983 */ /* 0x000ea40000300800 */
[----:B------:R-:W3:Y:S02]  /*1b3c0*/  LDL.LU R10, [R1+0x178] ;  /* 0x00017800010a7983 */ /* 0x000ee40000300800 */
[----:B------:R-:W3:Y:S01]  /*1b3d0*/  LDL.LU R11, [R1+0x17c] ;  /* 0x00017c00010b7983 */ /* 0x000ee20000300800 */
[----:B------:R-:W-:Y:S01]  /*1b3e0*/  HMMA.16816.F32 R4, R24, R12, R20 ;  /* 0x0000000c1804723c */ /* 0x000fe20000001814 */
[----:B---3--:R-:W-:Y:S01]  /*1b3f0*/  STL.64 [R1+0x1168], R10 ;  /* 0x0011680a01007387 */ /* 0x008fe20000100a00 */
[----:B--2---:R0:W-:Y:S02]  /*1b400*/  STL.64 [R1+0x1160], R8 ;  /* 0x0011600801007387 */ /* 0x0041e40000100a00 */
[----:B0-----:R-:W-:-:S02]  /*1b410*/  IMAD.MOV.U32 R8, RZ, RZ, R15 ;  /* 0x000000ffff087224 */ /* 0x001fc400078e000f */
[----:B------:R-:W2:Y:S01]  /*1b420*/  LDL.LU R15, [R1+0x11c0] ;  /* 0x0011c000010f7983 */ /* 0x000ea20000300800 */
[----:B------:R-:W-:-:S05]  /*1b430*/  IMAD.MOV.U32 R9, RZ, RZ, R0 ;  /* 0x000000ffff097224 */ /* 0x000fca00078e0000 */
[----:B------:R0:W-:Y:S01]  /*1b440*/  STL.64 [R1+0x1190], R8 ;  /* 0x0011900801007387 */ /* 0x0001e20000100a00 */
[----:B------:R-:W-:Y:S02]  /*1b450*/  IMAD.MOV.U32 R0, RZ, RZ, R12 ;  /* 0x000000ffff007224 */ /* 0x000fe400078e000c */
[----:B------:R-:W-:-:S09]  /*1b460*/  IMAD.MOV.U32 R23, RZ, RZ, R13 ;  /* 0x000000ffff177224 */ /* 0x000fd200078e000d */
[----:B------:R-:W-:Y:S02]  /*1b470*/  IMAD.MOV.U32 R13, RZ, RZ, R6 ;  /* 0x000000ffff0d7224 */ /* 0x000fe400078e0006 */
[----:B------:R-:W-:Y:S01]  /*1b480*/  IMAD.MOV.U32 R12, RZ, RZ, R7 ;  /* 0x000000ffff0c7224 */ /* 0x000fe200078e0007 */
[----:B0-----:R-:W3:Y:S01]  /*1b490*/  LDL.LU R8, [R1+0x180] ;  /* 0x0001800001087983 */ /* 0x001ee20000300800 */
[----:B------:R-:W3:Y:S02]  /*1b4a0*/  LDL.LU R9, [R1+0x184] ;  /* 0x0001840001097983 */ /* 0x000ee40000300800 */
[----:B------:R-:W3:Y:S02]  /*1b4b0*/  LDL.LU R10, [R1+0x188] ;  /* 0x00018800010a7983 */ /* 0x000ee40000300800 */
[----:B------:R-:W3:Y:S01]  /*1b4c0*/  LDL.LU R11, [R1+0x18c] ;  /* 0x00018c00010b7983 */ /* 0x000ee20000300800 */
[----:B------:R0:W-:Y:S01]  /*1b4d0*/  STL.64 [R1+0x1090], R18 ;  /* 0x0010901201007387 */ /* 0x0001e20000100a00 */
[----:B------:R1:W-:Y:S03]  /*1b4e0*/  STL.64 [R1+0x1088], R16 ;  /* 0x0010881001007387 */ /* 0x0003e60000100a00 */
[----:B0-----:R-:W4:Y:S01]  /*1b4f0*/  LDL R18, [R1+0x28] ;  /* 0x0000280001127983 */ /* 0x001f220000100800 */
[----:B-1----:R-:W-:-:S03]  /*1b500*/  IMAD.MOV.U32 R17, RZ, RZ, R14 ;  /* 0x000000ffff117224 */ /* 0x002fc600078e000e */
[----:B------:R-:W4:Y:S01]  /*1b510*/  LDL R19, [R1+0x2c] ;  /* 0x00002c0001137983 */ /* 0x000f220000100800 */
[----:B------:R-:W-:Y:S02]  /*1b520*/  IMAD.MOV.U32 R14, RZ, RZ, R5 ;  /* 0x000000ffff0e7224 */ /* 0x000fe400078e0005 */
[----:B------:R-:W3:Y:S02]  /*1b530*/  LDL.LU.64 R6, [R1+0x11b8] ;  /* 0x0011b80001067983 */ /* 0x000ee40000300a00 */
[----:B--2---:R-:W-:Y:S02]  /*1b540*/  IMAD.MOV.U32 R16, RZ, RZ, R15 ;  /* 0x000000ffff107224 */ /* 0x004fe400078e000f */
[----:B------:R-:W-:Y:S02]  /*1b550*/  IMAD.MOV.U32 R15, RZ, RZ, R4 ;  /* 0x000000ffff0f7224 */ /* 0x000fe400078e0004 */
[----:B------:R-:W3:Y:S03]  /*1b560*/  LDL.LU.64 R4, [R1+0x11b0] ;  /* 0x0011b00001047983 */ /* 0x000ee60000300a00 */
[----:B------:R-:W-:Y:S02]  /*1b570*/  STL.64 [R1+0x1178], R14 ;  /* 0x0011780e01007387 */ /* 0x000fe40000100a00 */
[----:B------:R0:W-:Y:S02]  /*1b580*/  STL.64 [R1+0x1170], R12 ;  /* 0x0011700c01007387 */ /* 0x0001e40000100a00 */
[----:B0-----:R-:W2:Y:S01]  /*1b590*/  LDL.LU R12, [R1+0x90] ;  /* 0x00009000010c7983 */ /* 0x001ea20000300800 */
[----:B------:R-:W2:Y:S02]  /*1b5a0*/  LDL.LU R13, [R1+0x94] ;  /* 0x00009400010d7983 */ /* 0x000ea40000300800 */
[----:B------:R-:W2:Y:S02]  /*1b5b0*/  LDL.LU R14, [R1+0x98] ;  /* 0x00009800010e7983 */ /* 0x000ea40000300800 */
[----:B------:R-:W2:Y:S01]  /*1b5c0*/  LDL.LU R15, [R1+0x9c] ;  /* 0x00009c00010f7983 */ /* 0x000ea20000300800 */
[----:B---3--:R-:W-:Y:S11]  /*1b5d0*/  HMMA.16816.F32 R4, R24, R16, R4 ;  /* 0x000000101804723c */ /* 0x008ff60000001804 */
[----:B------:R-:W-:Y:S11]  /*1b5e0*/  @!UPT UIADD3 URZ, URZ, URZ, URZ ;  /* 0x0000003f3f3ff290 */ /* 0x000ff6000fffe03f */
[----:B------:R-:W-:Y:S01]  /*1b5f0*/  @!UPT UIADD3 URZ, URZ, URZ, URZ ;  /* 0x0000003f3f3ff290 */ /* 0x000fe2000fffe03f */
[----:B------:R0:W-:Y:S01]  /*1b600*/  STL [R1+0xb0], R4 ;  /* 0x0000b00401007387 */ /* 0x0001e20000100800 */
[----:B------:R-:W-:Y:S02]  /*1b610*/  IMAD.MOV.U32 R21, RZ, RZ, R6 ;  /* 0x000000ffff157224 */ /* 0x000fe400078e0006 */
[----:B------:R-:W-:Y:S02]  /*1b620*/  IMAD.MOV.U32 R22, RZ, RZ, R7 ;  /* 0x000000ffff167224 */ /* 0x000fe400078e0007 */
[----:B------:R-:W-:Y:S01]  /*1b630*/  IMAD.MOV.U32 R20, RZ, RZ, R5 ;  /* 0x000000ffff147224 */ /* 0x000fe200078e0005 */
[----:B------:R-:W3:Y:S04]  /*1b640*/  LDL.LU.64 R6, [R1+0x11a8] ;  /* 0x0011a80001067983 */ /* 0x000ee80000300a00 */
[----:B0-----:R-:W2:Y:S01]  /*1b650*/  LDL.LU.64 R4, [R1+0x11a0] ;  /* 0x0011a00001047983 */ /* 0x001ea20000300a00 */
[----:B------:R-:W-:Y:S02]  /*1b660*/  STL [R1+0x1108], R22 ;  /* 0x0011081601007387 */ /* 0x000fe40000100800 */
[----:B------:R0:W-:Y:S02]  /*1b670*/  STL.64 [R1+0x1100], R20 ;  /* 0x0011001401007387 */ /* 0x0001e40000100a00 */
[----:B0-----:R-:W-:-:S02]  /*1b680*/  IMAD.MOV.U32 R20, RZ, RZ, R0 ;  /* 0x000000ffff147224 */ /* 0x001fc400078e0000 */
[----:B------:R-:W3:Y:S01]  /*1b690*/  LDL.LU R0, [R1+0x1198] ;  /* 0x0011980001007983 */ /* 0x000ee20000300800 */
[----:B--2---:R-:W-:Y:S03]  /*1b6a0*/  HMMA.16816.F32 R24, R24, R4, R8 ;  /* 0x000000041818723c */ /* 0x004fe60000001808 */
        /* <DEDUP_REMOVED lines=11> */
[----:B------:R0:W-:Y:S03]  /*1b760*/  STL.64 [R1+0x98], R10 ;  /* 0x0000980a01007387 */ /* 0x0001e60000100a00 */
[----:B0-----:R-:W2:Y:S01]  /*1b770*/  LDL.LU.64 R10, [R1+0x1168] ;  /* 0x00116800010a7983 */ /* 0x001ea20000300a00 */
[----:B------:R-:W2:Y:S02]  /*1b780*/  LDL.LU.64 R8, [R1+0x1160] ;  /* 0x0011600001087983 */ /* 0x000ea40000300a00 */
[----:B------:R-:W-:-:S07]  /*1b790*/  IMAD.MOV.U32 R21, RZ, RZ, R23 ;  /* 0x000000ffff157224 */ /* 0x000fce00078e0017 */
[C---:B--2---:R-:W-:Y:S11]  /*1b7a0*/  HMMA.16816.F32 R8, R24.reuse, R20, R8 ;  /* 0x000000141808723c */ /* 0x044ff60000001808 */
[----:B------:R-:W-:Y:S11]  /*1b7b0*/  @!UPT UIADD3 URZ, URZ, URZ, URZ ;  /* 0x0000003f3f3ff290 */ /* 0x000ff6000fffe03f */
[----:B------:R-:W-:Y:S01]  /*1b7c0*/  @!UPT UIADD3 URZ, URZ, URZ, URZ ;  /* 0x0000003f3f3ff290 */ /* 0x000fe2000fffe03f */
[----:B------:R-:W-:Y:S01]  /*1b7d0*/  STL.64 [R1+0x80], R8 ;  /* 0x0000800801007387 */ /* 0x000fe20000100a00 */
[----:B------:R0:W-:Y:S03]  /*1b7e0*/  STL.64 [R1+0x88], R10 ;  /* 0x0000880a01007387 */ /* 0x0001e60000100a00 */
[----:B0-----:R-:W2:Y:S01]  /*1b7f0*/  LDL.LU.64 R10, [R1+0x1158] ;  /* 0x00115800010a7983 */ /* 0x001ea20000300a00 */
[----:B------:R-:W2:Y:S02]  /*1b800*/  LDL.LU.64 R8, [R1+0x1150] ;  /* 0x0011500001087983 */ /* 0x000ea40000300a00 */
[----:B------:R0:W-:Y:S02]  /*1b810*/  STL.64 [R1+0x1120], R20 ;  /* 0x0011201401007387 */ /* 0x0001e40000100a00 */
[----:B0-----:R-:W3:Y:S01]  /*1b820*/  LDL.LU R20, [R1+0x50] ;  /* 0x0000500001147983 */ /* 0x001ee20000300800 */
[----:B------:R-:W3:Y:S02]  /*1b830*/  LDL.LU R21, [R1+0x54] ;  /* 0x0000540001157983 */ /* 0x000ee40000300800 */
[----:B------:R-:W3:Y:S02]  /*1b840*/  LDL.LU R22, [R1+0x58] ;  /* 0x0000580001167983 */ /* 0x000ee40000300800 */
[----:B------:R-:W3:Y:S01]  /*1b850*/  LDL.LU R23, [R1+0x5c] ;  /* 0x00005c0001177983 */ /* 0x000ee20000300800 */
[C---:B--2---:R-:W-:Y:S11]  /*1b860*/  HMMA.16816.F32 R8, R24.reuse, R16, R8 ;  /* 0x000000101808723c */ /* 0x044ff60000001808 */
[----:B------:R-:W-:Y:S11]  /*1b870*/  @!UPT UIADD3 URZ, URZ, URZ, URZ ;  /* 0x0000003f3f3ff290 */ /* 0x000ff6000fffe03f */
[----:B------:R-:W-:Y:S01]  /*1b880*/  @!UPT UIADD3 URZ, URZ, URZ, URZ ;  /* 0x0000003f3f3ff290 */ /* 0x000fe2000fffe03f */
[----:B------:R-:W-:Y:S01]  /*1b890*/  STL.64 [R1+0x70], R8 ;  /* 0x0000700801007387 */ /* 0x000fe20000100a00 */
[----:B------:R0:W-:Y:S03]  /*1b8a0*/  STL.64 [R1+0x78], R10 ;  /* 0x0000780a01007387 */ /* 0x0001e60000100a00 */
[----:B0-----:R-:W2:Y:S01]  /*1b8b0*/  LDL.LU.64 R10, [R1+0x1148] ;  /* 0x00114800010a7983 */ /* 0x001ea20000300a00 */
[----:B------:R-:W2:Y:S02]  /*1b8c0*/  LDL.LU.64 R8, [R1+0x1140] ;  /* 0x0011400001087983 */ /* 0x000ea40000300a00 */
[----:B----4-:R-:W-:Y:S02]  /*1b8d0*/  STL.64 [R1+0x1118], R18 ;  /* 0x0011181201007387 */ /* 0x010fe40000100a00 */
[----:B------:R0:W-:Y:S02]  /*1b8e0*/  STL.64 [R1+0x1110], R16 ;  /* 0x0011101001007387 */ /* 0x0001e40000100a00 */
[----:B0-----:R-:W4:Y:S01]  /*1b8f0*/  LDL.LU R16, [R1+0x140] ;  /* 0x0001400001107983 */ /* 0x001f220000300800 */
[----:B------:R-:W4:Y:S02]  /*1b900*/  LDL.LU R17, [R1+0x144] ;  /* 0x0001440001117983 */ /* 0x000f240000300800 */
[----:B------:R-:W4:Y:S02]  /*1b910*/  LDL.LU R18, [R1+0x148] ;  /* 0x0001480001127983 */ /* 0x000f240000300800 */
[----:B------:R-:W4:Y:S01]  /*1b920*/  LDL.LU R19, [R1+0x14c] ;  /* 0x00014c0001137983 */ /* 0x000f220000300800 */
[----:B--2---:R-:W-:Y:S01]  /*1b930*/  HMMA.16816.F32 R24, R24, R4, R8 ;  /* 0x000000041818723c */ /* 0x004fe20000001808 */
[----:B------:R-:W2:Y:S01]  /*1b940*/  LDL.LU.64 R10, [R1+0x1138] ;  /* 0x00113800010a7983 */ /* 0x000ea20000300a00 */
[----:B------:R-:W4:Y:S02]  /*1b950*/  LDL.LU.64 R8, [R1+0x1130] ;  /* 0x0011300001087983 */ /* 0x000f240000300a00 */
[----:B---3--:R-:W-:Y:S02]  /*1b960*/  STL.64 [R1+0x10e8], R6 ;  /* 0x0010e80601007387 */ /* 0x008fe40000100a00 */
[----:B------:R0:W-:Y:S02]  /*1b970*/  STL.64 [R1+0x10e0], R4 ;  /* 0x0010e00401007387 */ /* 0x0001e40000100a00 */
[----:B0-----:R-:W3:Y:S01]  /*1b980*/  LDL.LU R4, [R1+0x130] ;  /* 0x0001300001047983 */ /* 0x001ee20000300800 */
[----:B------:R-:W3:Y:S02]  /*1b990*/  LDL.LU R5, [R1+0x134] ;  /* 0x0001340001057983 */ /* 0x000ee40000300800 */
[----:B------:R-:W3:Y:S02]  /*1b9a0*/  LDL.LU R6, [R1+0x138] ;  /* 0x0001380001067983 */ /* 0x000ee40000300800 */
[----:B------:R-:W3:Y:S10]  /*1b9b0*/  LDL.LU R7, [R1+0x13c] ;  /* 0x00013c0001077983 */ /* 0x000ef40000300800 */
[----:B------:R0:W-:Y:S01]  /*1b9c0*/  STL.64 [R1+0x1010], R26 ;  /* 0x0010101a01007387 */ /* 0x0001e20000100a00 */
[----:B------:R1:W-:Y:S02]  /*1b9d0*/  STL.64 [R1+0x1008], R24 ;  /* 0x0010081801007387 */ /* 0x0003e40000100a00 */
[----:B0-----:R-:W-:-:S02]  /*1b9e0*/  IMAD.MOV.U32 R27, RZ, RZ, R12 ;  /* 0x000000ffff1b7224 */ /* 0x001fc400078e000c */
[----:B------:R-:W-:Y:S02]  /*1b9f0*/  IMAD.MOV.U32 R26, RZ, RZ, R13 ;  /* 0x000000ffff1a7224 */ /* 0x000fe400078e000d */
[----:B-1----:R-:W-:Y:S02]  /*1ba00*/  IMAD.MOV.U32 R24, RZ, RZ, R15 ;  /* 0x000000ffff187224 */ /* 0x002fe400078e000f */
[----:B------:R-:W-:Y:S02]  /*1ba10*/  IMAD.MOV.U32 R25, RZ, RZ, R14 ;  /* 0x000000ffff197224 */ /* 0x000fe400078e000e */
[----:B--2---:R-:W-:Y:S02]  /*1ba20*/  IMAD.MOV.U32 R12, RZ, RZ, R11 ;  /* 0x000000ffff0c7224 */ /* 0x004fe400078e000b */
[----:B------:R-:W4:Y:S01]  /*1ba30*/  LDL.LU R11, [R1+0x1128] ;  /* 0x00112800010b7983 */ /* 0x000f220000300800 */
[----:B------:R-:W2:Y:S02]  /*1ba40*/  LDL.LU R13, [R1+0xf4] ;  /* 0x0000f400010d7983 */ /* 0x000ea40000300800 */
[----:B------:R-:W2:Y:S02]  /*1ba50*/  LDL.LU R14, [R1+0xf8] ;  /* 0x0000f800010e7983 */ /* 0x000ea40000300800 */
[----:B------:R-:W2:Y:S01]  /*1ba60*/  LDL.LU R15, [R1+0xfc] ;  /* 0x0000fc00010f7983 */ /* 0x000ea20000300800 */
[----:B------:R-:W-:Y:S01]  /*1ba70*/  STL.64 [R1+0x1068], R26 ;  /* 0x0010681a01007387 */ /* 0x000fe20000100a00 */
[----:B------:R0:W-:Y:S03]  /*1ba80*/  STL.64 [R1+0x1060], R24 ;  /* 0x0010601801007387 */ /* 0x0001e60000100a00 */
[----:B0-----:R-:W4:Y:S01]  /*1ba90*/  LDL.LU.64 R24, [R1+0x40] ;  /* 0x0000400001187983 */ /* 0x001f220000300a00 */
[----:B------:R-:W2:Y:S01]  /*1baa0*/  LDL.LU.64 R26, [R1+0x48] ;  /* 0x00004800011a7983 */ /* 0x000ea20000300a00 */
[C---:B----4-:R-:W-:Y:S11]  /*1bab0*/  HMMA.16816.F32 R20, R8.reuse, R24, R20 ;  /* 0x000000180814723c */ /* 0x050ff60000001814 */
[----:B------:R-:W-:Y:S11]  /*1bac0*/  @!UPT UIADD3 URZ, URZ, URZ, URZ ;  /* 0x0000003f3f3ff290 */ /* 0x000ff6000fffe03f */
[----:B------:R-:W-:Y:S01]  /*1bad0*/  @!UPT UIADD3 URZ, URZ, URZ, URZ ;  /* 0x0000003f3f3ff290 */ /* 0x000fe2000fffe03f */
[----:B------:R0:W-:Y:S01]  /*1bae0*/  STL.64 [R1+0x50], R20 ;  /* 0x0000501401007387 */ /* 0x0001e20000100a00 */
[----:B------:R1:W-:Y:S03]  /*1baf0*/  STL.64 [R1+0x58], R22 ;  /* 0x0000581601007387 */ /* 0x0003e60000100a00 */
[----:B0-----:R-:W1:Y:S02]  /*1bb00*/  LDL.LU.64 R20, [R1+0x1120] ;  /* 0x0011200001147983 */ /* 0x001e640000300a00 */
[----:B-1----:R-:W-:Y:S02]  /*1bb10*/  HMMA.16816.F32 R20, R8, R20, R16 ;  /* 0x000000140814723c */ /* 0x002fe40000001810 */
[----:B------:R-:W4:Y:S01]  /*1bb20*/  LDL.LU.64 R18, [R1+0x1118] ;  /* 0x0011180001127983 */ /* 0x000f220000300a00 */
[----:B------:R-:W3:Y:S11]  /*1bb30*/  LDL.LU.64 R16, [R1+0x1110] ;  /* 0x0011100001107983 */ /* 0x000ef60000300a00 */
[----:B------:R-:W-:Y:S09]  /*1bb40*/  @!UPT UIADD3 URZ, URZ, URZ, URZ ;  /* 0x0000003f3f3ff290 */ /* 0x000ff2000fffe03f */
[----:B------:R-:W-:Y:S01]  /*1bb50*/  STL [R1+0x14], R21 ;  /* 0x0000141501007387 */ /* 0x000fe20000100800 */
[----:B------:R0:W-:Y:S02]  /*1bb60*/  STL.64 [R1+0x18], R22 ;  /* 0x0000181601007387 */ /* 0x0001e40000100a00 */
[----:B0-----:R-:W-:Y:S01]  /*1bb70*/  IMAD.MOV.U32 R23, RZ, RZ, R20 ;  /* 0x000000ffff177224 */ /* 0x001fe200078e0014 */
[----:B------:R-:W2:Y:S01]  /*1bb80*/  LDL.LU R22, [R1+0x1108] ;  /* 0x0011080001167983 */ /* 0x000ea20000300800 */
[----:B------:R-:W3:Y:S03]  /*1bb90*/  LDL.LU.64 R20, [R1+0x1100] ;  /* 0x0011000001147983 */ /* 0x000ee60000300a00 */
[----:B--2---:R-:W-:Y:S01]  /*1bba0*/  STL.64 [R1+0x10a0], R22 ;  /* 0x0010a01601007387 */ /* 0x004fe20000100a00 */
[----:B---3--:R0:W-:Y:S03]  /*1bbb0*/  STL.64 [R1+0x1098], R20 ;  /* 0x0010981401007387 */ /* 0x0081e60000100a00 */
[----:B0-----:R-:W2:Y:S01]  /*1bbc0*/  LDL.LU R20, [R1+0x100] ;  /* 0x0001000001147983 */ /* 0x001ea20000300800 */
[----:B------:R-:W-:-:S02]  /*1bbd0*/  IMAD.MOV.U32 R22, RZ, RZ, R3 ;  /* 0x000000ffff167224 */ /* 0x000fc400078e0003 */
[----:B------:R-:W-:Y:S02]  /*1bbe0*/  IMAD.MOV.U32 R23, RZ, RZ, R2 ;  /* 0x000000ffff177224 */ /* 0x000fe400078e0002 */
[----:B------:R-:W-:Y:S02]  /*1bbf0*/  IMAD.MOV.U32 R21, RZ, RZ, R0 ;  /* 0x000000ffff157224 */ /* 0x000fe400078e0000 */
[----:B------:R-:W3:Y:S01]  /*1bc00*/  LDL.LU R0, [R1+0x10f8] ;  /* 0x0010f80001007983 */ /* 0x000ee20000300800 */
[----:B------:R-:W3:Y:S02]  /*1bc10*/  LDL.LU R3, [R1+0x10f4] ;  /* 0x0010f40001037983 */ /* 0x000ee40000300800 */
[----:B------:R-:W3:Y:S02]  /*1bc20*/  LDL.LU R2, [R1+0x10f0] ;  /* 0x0010f00001027983 */ /* 0x000ee40000300800 */
[----:B------:R0:W-:Y:S01]  /*1bc30*/  STL.64 [R1+0x10b0], R22 ;  /* 0x0010b01601007387 */ /* 0x0001e20000100a00 */
[----:B------:R-:W-:Y:S01]  /*1bc40*/  HMMA.16816.F32 R4, R8, R16, R4 ;  /* 0x000000100804723c */ /* 0x000fe20000001804 */
[----:B--2---:R3:W-:Y:S01]  /*1bc50*/  STL.64 [R1+0x10a8], R20 ;  /* 0x0010a81401007387 */ /* 0x0047e20000100a00 */
[----:B0-----:R-:W2:Y:S02]  /*1bc60*/  LDL R22, [R1+0x38] ;  /* 0x0000380001167983 */ /* 0x001ea40000100800 */
[----:B------:R-:W2:Y:S02]  /*1bc70*/  LDL R23, [R1+0x3c] ;  /* 0x00003c0001177983 */ /* 0x000ea40000100800 */
[----:B---3--:R-:W-:Y:S11]  /*1bc80*/  IMAD.MOV.U32 R21, RZ, RZ, R3 ;  /* 0x000000ffff157224 */ /* 0x008ff600078e0003 */
[----:B------:R-:W-:Y:S07]  /*1bc90*/  @!UPT UIADD3 URZ, URZ, URZ, URZ ;  /* 0x0000003f3f3ff290 */ /* 0x000fee000fffe03f */
[----:B------:R-:W-:Y:S01]  /*1bca0*/  IMAD.MOV.U32 R3, RZ, RZ, R7 ;  /* 0x000000ffff037224 */ /* 0x000fe200078e0007 */
[----:B--2---:R0:W-:Y:S01]  /*1bcb0*/  STL.64 [R1+0x10c0], R22 ;  /* 0x0010c01601007387 */ /* 0x0041e20000100a00 */
[----:B------:R-:W2:Y:S02]  /*1bcc0*/  LDL.LU R20, [R1+0x120] ;  /* 0x0001200001147983 */ /* 0x000ea40000300800 */
[----:B------:R1:W-:Y:S02]  /*1bcd0*/  STL [R1+0x4], R5 ;  /* 0x0000040501007387 */ /* 0x0003e40000100800 */
[----:B0-----:R-:W-:Y:S02]  /*1bce0*/  IMAD.MOV.U32 R23, RZ, RZ, R0 ;  /* 0x000000ffff177224 */ /* 0x001fe400078e0000 */
[----:B------:R-:W-:Y:S02]  /*1bcf0*/  IMAD.MOV.U32 R22, RZ, RZ, R2 ;  /* 0x000000ffff167224 */ /* 0x000fe400078e0002 */
[----:B------:R-:W-:-:S02]  /*1bd00*/  IMAD.MOV.U32 R0, RZ, RZ, R6 ;  /* 0x000000ffff007224 */ /* 0x000fc400078e0006 */
[----:B------:R-:W-:Y:S01]  /*1bd10*/  IMAD.MOV.U32 R2, RZ, RZ, R4 ;  /* 0x000000ffff027224 */ /* 0x000fe200078e0004 */
[----:B------:R-:W3:Y:S01]  /*1bd20*/  LDL.LU.64 R6, [R1+0x10e8] ;  /* 0x0010e80001067983 */ /* 0x000ee20000300a00 */
[----:B-1----:R-:W2:Y:S02]  /*1bd30*/  LDL.LU.64 R4, [R1+0x10e0] ;  /* 0x0010e00001047983 */ /* 0x002ea40000300a00 */
[----:B----4-:R0:W-:Y:S02]  /*1bd40*/  STL.64 [R1+0x10b8], R18 ;  /* 0x0010b81201007387 */ /* 0x0101e40000100a00 */
[----:B------:R-:W4:Y:S01]  /*1bd50*/  LDL.LU R16, [R1+0x110] ;  /* 0x0001100001107983 */ /* 0x000f220000300800 */
[----:B------:R-:W4:Y:S04]  /*1bd60*/  LDL.LU R17, [R1+0x114] ;  /* 0x0001140001117983 */ /* 0x000f280000300800 */
[----:B0-----:R-:W4:Y:S01]  /*1bd70*/  LDL.LU R18, [R1+0x118] ;  /* 0x0001180001127983 */ /* 0x001f220000300800 */
[----:B------:R-:W4:Y:S01]  /*1bd80*/  LDL.LU R19, [R1+0x11c] ;  /* 0x00011c0001137983 */ /* 0x000f220000300800 */
[----:B--2---:R-:W-:Y:S02]  /*1bd90*/  HMMA.16816.F32 R8, R8, R4, R12 ;  /* 0x000000040808723c */ /* 0x004fe4000000180c */
[----:B------:R-:W2:Y:S01]  /*1bda0*/  LDL.LU.64 R14, [R1+0x10d8] ;  /* 0x0010d800010e7983 */ /* 0x000ea20000300a00 */
[----:B------:R-:W2:Y:S11]  /*1bdb0*/  LDL.LU.64 R12, [R1+0x10d0] ;  /* 0x0010d000010c7983 */ /* 0x000eb60000300a00 */
[----:B------:R-:W-:Y:S09]  /*1bdc0*/  @!UPT UIADD3 URZ, URZ, URZ, URZ ;  /* 0x0000003f3f3ff290 */ /* 0x000ff2000fffe03f */
[----:B------:R-:W-:Y:S01]  /*1bdd0*/  STL.64 [R1+0xfb0], R10 ;  /* 0x000fb00a01007387 */ /* 0x000fe20000100a00 */
[----:B------:R3:W-:Y:S02]  /*1bde0*/  STL.64 [R1+0x1050], R8 ;  /* 0x0010500801007387 */ /* 0x0007e40000100a00 */
[----:B---3--:R-:W-:Y:S02]  /*1bdf0*/  IMAD.MOV.U32 R8, RZ, RZ, R6 ;  /* 0x000000ffff087224 */ /* 0x008fe400078e0006 */
[----:B------:R-:W-:Y:S01]  /*1be00*/  IMAD.MOV.U32 R9, RZ, RZ, R7 ;  /* 0x000000ffff097224 */ /* 0x000fe200078e0007 */
[----:B------:R-:W3:Y:S01]  /*1be10*/  LDL.LU R6, [R1+0x10cc] ;  /* 0x0010cc0001067983 */ /* 0x000ee20000300800 */
[----:B------:R-:W3:Y:S01]  /*1be20*/  LDL.LU R7, [R1+0x10c8] ;  /* 0x0010c80001077983 */ /* 0x000ee20000300800 */
[----:B--2---:R-:W-:Y:S11]  /*1be30*/  HMMA.16816.F32 R20, R12, R26, R20 ;  /* 0x0000001a0c14723c */ /* 0x004ff60000001814 */
[----:B------:R-:W-:Y:S11]  /*1be40*/  @!UPT UIADD3 URZ, URZ, URZ, URZ ;  /* 0x0000003f3f3ff290 */ /* 0x000ff6000fffe03f */
[----:B------:R-:W-:Y:S01]  /*1be50*/  @!UPT UIADD3 URZ, URZ, URZ, URZ ;  /* 0x0000003f3f3ff290 */ /* 0x000fe2000fffe03f */
[----:B------:R-:W-:Y:S01]  /*1be60*/  STL.64 [R1+0x1d0], R20 ;  /* 0x0001d01401007387 */ /* 0x000fe20000100a00 */
[----:B------:R0:W-:Y:S03]  /*1be70*/  STL.64 [R1+0x1d8], R22 ;  /* 0x0001d81601007387 */ /* 0x0001e60000100a00 */
[----:B0-----:R-:W4:Y:S01]  /*1be80*/  LDL.LU.64 R22, [R1+0x10c0] ;  /* 0x0010c00001167983 */ /* 0x001f220000300a00 */
[----:B------:R-:W-:Y:S02]  /*1be90*/  IMAD.MOV.U32 R10, RZ, RZ, R29 ;  /* 0x000000ffff0a7224 */ /* 0x000fe400078e001d */
[----:B------:R-:W-:Y:S02]  /*1bea0*/  IMAD.MOV.U32 R11, RZ, RZ, R28 ;  /* 0x000000ffff0b7224 */ /* 0x000fe400078e001c */
[----:B------:R-:W-:Y:S02]  /*1beb0*/  IMAD.MOV.U32 R29, RZ, RZ, R21 ;  /* 0x000000ffff1d7224 */ /* 0x000fe400078e0015 */
[----:B------:R-:W-:-:S05]  /*1bec0*/  IMAD.MOV.U32 R28, RZ, RZ, R20 ;  /* 0x000000ffff1c7224 */ /* 0x000fca00078e0014 */
[----:B------:R-:W-:Y:S01]  /*1bed0*/  STL [R1+0xe64], R28 ;  /* 0x000e641c01007387 */ /* 0x000fe20000100800 */
[----:B------:R-:W-:Y:S01]  /*1bee0*/  STL [R1+0xe60], R29 ;  /* 0x000e601d01007387 */ /* 0x000fe20000100800 */
[C---:B----4-:R-:W-:Y:S02]  /*1bef0*/  HMMA.16816.F32 R20, R12.reuse, R22, R16 ;  /* 0x000000160c14723c */ /* 0x050fe40000001810 */
[----:B------:R-:W2:Y:S11]  /*1bf00*/  LDL.LU.64 R18, [R1+0x10b8] ;  /* 0x0010b80001127983 */ /* 0x000eb60000300a00 */
[----:B------:R-:W-:Y:S10]  /*1bf10*/  @!UPT UIADD3 URZ, URZ, URZ, URZ ;  /* 0x0000003f3f3ff290 */ /* 0x000ff4000fffe03f */
[----:B------:R-:W-:Y:S01]  /*1bf20*/  STL.64 [R1+0x1c0], R20 ;  /* 0x0001c01401007387 */ /* 0x000fe20000100a00 */
[----:B------:R0:W-:Y:S03]  /*1bf30*/  STL.64 [R1+0x1c8], R22 ;  /* 0x0001c81601007387 */ /* 0x0001e60000100a00 */
[----:B0-----:R-:W2:Y:S01]  /*1bf40*/  LDL.LU.64 R22, [R1+0x10b0] ;  /* 0x0010b00001167983 */ /* 0x001ea20000300a00 */
[----:B------:R-:W2:Y:S02]  /*1bf50*/  LDL.LU.64 R20, [R1+0x10a8] ;  /* 0x0010a80001147983 */ /* 0x000ea40000300a00 */
[C---:B--2---:R-:W-:Y:S01]  /*1bf60*/  HMMA.16816.F32 R16, R12.reuse, R18, R20 ;  /* 0x000000120c10723c */ /* 0x044fe20000001814 */
[----:B------:R-:W2:Y:S01]  /*1bf70*/  LDL.LU.64 R22, [R1+0x10a0] ;  /* 0x0010a00001167983 */ /* 0x000ea20000300a00 */
[----:B------:R-:W4:Y:S11]  /*1bf80*/  LDL.LU.64 R20, [R1+0x1098] ;  /* 0x0010980001147983 */ /* 0x000f360000300a00 */
[----:B------:R-:W-:Y:S10]  /*1bf90*/  @!UPT UIADD3 URZ, URZ, URZ, URZ ;  /* 0x0000003f3f3ff290 */ /* 0x000ff4000fffe03f */
[----:B------:R-:W-:Y:S01]  /*1bfa0*/  STL.64 [R1+0x1b0], R16 ;  /* 0x0001b01001007387 */ /* 0x000fe20000100a00 */
[----:B------:R0:W-:Y:S03]  /*1bfb0*/  STL.64 [R1+0x1b8], R18 ;  /* 0x0001b81201007387 */ /* 0x0001e60000100a00 */
[----:B0-----:R-:W2:Y:S01]  /*1bfc0*/  LDL.LU.64 R18, [R1+0x1090] ;  /* 0x0010900001127983 */ /* 0x001ea20000300a00 */
[----:B------:R-:W2:Y:S01]  /*1bfd0*/  LDL.LU.64 R16, [R1+0x1088] ;  /* 0x0010880001107983 */ /* 0x000ea20000300a00 */
[----:B---3--:R-:W-:Y:S07]  /*1bfe0*/  HMMA.16816.F32 R8, R12, R6, R8 ;  /* 0x000000060c08723c */ /* 0x008fee0000001808 */
[----:B--2---:R-:W-:-:S02]  /*1bff0*/  IMAD.MOV.U32 R12, RZ, RZ, R17 ;  /* 0x000000ffff0c7224 */ /* 0x004fc400078e0011 */
[----:B------:R-:W2:Y:S11]  /*1c000*/  LDL.LU R17, [R1+0x1080] ;  /* 0x0010800001117983 */ /* 0x000eb60000300800 */
[----:B------:R-:W-:Y:S03]  /*1c010*/  @!UPT UIADD3 URZ, URZ, URZ, URZ ;  /* 0x0000003f3f3ff290 */ /* 0x000fe6000fffe03f */
[----:B------:R0:W-:Y:S02]  /*1c020*/  STL.64 [R1+0x1a0], R8 ;  /* 0x0001a00801007387 */ /* 0x0001e40000100a00 */
[----:B------:R1:W-:Y:S02]  /*1c030*/  STL.64 [R1+0x1a8], R10 ;  /* 0x0001a80a01007387 */ /* 0x0003e40000100a00 */
[----:B------:R-:W-:Y:S02]  /*1c040*/  IMAD.MOV.U32 R13, RZ, RZ, R18 ;  /* 0x000000ffff0d7224 */ /* 0x000fe400078e0012 */
[----:B------:R-:W-:Y:S01]  /*1c050*/  IMAD.MOV.U32 R14, RZ, RZ, R19 ;  /* 0x000000ffff0e7224 */ /* 0x000fe200078e0013 */
[----:B------:R-:W2:Y:S01]  /*1c060*/  LDL.LU R18, [R1+0x107c] ;  /* 0x00107c0001127983 */ /* 0x000ea20000300800 */
[----:B------:R-:W2:Y:S02]  /*1c070*/  LDL.LU R19, [R1+0x1078] ;  /* 0x0010780001137983 */ /* 0x000ea40000300800 */
[----:B------:R-:W2:Y:S02]  /*1c080*/  LDL.LU R15, [R1+0xdc] ;  /* 0x0000dc00010f7983 */ /* 0x000ea40000300800 */
[----:B------:R-:W-:-:S02]  /*1c090*/  IMAD.MOV.U32 R29, RZ, RZ, R26 ;  /* 0x000000ffff1d7224 */ /* 0x000fc400078e001a */
[----:B------:R-:W-:Y:S01]  /*1c0a0*/  IMAD.MOV.U32 R28, RZ, RZ, R27 ;  /* 0x000000ffff1c7224 */ /* 0x000fe200078e001b */
[----:B0-----:R-:W3:Y:S01]  /*1c0b0*/  LDL.LU R8, [R1+0xb0] ;  /* 0x0000b00001087983 */ /* 0x001ee20000300800 */
[----:B----4-:R-:W-:Y:S02]  /*1c0c0*/  IMAD.MOV.U32 R9, RZ, RZ, R20 ;  /* 0x000000ffff097224 */ /* 0x010fe400078e0014 */
[----:B------:R-:W4:Y:S02]  /*1c0d0*/  LDL.LU R20, [R1+0x1074] ;  /* 0x0010740001147983 */ /* 0x000f240000300800 */
[----:B-1----:R-:W-:Y:S02]  /*1c0e0*/  IMAD.MOV.U32 R10, RZ, RZ, R21 ;  /* 0x000000ffff0a7224 */ /* 0x002fe400078e0015 */
[----:B------:R-:W4:Y:S01]  /*1c0f0*/  LDL.LU R21, [R1+0x1070] ;  /* 0x0010700001157983 */ /* 0x000f220000300800 */
[----:B------:R0:W-:Y:S03]  /*1c100*/  STL.64 [R1+0x1058], R6 ;  /* 0x0010580601007387 */ /* 0x0001e60000100a00 */
[----:B0-----:R-:W3:Y:S01]  /*1c110*/  LDL.LU.64 R6, [R1+0x28] ;  /* 0x0000280001067983 */ /* 0x001ee20000300a00 */
[----:B--2---:R-:W-:Y:S03]  /*1c120*/  HMMA.16816.F32 R12, R16, R26, R12 ;  /* 0x0000001a100c723c */ /* 0x004fe6000000180c */
[----:B------:R-:W2:Y:S01]  /*1c130*/  LDL.LU.64 R26, [R1+0x1068] ;  /* 0x00106800011a7983 */ /* 0x000ea20000300a00 */
[----:B------:R-:W2:Y:S11]  /*1c140*/  LDL.LU.64 R24, [R1+0x1060] ;  /* 0x0010600001187983 */ /* 0x000eb60000300a00 */
[----:B------:R-:W-:Y:S08]  /*1c150*/  @!UPT UIADD3 URZ, URZ, URZ, URZ ;  /* 0x0000003f3f3ff290 */ /* 0x000ff0000fffe03f */
[----:B------:R0:W-:Y:S01]  /*1c160*/  STL.64 [R1+0x190], R12 ;  /* 0x0001900c01007387 */ /* 0x0001e20000100a00 */
[----:B------:R1:W-:Y:S02]  /*1c170*/  STL.64 [R1+0x198], R14 ;  /* 0x0001980e01007387 */ /* 0x0003e40000100a00 */
[----:B0-----:R-:W-:-:S05]  /*1c180*/  IMAD.MOV.U32 R12, RZ, RZ, R14 ;  /* 0x000000ffff0c7224 */ /* 0x001fca00078e000e */
[----:B------:R-:W-:Y:S01]  /*1c190*/  STL [R1+0xe68], R12 ;  /* 0x000e680c01007387 */ /* 0x000fe20000100800 */
[----:B-1----:R-:W2:Y:S02]  /*1c1a0*/  LDL.LU.64 R14, [R1+0x38] ;  /* 0x00003800010e7983 */ /* 0x002ea40000300a00 */
[----:B------:R-:W-:Y:S01]  /*1c1b0*/  IMAD.MOV.U32 R11, RZ, RZ, R22 ;  /* 0x000000ffff0b7224 */ /* 0x000fe200078e0016 */
[C---:B--2---:R-:W-:Y:S01]  /*1c1c0*/  HMMA.16816.F32 R24, R16.reuse, R14, R24 ;  /* 0x0000000e1018723c */ /* 0x044fe20000001818 */
[----:B------:R-:W-:Y:S11]  /*1c1d0*/  IMAD.MOV.U32 R22, RZ, RZ, R14 ;  /* 0x000000ffff167224 */ /* 0x000ff600078e000e */
[----:B------:R-:W-:Y:S11]  /*1c1e0*/  @!UPT UIADD3 URZ, URZ, URZ, URZ ;  /* 0x0000003f3f3ff290 */ /* 0x000ff6000fffe03f */
[----:B------:R-:W-:Y:S01]  /*1c1f0*/  STL.64 [R1+0x180], R24 ;  /* 0x0001801801007387 */ /* 0x000fe20000100a00 */
[----:B------:R-:W-:Y:S02]  /*1c200*/  STL.64 [R1+0x188], R26 ;  /* 0x0001881a01007387 */ /* 0x000fe40000100a00 */
[----:B------:R-:W-:Y:S02]  /*1c210*/  STL.64 [R1+0x1048], R22 ;  /* 0x0010481601007387 */ /* 0x000fe40000100a00 */
[----:B----4-:R0:W-:Y:S02]  /*1c220*/  STL.64 [R1+0x1040], R20 ;  /* 0x0010401401007387 */ /* 0x0101e40000100a00 */
[----:B------:R-:W-:Y:S01]  /*1c230*/  IMAD.MOV.U32 R13, RZ, RZ, R26 ;  /* 0x000000ffff0d7224 */ /* 0x000fe200078e001a */
[----:B0-----:R-:W2:Y:S01]  /*1c240*/  LDL.LU R20, [R1+0xa0] ;  /* 0x0000a00001147983 */ /* 0x001ea20000300800 */
[----:B------:R-:W2:Y:S02]  /*1c250*/  LDL.LU R21, [R1+0xa4] ;  /* 0x0000a40001157983 */ /* 0x000ea40000300800 */
[----:B------:R-:W2:Y:S02]  /*1c260*/  LDL.LU R22, [R1+0xa8] ;  /* 0x0000a80001167983 */ /* 0x000ea40000300800 */
[----:B------:R-:W2:Y:S01]  /*1c270*/  LDL.LU R23, [R1+0xac] ;  /* 0x0000ac0001177983 */ /* 0x000ea20000300800 */
[----:B------:R-:W4:Y:S01]  /*1c280*/  LDL.LU R24, [R1+0x70] ;  /* 0x0000700001187983 */ /* 0x000f220000300800 */
[----:B------:R-:W4:Y:S02]  /*1c290*/  LDL.LU R25, [R1+0x74] ;  /* 0x0000740001197983 */ /* 0x000f240000300800 */
[----:B------:R-:W2:Y:S02]  /*1c2a0*/  LDL.LU R26, [R1+0x78] ;  /* 0x00007800011a7983 */ /* 0x000ea40000300800 */
[----:B------:R-:W2:Y:S01]  /*1c2b0*/  LDL.LU R27, [R1+0x7c] ;  /* 0x00007c00011b7983 */ /* 0x000ea20000300800 */
[----:B---3--:R-:W-:Y:S01]  /*1c2c0*/  HMMA.16816.F32 R8, R16, R6, R8 ;  /* 0x000000061008723c */ /* 0x008fe20000001808 */
[----:B--2---:R-:W-:Y:S01]  /*1c2d0*/  STL.64 [R1+0x1020], R26 ;  /* 0x0010201a01007387 */ /* 0x004fe20000100a00 */
[----:B----4-:R0:W-:Y:S03]  /*1c2e0*/  STL.64 [R1+0x1018], R24 ;  /* 0x0010181801007387 */ /* 0x0101e60000100a00 */
[----:B0-----:R-:W2:Y:S01]  /*1c2f0*/  LDL.LU R24, [R1+0x80] ;  /* 0x0000800001187983 */ /* 0x001ea20000300800 */
[----:B------:R-:W2:Y:S02]  /*1c300*/  LDL.LU R25, [R1+0x84] ;  /* 0x0000840001197983 */ /* 0x000ea40000300800 */
[----:B------:R-:W3:Y:S02]  /*1c310*/  LDL.LU R26, [R1+0x88] ;  /* 0x00008800011a7983 */ /* 0x000ee40000300800 */
[----:B------:R-:W3:Y:S02]  /*1c320*/  LDL.LU R27, [R1+0x8c] ;  /* 0x00008c00011b7983 */ /* 0x000ee40000300800 */
[----:B------:R-:W-:-:S02]  /*1c330*/  IMAD.MOV.U32 R12, RZ, RZ, R15 ;  /* 0x000000ffff0c7224 */ /* 0x000fc400078e000f */
[----:B------:R-:W-:-:S10]  /*1c340*/  IMAD.MOV.U32 R15, RZ, RZ, R6 ;  /* 0x000000ffff0f7224 */ /* 0x000fd400078e0006 */
[----:B------:R-:W-:Y:S01]  /*1c350*/  IMAD.MOV.U32 R14, RZ, RZ, R10 ;  /* 0x000000ffff0e7224 */ /* 0x000fe200078e000a */
[----:B---3--:R-:W-:Y:S01]  /*1c360*/  STL.64 [R1+0x1030], R26 ;  /* 0x0010301a01007387 */ /* 0x008fe20000100a00 */
[----:B--2---:R0:W-:Y:S03]  /*1c370*/  STL.64 [R1+0x1028], R24 ;  /* 0x0010281801007387 */ /* 0x0041e60000100a00 */
[----:B0-----:R-:W2:Y:S01]  /*1c380*/  LDL.LU R24, [R1+0x90] ;  /* 0x0000900001187983 */ /* 0x001ea20000300800 */
[----:B------:R-:W2:Y:S02]  /*1c390*/  LDL.LU R25, [R1+0x94] ;  /* 0x0000940001197983 */ /* 0x000ea40000300800 */
[----:B------:R-:W2:Y:S02]  /*1c3a0*/  LDL.LU R26, [R1+0x98] ;  /* 0x00009800011a7983 */ /* 0x000ea40000300800 */
[----:B------:R-:W2:Y:S01]  /*1c3b0*/  LDL.LU R27, [R1+0x9c] ;  /* 0x00009c00011b7983 */ /* 0x000ea20000300800 */
[----:B------:R0:W-:Y:S02]  /*1c3c0*/  STL [R1+0xe6c], R13 ;  /* 0x000e6c0d01007387 */ /* 0x0001e40000100800 */
[----:B0-----:R-:W-:-:S02]  /*1c3d0*/  IMAD.MOV.U32 R13, RZ, RZ, R7 ;  /* 0x000000ffff0d7224 */ /* 0x001fc400078e0007 */
[----:B------:R-:W3:Y:S01]  /*1c3e0*/  LDL.LU.64 R6, [R1+0x1058] ;  /* 0x0010580001067983 */ /* 0x000ee20000300a00 */
[----:B------:R0:W-:Y:S02]  /*1c3f0*/  STL.64 [R1+0x170], R8 ;  /* 0x0001700801007387 */ /* 0x0001e40000100a00 */
[----:B------:R1:W-:Y:S01]  /*1c400*/  STL.64 [R1+0x178], R10 ;  /* 0x0001780a01007387 */ /* 0x0003e20000100a00 */
[----:B0-----:R-:W4:Y:S01]  /*1c410*/  LDL.LU.64 R8, [R1+0x1050] ;  /* 0x0010500001087983 */ /* 0x001f220000300a00 */
[----:B------:R-:W2:Y:S02]  /*1c420*/  LDL.LU.64 R4, [R1+0x208] ;  /* 0x0002080001047983 */ /* 0x000ea40000300a00 */
[----:B-1----:R-:W2:Y:S01]  /*1c430*/  LDL.LU.64 R10, [R1+0x200] ;  /* 0x00020000010a7983 */ /* 0x002ea20000300a00 */
[----:B---3--:R-:W-:Y:S01]  /*1c440*/  HMMA.16816.F32 R16, R16, R6, R20 ;  /* 0x000000061010723c */ /* 0x008fe20000001814 */
[----:B--2---:R0:W-:Y:S01]  /*1c450*/  STL.64 [R1+0xfc0], R10 ;  /* 0x000fc00a01007387 */ /* 0x0041e20000100a00 */
[----:B----4-:R-:W-:Y:S02]  /*1c460*/  STL.64 [R1+0xfb8], R8 ;  /* 0x000fb80801007387 */ /* 0x010fe40000100a00 */
[----:B------:R-:W-:Y:S02]  /*1c470*/  STL [R1+0xe70], R14 ;  /* 0x000e700e01007387 */ /* 0x000fe40000100800 */
[----:B------:R-:W2:Y:S01]  /*1c480*/  LDL.LU.64 R22, [R1+0x1048] ;  /* 0x0010480001167983 */ /* 0x000ea20000300a00 */
[----:B------:R-:W3:Y:S11]  /*1c490*/  LDL.LU.64 R20, [R1+0x1040] ;  /* 0x0010400001147983 */ /* 0x000ef60000300a00 */
[----:B------:R-:W-:Y:S05]  /*1c4a0*/  @!UPT UIADD3 URZ, URZ, URZ, URZ ;  /* 0x0000003f3f3ff290 */ /* 0x000fea000fffe03f */
[----:B------:R-:W-:Y:S01]  /*1c4b0*/  STL.64 [R1+0x160], R16 ;  /* 0x0001601001007387 */ /* 0x000fe20000100a00 */
[----:B------:R1:W-:Y:S02]  /*1c4c0*/  STL.64 [R1+0x168], R18 ;  /* 0x0001681201007387 */ /* 0x0003e40000100a00 */
[----:B0-----:R-:W-:Y:S02]  /*1c4d0*/  IMAD.MOV.U32 R10, RZ, RZ, R15 ;  /* 0x000000ffff0a7224 */ /* 0x001fe400078e000f */
[----:B------:R-:W-:Y:S02]  /*1c4e0*/  IMAD.MOV.U32 R15, RZ, RZ, R18 ;  /* 0x000000ffff0f7224 */ /* 0x000fe400078e0012 */
[----:B-1----:R-:W-:Y:S02]  /*1c4f0*/  IMAD.MOV.U32 R19, RZ, RZ, R16 ;  /* 0x000000ffff137224 */ /* 0x002fe400078e0010 */
[----:B------:R-:W-:-:S03]  /*1c500*/  IMAD.MOV.U32 R11, RZ, RZ, R13 ;  /* 0x000000ffff0b7224 */ /* 0x000fc600078e000d */
[----:B------:R0:W-:Y:S02]  /*1c510*/  STL [R1+0xe78], R19 ;  /* 0x000e781301007387 */ /* 0x0001e40000100800 */
[----:B0-----:R-:W-:Y:S02]  /*1c520*/  IMAD.MOV.U32 R19, RZ, RZ, R12 ;  /* 0x000000ffff137224 */ /* 0x001fe400078e000c */
[----:B--2---:R-:W-:Y:S02]  /*1c530*/  IMAD.MOV.U32 R18, RZ, RZ, R22 ;  /* 0x000000ffff127224 */ /* 0x004fe400078e0016 */
[----:B------:R-:W-:Y:S01]  /*1c540*/  IMAD.MOV.U32 R12, RZ, RZ, R23 ;  /* 0x000000ffff0c7224 */ /* 0x000fe200078e0017 */
[----:B------:R-:W3:Y:S01]  /*1c550*/  LDL.LU R22, [R1+0x103c] ;  /* 0x00103c0001167983 */ /* 0x000ee20000300800 */
[----:B------:R0:W-:Y:S02]  /*1c560*/  STL [R1+0xe74], R15 ;  /* 0x000e740f01007387 */ /* 0x0001e40000100800 */
[----:B------:R-:W3:Y:S02]  /*1c570*/  LDL.LU R23, [R1+0x1038] ;  /* 0x0010380001177983 */ /* 0x000ee40000300800 */
[----:B------:R-:W2:Y:S01]  /*1c580*/  LDL.LU R13, [R1+0x14] ;  /* 0x00001400010d7983 */ /* 0x000ea20000300800 */
[----:B------:R-:W4:Y:S04]  /*1c590*/  LDL.LU R14, [R1+0x18] ;  /* 0x00001800010e7983 */ /* 0x000f280000300800 */
[----:B0-----:R-:W4:Y:S04]  /*1c5a0*/  LDL.LU R15, [R1+0x1c] ;  /* 0x00001c00010f7983 */ /* 0x001f280000300800 */
[----:B----4-:R0:W-:Y:S02]  /*1c5b0*/  STL.64 [R1+0xfe0], R14 ;  /* 0x000fe00e01007387 */ /* 0x0101e40000100a00 */
[----:B0-----:R-:W-:-:S02]  /*1c5c0*/  IMAD.MOV.U32 R14, RZ, RZ, R29 ;  /* 0x000000ffff0e7224 */ /* 0x001fc400078e001d */
[----:B------:R-:W-:-:S07]  /*1c5d0*/  IMAD.MOV.U32 R15, RZ, RZ, R28 ;  /* 0x000000ffff0f7224 */ /* 0x000fce00078e001c */
[C---:B---3--:R-:W-:Y:S01]  /*1c5e0*/  HMMA.16816.F32 R24, R20.reuse, R14, R24 ;  /* 0x0000000e1418723c */ /* 0x048fe20000001818 */
[----:B--2---:R-:W-:Y:S11]  /*1c5f0*/  STL.64 [R1+0xfd8], R12 ;  /* 0x000fd80c01007387 */ /* 0x004ff60000100a00 */
[----:B------:R-:W-:Y:S11]  /*1c600*/  @!UPT UIADD3 URZ, URZ, URZ, URZ ;  /* 0x0000003f3f3ff290 */ /* 0x000ff6000fffe03f */
[----:B------:R-:W-:Y:S01]  /*1c610*/  STL.64 [R1+0x150], R24 ;  /* 0x0001501801007387 */ /* 0x000fe20000100a00 */
[----:B------:R0:W-:Y:S03]  /*1c620*/  STL.64 [R1+0x158], R26 ;  /* 0x0001581a01007387 */ /* 0x0001e60000100a00 */
[----:B0-----:R-:W2:Y:S01]  /*1c630*/  LDL.LU.64 R26, [R1+0x1030] ;  /* 0x00103000011a7983 */ /* 0x001ea20000300a00 */
[----:B------:R-:W2:Y:S02]  /*1c640*/  LDL.LU.64 R24, [R1+0x1028] ;  /* 0x0010280001187983 */ /* 0x000ea40000300a00 */
        /* <DEDUP_REMOVED lines=8> */
[----:B------:R-:W3:Y:S01]  /*1c6d0*/  LDL.LU R16, [R1+0x50] ;  /* 0x0000500001107983 */ /* 0x000ee20000300800 */
[----:B------:R-:W3:Y:S04]  /*1c6e0*/  LDL.LU R17, [R1+0x54] ;  /* 0x0000540001117983 */ /* 0x000ee80000300800 */
[----:B0-----:R-:W3:Y:S01]  /*1c6f0*/  LDL.LU R18, [R1+0x58] ;  /* 0x0000580001127983 */ /* 0x001ee20000300800 */
        /* <DEDUP_REMOVED lines=8> */
[----:B--2---:R-:W-:Y:S01]  /*1c780*/  HMMA.16816.F32 R20, R20, R6, R24 ;  /* 0x000000061414723c */ /* 0x004fe20000001818 */
[----:B------:R-:W3:Y:S01]  /*1c790*/  LDL.LU.64 R26, [R1+0x1000] ;  /* 0x00100000011a7983 */ /* 0x000ee20000300a00 */
[----:B------:R-:W3:Y:S02]  /*1c7a0*/  LDL.LU.64 R24, [R1+0xff8] ;  /* 0x000ff80001187983 */ /* 0x000ee40000300a00 */
[----:B------:R0:W-:Y:S02]  /*1c7b0*/  STL.64 [R1+0xfd0], R6 ;  /* 0x000fd00601007387 */ /* 0x0001e40000100a00 */
[----:B------:R1:W-:Y:S02]  /*1c7c0*/  STL.64 [R1+0xfc8], R4 ;  /* 0x000fc80401007387 */ /* 0x0003e40000100a00 */
[----:B0-----:R-:W-:Y:S11]  /*1c7d0*/  IMAD.MOV.U32 R6, RZ, RZ, R0 ;  /* 0x000000ffff067224 */ /* 0x001ff600078e0000 */
[----:B------:R-:W-:Y:S04]  /*1c7e0*/  @!UPT UIADD3 URZ, URZ, URZ, URZ ;  /* 0x0000003f3f3ff290 */ /* 0x000fe8000fffe03f */
[----:B------:R-:W-:Y:S01]  /*1c7f0*/  STL.64 [R1+0x120], R20 ;  /* 0x0001201401007387 */ /* 0x000fe20000100a00 */
[----:B------:R-:W-:Y:S02]  /*1c800*/  STL.64 [R1+0x128], R22 ;  /* 0x0001281601007387 */ /* 0x000fe40000100a00 */
[----:B-1----:R-:W2:Y:S02]  /*1c810*/  LDL.LU R5, [R1+0x4] ;  /* 0x0000040001057983 */ /* 0x002ea40000300800 */
[----:B------:R-:W4:Y:S01]  /*1c820*/  LDL.LU R0, [R1+0xff0] ;  /* 0x000ff00001007983 */ /* 0x000f220000300800 */
[C---:B---3--:R-:W-:Y:S01]  /*1c830*/  HMMA.16816.F32 R12, R24.reuse, R14, R16 ;  /* 0x0000000e180c723c */ /* 0x048fe20000001810 */
[----:B------:R-:W3:Y:S11]  /*1c840*/  LDL.LU.64 R18, [R1+0xfe8] ;  /* 0x000fe80001127983 */ /* 0x000ef60000300a00 */
[----:B------:R-:W-:Y:S11]  /*1c850*/  @!UPT UIADD3 URZ, URZ, URZ, URZ ;  /* 0x0000003f3f3ff290 */ /* 0x000ff6000fffe03f */
[----:B------:R-:W-:Y:S01]  /*1c860*/  STL.64 [R1+0xe0], R12 ;  /* 0x0000e00c01007387 */ /* 0x000fe20000100a00 */
[----:B------:R0:W-:Y:S03]  /*1c870*/  STL.64 [R1+0xe8], R14 ;  /* 0x0000e80e01007387 */ /* 0x0001e60000100a00 */
[----:B0-----:R-:W3:Y:S01]  /*1c880*/  LDL.LU.64 R14, [R1+0xfe0] ;  /* 0x000fe000010e7983 */ /* 0x001ee20000300a00 */
[----:B------:R-:W3:Y:S02]  /*1c890*/  LDL.LU.64 R12, [R1+0xfd8] ;  /* 0x000fd800010c7983 */ /* 0x000ee40000300a00 */
[----:B------:R-:W2:Y:S02]  /*1c8a0*/  LDL.LU R20, [R1+0xbbc] ;  /* 0x000bbc0001147983 */ /* 0x000ea40000300800 */
[----:B------:R-:W2:Y:S01]  /*1c8b0*/  LDL.LU R21, [R1+0xbb4] ;  /* 0x000bb40001157983 */ /* 0x000ea20000300800 */
[----:B---3--:R-:W-:Y:S11]  /*1c8c0*/  HMMA.16816.F32 R12, R24, R18, R12 ;  /* 0x00000012180c723c */ /* 0x008ff6000000180c */
[----:B------:R-:W-:Y:S11]  /*1c8d0*/  @!UPT UIADD3 URZ, URZ, URZ, URZ ;  /* 0x0000003f3f3ff290 */ /* 0x000ff6000fffe03f */
[----:B------:R-:W-:Y:S01]  /*1c8e0*/  @!UPT UIADD3 URZ, URZ, URZ, URZ ;  /* 0x0000003f3f3ff290 */ /* 0x000fe2000fffe03f */
[----:B------:R-:W-:Y:S01]  /*1c8f0*/  STL.64 [R1+0x110], R12 ;  /* 0x0001100c01007387 */ /* 0x000fe20000100a00 */
[----:B------:R0:W-:Y:S02]  /*1c900*/  STL.64 [R1+0x118], R14 ;  /* 0x0001180e01007387 */ /* 0x0001e40000100a00 */
[----:B------:R-:W3:Y:S01]  /*1c910*/  LDL.LU R22, [R1+0xbac] ;  /* 0x000bac0001167983 */ /* 0x000ee20000300800 */
[----:B0-----:R-:W3:Y:S01]  /*1c920*/  LDL.LU R15, [R1+0xba4] ;  /* 0x000ba400010f7983 */ /* 0x001ee20000300800 */
[----:B------:R-:W3:Y:S02]  /*1c930*/  LDL.LU R19, [R1+0xbc8] ;  /* 0x000bc80001137983 */ /* 0x000ee40000300800 */
[----:B------:R-:W3:Y:S02]  /*1c940*/  LDL.LU R16, [R1+0xb9c] ;  /* 0x000b9c0001107983 */ /* 0x000ee40000300800 */
[----:B------:R-:W-:Y:S02]  /*1c950*/  IMAD.MOV.U32 R4, RZ, RZ, R2 ;  /* 0x000000ffff047224 */ /* 0x000fe400078e0002 */
[----:B------:R-:W-:-:S07]  /*1c960*/  IMAD.MOV.U32 R7, RZ, RZ, R3 ;  /* 0x000000ffff077224 */ /* 0x000fce00078e0003 */
[----:B--2---:R-:W-:Y:S01]  /*1c970*/  HMMA.16816.F32 R8, R24, R10, R4 ;  /* 0x0000000a1808723c */ /* 0x004fe20000001804 */
[----:B---3--:R0:W-:Y:S04]  /*1c980*/  STL [R1+0xfa8], R16 ;  /* 0x000fa81001007387 */ /* 0x0081e80000100800 */
[----:B0-----:R-:W2:Y:S01]  /*1c990*/  LDL.LU R16, [R1+0x4bc] ;  /* 0x0004bc0001107983 */ /* 0x001ea20000300800 */
[----:B------:R-:W3:Y:S02]  /*1c9a0*/  LDL.LU R17, [R1+0xbc0] ;  /* 0x000bc00001117983 */ /* 0x000ee40000300800 */
[----:B------:R-:W2:Y:S02]  /*1c9b0*/  LDL.LU R18, [R1+0xb94] ;  /* 0x000b940001127983 */ /* 0x000ea40000300800 */
[----:B------:R-:W2:Y:S01]  /*1c9c0*/  LDL.LU R14, [R1+0xbb8] ;  /* 0x000bb800010e7983 */ /* 0x000ea20000300800 */
[----:B------:R-:W2:Y:S01]  /*1c9d0*/  LDL.LU R13, [R1+0xb8c] ;  /* 0x000b8c00010d7983 */ /* 0x000ea20000300800 */
[----:B------:R-:W2:Y:S02]  /*1c9e0*/  LDL.LU R12, [R1+0xbb0] ;  /* 0x000bb000010c7983 */ /* 0x000ea40000300800 */
[----:B------:R-:W2:Y:S02]  /*1c9f0*/  LDL.LU R29, [R1+0xb84] ;  /* 0x000b8400011d7983 */ /* 0x000ea40000300800 */
[----:B------:R-:W2:Y:S01]  /*1ca00*/  LDL.LU R28, [R1+0xba8] ;  /* 0x000ba800011c7983 */ /* 0x000ea20000300800 */
[----:B------:R-:W2:Y:S01]  /*1ca10*/  LDL.LU.64 R6, [R1+0xfd0] ;  /* 0x000fd00001067983 */ /* 0x000ea20000300a00 */
[----:B------:R-:W2:Y:S05]  /*1ca20*/  LDL.LU.64 R4, [R1+0xfc8] ;  /* 0x000fc80001047983 */ /* 0x000eaa0000300a00 */
[----:B------:R-:W-:Y:S02]  /*1ca30*/  STL.64 [R1+0x100], R8 ;  /* 0x0001000801007387 */ /* 0x000fe40000100a00 */
[----:B------:R0:W-:Y:S02]  /*1ca40*/  STL.64 [R1+0x108], R10 ;  /* 0x0001080a01007387 */ /* 0x0001e40000100a00 */
[----:B0-----:R-:W3:Y:S01]  /*1ca50*/  LDL.LU.64 R10, [R1+0xfc0] ;  /* 0x000fc000010a7983 */ /* 0x001ee20000300a00 */
[----:B------:R-:W-:-:S02]  /*1ca60*/  IMAD.MOV.U32 R2, RZ, RZ, c[0x0][0x188] ;  /* 0x00006200ff027624 */ /* 0x000fc400078e00ff */
[----:B------:R-:W3:Y:S02]  /*1ca70*/  LDL.LU.64 R8, [R1+0xfb8] ;  /* 0x000fb80001087983 */ /* 0x000ee40000300a00 */
[----:B------:R-:W-:-:S04]  /*1ca80*/  IMAD.SHL.U32 R23, R2, 0x80, RZ ;  /* 0x0000008002177824 */ /* 0x000fc800078e00ff */
[----:B------:R-:W-:-:S05]  /*1ca90*/  IMAD.SHL.U32 R23, R23, 0x2, RZ ;  /* 0x0000000217177824 */ /* 0x000fca00078e00ff */
[----:B--2---:R-:W-:-:S05]  /*1caa0*/  IADD3 R2, P0, R4, R23, RZ ;  /* 0x0000001704027210 */ /* 0x004fca0007f1e0ff */
[----:B----4-:R-:W-:Y:S01]  /*1cab0*/  IMAD.X R4, R5, 0x1, R0, P0 ;  /* 0x0000000105047824 */ /* 0x010fe200000e0600 */
[----:B------:R0:W-:Y:S01]  /*1cac0*/  STL [R1+0xe7c], R2 ;  /* 0x000e7c0201007387 */ /* 0x0001e20000100800 */
[----:B---3--:R-:W-:-:S03]  /*1cad0*/  IADD3 R3, P1, R10, R23, RZ ;  /* 0x000000170a037210 */ /* 0x008fc60007f3e0ff */
[----:B0-----:R-:W2:Y:S02]  /*1cae0*/  LDL.LU R2, [R1+0xbc4] ;  /* 0x000bc40001027983 */ /* 0x001ea40000300800 */
[----:B------:R0:W-:Y:S02]  /*1caf0*/  STL [R1+0xe80], R3 ;  /* 0x000e800301007387 */ /* 0x0001e40000100800 */
[----:B------:R-:W-:Y:S01]  /*1cb00*/  IMAD.X R5, R11, 0x1, R0, P1 ;  /* 0x000000010b057824 */ /* 0x000fe200008e0600 */
[----:B0-----:R-:W3:Y:S01]  /*1cb10*/  LDL.LU R3, [R1+0xbcc] ;  /* 0x000bcc0001037983 */ /* 0x001ee20000300800 */
[----:B------:R0:W-:Y:S03]  /*1cb20*/  STL [R1+0xe84], R4 ;  /* 0x000e840401007387 */ /* 0x0001e60000100800 */
[----:B0-----:R-:W4:Y:S01]  /*1cb30*/  LDL R4, [R1+0xdd8] ;  /* 0x000dd80001047983 */ /* 0x001f220000100800 */
[----:B------:R-:W2:Y:S01]  /*1cb40*/  LDL.LU.64 R10, [R1+0xfb0] ;  /* 0x000fb000010a7983 */ /* 0x000ea20000300a00 */
[----:B------:R-:W-:-:S05]  /*1cb50*/  IADD3 R16, R16, 0x1, RZ ;  /* 0x0000000110107810 */ /* 0x000fca0007ffe0ff */
[----:B------:R-:W-:Y:S01]  /*1cb60*/  STL [R1+0x4bc], R16 ;  /* 0x0004bc1001007387 */ /* 0x000fe20000100800 */
[----:B------:R-:W-:Y:S01]  /*1cb70*/  STL [R1+0xe88], R5 ;  /* 0x000e880501007387 */ /* 0x000fe20000100800 */
[----:B--2---:R-:W-:Y:S01]  /*1cb80*/  HMMA.16816.F32 R8, R24, R6, R8 ;  /* 0x000000061808723c */ /* 0x004fe20000001808 */
[----:B----4-:R-:W-:Y:S11]  /*1cb90*/  ISETP.NE.U32.AND P0, PT, R16, R4, PT ;  /* 0x000000041000720c */ /* 0x010ff60003f05070 */
[----:B------:R-:W-:Y:S11]  /*1cba0*/  @!UPT UIADD3 URZ, URZ, URZ, URZ ;  /* 0x0000003f3f3ff290 */ /* 0x000ff6000fffe03f */
[----:B------:R0:W-:Y:S01]  /*1cbb0*/  STL.64 [R1+0xf0], R8 ;  /* 0x0000f00801007387 */ /* 0x0001e20000100a00 */
[----:B------:R-:W-:Y:S02]  /*1cbc0*/  IMAD.MOV.U32 R6, RZ, RZ, R10 ;  /* 0x000000ffff067224 */ /* 0x000fe400078e000a */
[----:B------:R-:W-:Y:S02]  /*1cbd0*/  STL.64 [R1+0xf8], R10 ;  /* 0x0000f80a01007387 */ /* 0x000fe40000100a00 */
[----:B0-----:R-:W-:-:S05]  /*1cbe0*/  IMAD.MOV.U32 R8, RZ, RZ, R11 ;  /* 0x000000ffff087224 */ /* 0x001fca00078e000b */
[----:B------:R-:W-:Y:S01]  /*1cbf0*/  STL [R1+0xe90], R8 ;  /* 0x000e900801007387 */ /* 0x000fe20000100800 */
[----:B------:R-:W-:Y:S02]  /*1cc00*/  STL [R1+0xe8c], R6 ;  /* 0x000e8c0601007387 */ /* 0x000fe40000100800 */
[----:B------:R-:W2:Y:S01]  /*1cc10*/  LDL.LU R16, [R1+0xfa8] ;  /* 0x000fa80001107983 */ /* 0x000ea20000300800 */
[-C--:B---3--:R-:W-:Y:S02]  /*1cc20*/  IADD3 R3, P5, R3, R23.reuse, RZ ;  /* 0x0000001703037210 */ /* 0x088fe40007fbe0ff */
[-C--:B------:R-:W-:Y:S02]  /*1cc30*/  IADD3 R2, P6, R2, R23.reuse, RZ ;  /* 0x0000001702027210 */ /* 0x080fe40007fde0ff */
[-C--:B------:R-:W-:Y:S02]  /*1cc40*/  IADD3 R20, P1, R20, R23.reuse, RZ ;  /* 0x0000001714147210 */ /* 0x080fe40007f3e0ff */
[----:B------:R-:W-:-:S02]  /*1cc50*/  IADD3 R21, P2, R21, R23, RZ ;  /* 0x0000001715157210 */ /* 0x000fc40007f5e0ff */
[-C--:B------:R-:W-:Y:S01]  /*1cc60*/  IADD3 R22, P3, R22, R23.reuse, RZ ;  /* 0x0000001716167210 */ /* 0x080fe20007f7e0ff */
[----:B------:R-:W-:Y:S01]  /*1cc70*/  STL [R1+0xbcc], R3 ;  /* 0x000bcc0301007387 */ /* 0x000fe20000100800 */
[-C--:B------:R-:W-:Y:S01]  /*1cc80*/  IADD3 R15, P4, R15, R23.reuse, RZ ;  /* 0x000000170f0f7210 */ /* 0x080fe20007f9e0ff */
[----:B------:R-:W-:Y:S02]  /*1cc90*/  STL [R1+0xbc4], R2 ;  /* 0x000bc40201007387 */ /* 0x000fe40000100800 */
[--C-:B------:R-:W-:Y:S01]  /*1cca0*/  IMAD.X R19, R19, 0x1, R0.reuse, P5 ;  /* 0x0000000113137824 */ /* 0x100fe200028e0600 */
[----:B------:R-:W-:Y:S01]  /*1ccb0*/  STL [R1+0xbbc], R20 ;  /* 0x000bbc1401007387 */ /* 0x000fe20000100800 */
[----:B------:R-:W-:Y:S02]  /*1ccc0*/  STL [R1+0xbb4], R21 ;  /* 0x000bb41501007387 */ /* 0x000fe40000100800 */
[--C-:B------:R-:W-:Y:S02]  /*1ccd0*/  IMAD.X R17, R17, 0x1, R0.reuse, P6 ;  /* 0x0000000111117824 */ /* 0x100fe400030e0600 */
[----:B------:R-:W-:Y:S01]  /*1cce0*/  STL [R1+0xbac], R22 ;  /* 0x000bac1601007387 */ /* 0x000fe20000100800 */
[----:B------:R-:W-:Y:S01]  /*1ccf0*/  IADD3 R18, P6, R18, R23, RZ ;  /* 0x0000001712127210 */ /* 0x000fe20007fde0ff */
[----:B------:R-:W-:Y:S01]  /*1cd00*/  STL [R1+0xba4], R15 ;  /* 0x000ba40f01007387 */ /* 0x000fe20000100800 */
[----:B------:R-:W-:-:S02]  /*1cd10*/  IMAD.X R14, R14, 0x1, R0, P1 ;  /* 0x000000010e0e7824 */ /* 0x000fc400008e0600 */
[----:B------:R-:W-:Y:S01]  /*1cd20*/  STL [R1+0xbc8], R19 ;  /* 0x000bc81301007387 */ /* 0x000fe20000100800 */
[-C--:B------:R-:W-:Y:S01]  /*1cd30*/  IADD3 R13, P1, R13, R23.reuse, RZ ;  /* 0x000000170d0d7210 */ /* 0x080fe20007f3e0ff */
[--C-:B------:R-:W-:Y:S01]  /*1cd40*/  IMAD.X R12, R12, 0x1, R0.reuse, P2 ;  /* 0x000000010c0c7824 */ /* 0x100fe200010e0600 */
[-C--:B------:R-:W-:Y:S01]  /*1cd50*/  IADD3 R29, P2, R29, R23.reuse, RZ ;  /* 0x000000171d1d7210 */ /* 0x080fe20007f5e0ff */
[----:B------:R-:W-:Y:S01]  /*1cd60*/  IMAD.X R28, R28, 0x1, R0, P3 ;  /* 0x000000011c1c7824 */ /* 0x000fe200018e0600 */
[----:B--2---:R-:W-:-:S05]  /*1cd70*/  IADD3 R16, P5, R16, R23, RZ ;  /* 0x0000001710107210 */ /* 0x004fca0007fbe0ff */
[----:B------:R-:W-:Y:S01]  /*1cd80*/  STL [R1+0xb9c], R16 ;  /* 0x000b9c1001007387 */ /* 0x000fe20000100800 */
[----:B------:R-:W-:Y:S02]  /*1cd90*/  STL [R1+0xbc0], R17 ;  /* 0x000bc01101007387 */ /* 0x000fe40000100800 */
[----:B------:R-:W-:Y:S02]  /*1cda0*/  STL [R1+0xb94], R18 ;  /* 0x000b941201007387 */ /* 0x000fe40000100800 */
[----:B------:R-:W-:Y:S01]  /*1cdb0*/  STL [R1+0xbb8], R14 ;  /* 0x000bb80e01007387 */ /* 0x000fe20000100800 */
[----:B------:R-:W-:Y:S01]  /*1cdc0*/  STL [R1+0xb8c], R13 ;  /* 0x000b8c0d01007387 */ /* 0x000fe20000100800 */
[----:B------:R0:W-:Y:S02]  /*1cdd0*/  STL [R1+0xfa4], R0 ;  /* 0x000fa40001007387 */ /* 0x0001e40000100800 */
[----:B------:R-:W-:Y:S01]  /*1cde0*/  STL [R1+0xbb0], R12 ;  /* 0x000bb00c01007387 */ /* 0x000fe20000100800 */
[----:B0-----:R-:W2:Y:S01]  /*1cdf0*/  LDL.LU R0, [R1+0xb7c] ;  /* 0x000b7c0001007983 */ /* 0x001ea20000300800 */
[----:B------:R-:W-:Y:S02]  /*1ce00*/  STL [R1+0xb84], R29 ;  /* 0x000b841d01007387 */ /* 0x000fe40000100800 */
[----:B------:R-:W3:Y:S02]  /*1ce10*/  LDL.LU R6, [R1+0xb6c] ;  /* 0x000b6c0001067983 */ /* 0x000ee40000300800 */
[----:B------:R-:W-:Y:S01]  /*1ce20*/  STL [R1+0xba8], R28 ;  /* 0x000ba81c01007387 */ /* 0x000fe20000100800 */
[----:B---3--:R0:W-:Y:S04]  /*1ce30*/  STL [R1+0xf98], R6 ;  /* 0x000f980601007387 */ /* 0x0081e80000100800 */
[----:B0-----:R-:W3:Y:S04]  /*1ce40*/  LDL.LU R6, [R1+0xb98] ;  /* 0x000b980001067983 */ /* 0x001ee80000300800 */
[----:B---3--:R0:W-:Y:S04]  /*1ce50*/  STL [R1+0xf9c], R6 ;  /* 0x000f9c0601007387 */ /* 0x0081e80000100800 */
[----:B0-----:R-:W3:Y:S01]  /*1ce60*/  LDL.LU R6, [R1+0xb74] ;  /* 0x000b740001067983 */ /* 0x001ee20000300800 */
[----:B--2---:R-:W-:-:S03]  /*1ce70*/  IADD3 R0, P3, R0, R23, RZ ;  /* 0x0000001700007210 */ /* 0x004fc60007f7e0ff */
[----:B---3--:R0:W-:Y:S04]  /*1ce80*/  STL [R1+0xfa0], R6 ;  /* 0x000fa00601007387 */ /* 0x0081e80000100800 */
        /* <DEDUP_REMOVED lines=27> */
[----:B------:R0:W-:Y:S02]  /*1d040*/  STL [R1+0xb7c], R0 ;  /* 0x000b7c0001007387 */ /* 0x0001e40000100800 */
[----:B0-----:R-:W2:Y:S02]  /*1d050*/  LDL.LU R0, [R1+0xfa4] ;  /* 0x000fa40001007983 */ /* 0x001ea40000300800 */
[----:B--2---:R-:W-:-:S05]  /*1d060*/  IMAD.X R6, R6, 0x1, R0, P4 ;  /* 0x0000000106067824 */ /* 0x004fca00020e0600 */
[----:B------:R0:W-:Y:S04]  /*1d070*/  STL [R1+0xba0], R6 ;  /* 0x000ba00601007387 */ /* 0x0001e80000100800 */
[----:B0-----:R-:W2:Y:S02]  /*1d080*/  LDL.LU R6, [R1+0xfa0] ;  /* 0x000fa00001067983 */ /* 0x001ea40000300800 */
[----:B--2---:R-:W-:-:S05]  /*1d090*/  IADD3 R6, P4, R6, R23, RZ ;  /* 0x0000001706067210 */ /* 0x004fca0007f9e0ff */
[----:B------:R0:W-:Y:S04]  /*1d0a0*/  STL [R1+0xb74], R6 ;  /* 0x000b740601007387 */ /* 0x0001e80000100800 */
[----:B0-----:R-:W2:Y:S02]  /*1d0b0*/  LDL.LU R6, [R1+0xf9c] ;  /* 0x000f9c0001067983 */ /* 0x001ea40000300800 */
[----:B--2---:R-:W-:-:S05]  /*1d0c0*/  IMAD.X R6, R6, 0x1, R0, P5 ;  /* 0x0000000106067824 */ /* 0x004fca00028e0600 */
[----:B------:R0:W-:Y:S04]  /*1d0d0*/  STL [R1+0xb98], R6 ;  /* 0x000b980601007387 */ /* 0x0001e80000100800 */
[----:B0-----:R-:W2:Y:S01]  /*1d0e0*/  LDL.LU R6, [R1+0xf98] ;  /* 0x000f980001067983 */ /* 0x001ea20000300800 */
[--C-:B---3--:R-:W-:Y:S01]  /*1d0f0*/  IMAD.X R8, R8, 0x1, R0.reuse, P6 ;  /* 0x0000000108087824 */ /* 0x108fe200030e0600 */
[-C--:B----4-:R-:W-:Y:S01]  /*1d100*/  IADD3 R24, P6, R24, R23.reuse, RZ ;  /* 0x0000001718187210 */ /* 0x090fe20007fde0ff */
[--C-:B------:R-:W-:Y:S01]  /*1d110*/  IMAD.X R25, R25, 0x1, R0.reuse, P1 ;  /* 0x0000000119197824 */ /* 0x100fe200008e0600 */
[-C--:B------:R-:W-:Y:S01]  /*1d120*/  IADD3 R26, P1, R26, R23.reuse, RZ ;  /* 0x000000171a1a7210 */ /* 0x080fe20007f3e0ff */
        /* <DEDUP_REMOVED lines=16> */
[----:B------:R-:W-:Y:S01]  /*1d230*/  IMAD.X R29, R29, 0x1, R0, P6 ;  /* 0x000000011d1d7824 */ /* 0x000fe200030e0600 */
[----:B------:R-:W-:-:S02]  /*1d240*/  IADD3 R28, P6, R28, R23, RZ ;  /* 0x000000171c1c7210 */ /* 0x000fc40007fde0ff */
[----:B--2---:R-:W-:-:S05]  /*1d250*/  IADD3 R6, P5, R6, R23, RZ ;  /* 0x0000001706067210 */ /* 0x004fca0007fbe0ff */
[----:B------:R-:W-:Y:S01]  /*1d260*/  STL [R1+0xb6c], R6 ;  /* 0x000b6c0601007387 */ /* 0x000fe20000100800 */
[----:B------:R-:W-:Y:S02]  /*1d270*/  STL [R1+0xb90], R8 ;  /* 0x000b900801007387 */ /* 0x000fe40000100800 */
[----:B------:R-:W-:Y:S02]  /*1d280*/  STL [R1+0xb64], R24 ;  /* 0x000b641801007387 */ /* 0x000fe40000100800 */
[----:B------:R-:W-:Y:S01]  /*1d290*/  STL [R1+0xb88], R25 ;  /* 0x000b881901007387 */ /* 0x000fe20000100800 */
[----:B------:R-:W-:Y:S01]  /*1d2a0*/  STL [R1+0xb5c], R26 ;  /* 0x000b5c1a01007387 */ /* 0x000fe20000100800 */
[----:B------:R-:W-:Y:S02]  /*1d2b0*/  STL [R1+0xb80], R27 ;  /* 0x000b801b01007387 */ /* 0x000fe40000100800 */
[----:B------:R-:W-:Y:S02]  /*1d2c0*/  STL [R1+0xb54], R7 ;  /* 0x000b540701007387 */ /* 0x000fe40000100800 */
[--C-:B------:R-:W-:Y:S01]  /*1d2d0*/  IMAD.X R4, R4, 0x1, R0.reuse, P5 ;  /* 0x0000000104047824 */ /* 0x100fe200028e0600 */
[----:B------:R-:W-:Y:S01]  /*1d2e0*/  STL [R1+0xb78], R9 ;  /* 0x000b780901007387 */ /* 0x000fe20000100800 */
[----:B------:R-:W-:Y:S01]  /*1d2f0*/  IADD3 R3, P5, R3, R23, RZ ;  /* 0x0000001703037210 */ /* 0x000fe20007fbe0ff */
[----:B------:R-:W-:Y:S02]  /*1d300*/  STL [R1+0xb4c], R10 ;  /* 0x000b4c0a01007387 */ /* 0x000fe40000100800 */
[----:B------:R-:W-:Y:S01]  /*1d310*/  STL [R1+0xb70], R11 ;  /* 0x000b700b01007387 */ /* 0x000fe20000100800 */
[----:B------:R-:W-:Y:S01]  /*1d320*/  STL [R1+0xb44], R5 ;  /* 0x000b440501007387 */ /* 0x000fe20000100800 */
[----:B------:R-:W-:Y:S02]  /*1d330*/  STL [R1+0xb68], R4 ;  /* 0x000b680401007387 */ /* 0x000fe40000100800 */
[----:B------:R-:W-:Y:S02]  /*1d340*/  STL [R1+0xb3c], R3 ;  /* 0x000b3c0301007387 */ /* 0x000fe40000100800 */
[----:B------:R-:W-:Y:S01]  /*1d350*/  STL [R1+0xb60], R2 ;  /* 0x000b600201007387 */ /* 0x000fe20000100800 */
[----:B------:R-:W-:Y:S01]  /*1d360*/  STL [R1+0xb34], R20 ;  /* 0x000b341401007387 */ /* 0x000fe20000100800 */
[----:B------:R-:W-:Y:S02]  /*1d370*/  STL [R1+0xb58], R21 ;  /* 0x000b581501007387 */ /* 0x000fe40000100800 */
[----:B------:R-:W-:Y:S02]  /*1d380*/  STL [R1+0xb2c], R22 ;  /* 0x000b2c1601007387 */ /* 0x000fe40000100800 */
[----:B------:R-:W-:Y:S01]  /*1d390*/  STL [R1+0xb50], R15 ;  /* 0x000b500f01007387 */ /* 0x000fe20000100800 */
[----:B------:R-:W-:Y:S01]  /*1d3a0*/  STL [R1+0xb24], R19 ;  /* 0x000b241301007387 */ /* 0x000fe20000100800 */
[----:B------:R-:W-:-:S02]  /*1d3b0*/  IMAD.X R13, R13, 0x1, R0, P5 ;  /* 0x000000010d0d7824 */ /* 0x000fc400028e0600 */
[----:B------:R-:W-:Y:S02]  /*1d3c0*/  STL [R1+0xb48], R16 ;  /* 0x000b481001007387 */ /* 0x000fe40000100800 */
[----:B------:R-:W-:Y:S01]  /*1d3d0*/  STL [R1+0xb1c], R17 ;  /* 0x000b1c1101007387 */ /* 0x000fe20000100800 */
[----:B------:R-:W-:Y:S01]  /*1d3e0*/  IADD3 R12, P5, R12, R23, RZ ;  /* 0x000000170c0c7210 */ /* 0x000fe20007fbe0ff */
[----:B------:R-:W-:Y:S01]  /*1d3f0*/  STL [R1+0xb40], R18 ;  /* 0x000b401201007387 */ /* 0x000fe20000100800 */
[----:B------:R-:W-:Y:S02]  /*1d400*/  STL [R1+0xb14], R14 ;  /* 0x000b140e01007387 */ /* 0x000fe40000100800 */
[----:B------:R-:W-:Y:S02]  /*1d410*/  STL [R1+0xb38], R13 ;  /* 0x000b380d01007387 */ /* 0x000fe40000100800 */
[----:B------:R0:W-:Y:S01]  /*1d420*/  STL [R1+0xf94], R23 ;  /* 0x000f941701007387 */ /* 0x0001e20000100800 */
[----:B------:R-:W-:Y:S04]  /*1d430*/  STL [R1+0xb0c], R12 ;  /* 0x000b0c0c01007387 */ /* 0x000fe80000100800 */
        /* <DEDUP_REMOVED lines=8> */
[----:B--2---:R-:W-:-:S03]  /*1d4c0*/  IMAD.X R23, R23, 0x1, R0, P1 ;  /* 0x0000000117177824 */ /* 0x004fc600008e0600 */
        /* <DEDUP_REMOVED lines=30> */
[----:B--2---:R-:W-:-:S05]  /*1d6b0*/  IADD3 R6, P1, R6, R23, RZ ;  /* 0x0000001706067210 */ /* 0x004fca0007f3e0ff */
[----:B------:R0:W-:Y:S04]  /*1d6c0*/  STL [R1+0xafc], R6 ;  /* 0x000afc0601007387 */ /* 0x0001e80000100800 */
[----:B0-----:R-:W2:Y:S02]  /*1d6d0*/  LDL.LU R6, [R1+0xf90] ;  /* 0x000f900001067983 */ /* 0x001ea40000300800 */
[----:B--2---:R-:W-:-:S05]  /*1d6e0*/  IMAD.X R6, R6, 0x1, R0, P2 ;  /* 0x0000000106067824 */ /* 0x004fca00010e0600 */
[----:B------:R0:W-:Y:S04]  /*1d6f0*/  STL [R1+0xb20], R6 ;  /* 0x000b200601007387 */ /* 0x0001e80000100800 */
[----:B0-----:R-:W2:Y:S02]  /*1d700*/  LDL.LU R6, [R1+0xf8c] ;  /* 0x000f8c0001067983 */ /* 0x001ea40000300800 */
[----:B--2---:R-:W-:-:S05]  /*1d710*/  IADD3 R6, P2, R6, R23, RZ ;  /* 0x0000001706067210 */ /* 0x004fca0007f5e0ff */
[----:B------:R0:W-:Y:S04]  /*1d720*/  STL [R1+0xaf4], R6 ;  /* 0x000af40601007387 */ /* 0x0001e80000100800 */
[----:B0-----:R-:W2:Y:S01]  /*1d730*/  LDL.LU R6, [R1+0xf88] ;  /* 0x000f880001067983 */ /* 0x001ea20000300800 */
[--C-:B----4-:R-:W-:Y:S01]  /*1d740*/  IMAD.X R24, R24, 0x1, R0.reuse, P4 ;  /* 0x0000000118187824 */ /* 0x110fe200020e0600 */
        /* <DEDUP_REMOVED lines=18> */
[----:B------:R-:W-:Y:S01]  /*1d870*/  IADD3 R13, P2, R13, R23, RZ ;  /* 0x000000170d0d7210 */ /* 0x000fe20007f5e0ff */
[----:B------:R-:W-:-:S02]  /*1d880*/  IMAD.X R28, R28, 0x1, R0, P4 ;  /* 0x000000011c1c7824 */ /* 0x000fc400020e0600 */
[----:B--2---:R-:W-:Y:S01]  /*1d890*/  IMAD.X R6, R6, 0x1, R0, P3 ;  /* 0x0000000106067824 */ /* 0x004fe200018e0600 */
[----:B---3--:R-:W-:-:S04]  /*1d8a0*/  IADD3 R8, P3, R8, R23, RZ ;  /* 0x0000001708087210 */ /* 0x008fc80007f7e0ff */
[----:B------:R-:W-:Y:S01]  /*1d8b0*/  STL [R1+0xb18], R6 ;  /* 0x000b180601007387 */ /* 0x000fe20000100800 */
[----:B------:R-:W-:Y:S02]  /*1d8c0*/  STL [R1+0xaec], R8 ;  /* 0x000aec0801007387 */ /* 0x000fe40000100800 */
[----:B------:R-:W-:Y:S02]  /*1d8d0*/  STL [R1+0xb10], R24 ;  /* 0x000b101801007387 */ /* 0x000fe40000100800 */
[----:B------:R-:W-:Y:S01]  /*1d8e0*/  STL [R1+0xae4], R25 ;  /* 0x000ae41901007387 */ /* 0x000fe20000100800 */
[----:B------:R-:W-:Y:S01]  /*1d8f0*/  STL [R1+0xb08], R26 ;  /* 0x000b081a01007387 */ /* 0x000fe20000100800 */
[----:B------:R-:W-:Y:S02]  /*1d900*/  STL [R1+0xadc], R27 ;  /* 0x000adc1b01007387 */ /* 0x000fe40000100800 */
        /* <DEDUP_REMOVED lines=17> */
[----:B------:R-:W-:-:S02]  /*1da20*/  IMAD.X R12, R12, 0x1, R0, P3 ;  /* 0x000000010c0c7824 */ /* 0x000fc400018e0600 */
[----:B------:R-:W-:Y:S01]  /*1da30*/  STL [R1+0xa9c], R18 ;  /* 0x000a9c1201007387 */ /* 0x000fe20000100800 */
[-C--:B------:R-:W-:Y:S01]  /*1da40*/  IADD3 R29, P3, R29, R23.reuse, RZ ;  /* 0x000000171d1d7210 */ /* 0x080fe20007f7e0ff */
[----:B------:R-:W-:Y:S01]  /*1da50*/  STL [R1+0xac0], R14 ;  /* 0x000ac00e01007387 */ /* 0x000fe20000100800 */
[----:B------:R-:W-:Y:S02]  /*1da60*/  STL [R1+0xa94], R13 ;  /* 0x000a940d01007387 */ /* 0x000fe40000100800 */
        /* <DEDUP_REMOVED lines=1377> */
[--C-:B------:R-:W-:Y:S01]  /*23080*/  IMAD.X R19, R19, 0x1, R0.reuse, P1 ;  /* 0x0000000113137824 */ /* 0x100fe200008e0600 */
[----:B------:R-:W-:Y:S01]  /*23090*/  IADD3 R16, P1, R16, UR8, RZ ;  /* 0x0000000810107c10 */ /* 0x000fe2000ff3e0ff */
[--C-:B------:R-:W-:Y:S01]  /*230a0*/  IMAD.X R17, R17, 0x1, R0.reuse, P2 ;  /* 0x0000000111117824 */ /* 0x100fe200010e0600 */
[----:B------:R-:W-:Y:S01]  /*230b0*/  IADD3 R18, P2, R18, UR8, RZ ;  /* 0x0000000812127c10 */ /* 0x000fe2000ff5e0ff */
[--C-:B------:R-:W-:Y:S01]  /*230c0*/  IMAD.X R14, R14, 0x1, R0.reuse, P3 ;  /* 0x000000010e0e7824 */ /* 0x100fe200018e0600 */
[----:B------:R-:W-:Y:S01]  /*230d0*/  IADD3 R13, P3, R13, UR8, RZ ;  /* 0x000000080d0d7c10 */ /* 0x000fe2000ff7e0ff */
        /* <DEDUP_REMOVED lines=28> */
[----:B------:R-:W-:Y:S01]  /*232a0*/  IADD3 R29, P4, R29, UR8, RZ ;  /* 0x000000081d1d7c10 */ /* 0x000fe2000ff9e0ff */
        /* <DEDUP_REMOVED lines=9> */
[----:B0-----:R-:W3:Y:S01]  /*23340*/  LDL.LU R6, [R1+0x4c4] ;  /* 0x0004c40001067983 */ /* 0x001ee20000300800 */
[----:B------:R-:W4:Y:S02]  /*23350*/  LDL.LU R8, [R1+0x4c0] ;  /* 0x0004c00001087983 */ /* 0x000f240000300800 */
        /* <DEDUP_REMOVED lines=22> */
[----:B--2---:R-:W-:Y:S01]  /*234c0*/  IADD3 R0, P5, R0, UR8, RZ ;  /* 0x0000000800007c10 */ /* 0x004fe2000ffbe0ff */
[----:B------:R-:W2:Y:S01]  /*234d0*/  LDL.LU R13, [R1+0xd58] ;  /* 0x000d5800010d7983 */ /* 0x000ea20000300800 */
[----:B------:R-:W2:Y:S02]  /*234e0*/  LDL.LU R12, [R1+0xce4] ;  /* 0x000ce400010c7983 */ /* 0x000ea40000300800 */
[----:B------:R-:W2:Y:S02]  /*234f0*/  LDL.LU R29, [R1+0xd60] ;  /* 0x000d6000011d7983 */ /* 0x000ea40000300800 */
[----:B------:R-:W2:Y:S01]  /*23500*/  LDL.LU R28, [R1+0xce0] ;  /* 0x000ce000011c7983 */ /* 0x000ea20000300800 */
[----:B------:R0:W-:Y:S04]  /*23510*/  STL [R1+0xd1c], R0 ;  /* 0x000d1c0001007387 */ /* 0x0001e80000100800 */
[----:B0-----:R-:W3:Y:S02]  /*23520*/  LDL.LU R0, [R1+0xea4] ;  /* 0x000ea40001007983 */ /* 0x001ee40000300800 */
[----:B---3--:R-:W-:-:S05]  /*23530*/  IMAD.X R6, R6, 0x1, R0, P6 ;  /* 0x0000000106067824 */ /* 0x008fca00030e0600 */
[----:B------:R0:W-:Y:S04]  /*23540*/  STL [R1+0x4c4], R6 ;  /* 0x0004c40601007387 */ /* 0x0001e80000100800 */
[----:B0-----:R-:W3:Y:S01]  /*23550*/  LDL.LU R6, [R1+0xea0] ;  /* 0x000ea00001067983 */ /* 0x001ee20000300800 */
[----:B----4-:R-:W-:Y:S01]  /*23560*/  IADD3.X R8, R8, UR5, RZ, P1, !PT ;  /* 0x0000000508087c10 */ /* 0x010fe20008ffe4ff */
[----:B------:R-:W-:Y:S01]  /*23570*/  IADD3 R24, P1, R24, UR8, RZ ;  /* 0x0000000818187c10 */ /* 0x000fe2000ff3e0ff */
[----:B------:R-:W-:Y:S01]  /*23580*/  IADD3.X R25, R25, UR5, RZ, P2, !PT ;  /* 0x0000000519197c10 */ /* 0x000fe200097fe4ff */
[----:B------:R0:W-:Y:S01]  /*23590*/  STL [R1+0xe94], R0 ;  /* 0x000e940001007387 */ /* 0x0001e20000100800 */
[----:B------:R-:W-:Y:S02]  /*235a0*/  IADD3 R26, P2, R26, UR8, RZ ;  /* 0x000000081a1a7c10 */ /* 0x000fe4000ff5e0ff */
[----:B------:R-:W-:Y:S01]  /*235b0*/  IADD3.X R27, R27, UR5, RZ, P3, !PT ;  /* 0x000000051b1b7c10 */ /* 0x000fe20009ffe4ff */
[----:B------:R-:W-:Y:S01]  /*235c0*/  IADD3 R7, P3, R7, UR8, RZ ;  /* 0x0000000807077c10 */ /* 0x000fe2000ff7e0ff */
        /* <DEDUP_REMOVED lines=14> */
[----:B---3--:R-:W-:-:S05]  /*236b0*/  IADD3 R6, P6, R6, UR8, RZ ;  /* 0x0000000806067c10 */ /* 0x008fca000ffde0ff */
[----:B------:R-:W-:Y:S01]  /*236c0*/  STL [R1+0xd18], R6 ;  /* 0x000d180601007387 */ /* 0x000fe20000100800 */
[----:B------:R-:W-:Y:S02]  /*236d0*/  STL [R1+0x4c0], R8 ;  /* 0x0004c00801007387 */ /* 0x000fe40000100800 */
[----:B------:R-:W-:Y:S02]  /*236e0*/  STL [R1+0xd14], R24 ;  /* 0x000d141801007387 */ /* 0x000fe40000100800 */
[----:B------:R-:W-:Y:S01]  /*236f0*/  STL [R1+0xcc4], R25 ;  /* 0x000cc41901007387 */ /* 0x000fe20000100800 */
[----:B------:R-:W-:Y:S01]  /*23700*/  STL [R1+0xd0c], R26 ;  /* 0x000d0c1a01007387 */ /* 0x000fe20000100800 */
[----:B------:R-:W-:Y:S02]  /*23710*/  STL [R1+0xcc0], R27 ;  /* 0x000cc01b01007387 */ /* 0x000fe40000100800 */
[----:B------:R-:W-:Y:S01]  /*23720*/  STL [R1+0xd04], R7 ;  /* 0x000d040701007387 */ /* 0x000fe20000100800 */
[----:B------:R-:W-:Y:S01]  /*23730*/  IADD3.X R4, R4, UR5, RZ, P6, !PT ;  /* 0x0000000504047c10 */ /* 0x000fe2000b7fe4ff */
[----:B------:R-:W-:Y:S01]  /*23740*/  STL [R1+0xcbc], R9 ;  /* 0x000cbc0901007387 */ /* 0x000fe20000100800 */
[----:B------:R-:W-:Y:S01]  /*23750*/  IADD3 R3, P6, R3, UR8, RZ ;  /* 0x0000000803037c10 */ /* 0x000fe2000ffde0ff */
        /* <DEDUP_REMOVED lines=11> */
[----:B------:R-:W-:Y:S01]  /*23810*/  IADD3.X R14, R14, UR5, RZ, P6, !PT ;  /* 0x000000050e0e7c10 */ /* 0x000fe2000b7fe4ff */
[----:B------:R-:W-:Y:S01]  /*23820*/  STL [R1+0xcf8], R19 ;  /* 0x000cf81301007387 */ /* 0x000fe20000100800 */
[----:B--2---:R-:W-:Y:S01]  /*23830*/  IADD3 R13, P6, R13, UR8, RZ ;  /* 0x000000080d0d7c10 */ /* 0x004fe2000ffde0ff */
[----:B------:R-:W-:Y:S01]  /*23840*/  STL [R1+0xd48], R16 ;  /* 0x000d481001007387 */ /* 0x000fe20000100800 */
[----:B------:R-:W-:Y:S02]  /*23850*/  STL [R1+0xcf0], R17 ;  /* 0x000cf01101007387 */ /* 0x000fe40000100800 */
[----:B------:R-:W-:Y:S02]  /*23860*/  STL [R1+0xd50], R18 ;  /* 0x000d501201007387 */ /* 0x000fe40000100800 */
[----:B------:R-:W-:Y:S01]  /*23870*/  STL [R1+0xce8], R14 ;  /* 0x000ce80e01007387 */ /* 0x000fe20000100800 */
[----:B------:R-:W-:Y:S01]  /*23880*/  STL [R1+0xd58], R13 ;  /* 0x000d580d01007387 */ /* 0x000fe20000100800 */
[----:B0-----:R-:W2:Y:S01]  /*23890*/  LDL.LU R0, [R1+0xd70] ;  /* 0x000d700001007983 */ /* 0x001ea20000300800 */
[----:B------:R-:W-:Y:S01]  /*238a0*/  IADD3.X R12, R12, UR5, RZ, P1, !PT ;  /* 0x000000050c0c7c10 */ /* 0x000fe20008ffe4ff */
[----:B------:R-:W-:-:S04]  /*238b0*/  IADD3 R29, P1, R29, UR8, RZ ;  /* 0x000000081d1d7c10 */ /* 0x000fc8000ff3e0ff */
[----:B------:R-:W-:Y:S04]  /*238c0*/  STL [R1+0xce4], R12 ;  /* 0x000ce40c01007387 */ /* 0x000fe80000100800 */
[----:B--2---:R0:W-:Y:S01]  /*238d0*/  STL [R1+0xe98], R0 ;  /* 0x000e980001007387 */ /* 0x0041e20000100800 */
[----:B------:R-:W-:Y:S03]  /*238e0*/  STL [R1+0xd60], R29 ;  /* 0x000d601d01007387 */ /* 0x000fe60000100800 */
[----:B0-----:R-:W2:Y:S01]  /*238f0*/  LDL.LU R0, [R1+0xcdc] ;  /* 0x000cdc0001007983 */ /* 0x001ea20000300800 */
[----:B------:R-:W-:-:S05]  /*23900*/  IADD3.X R28, R28, UR5, RZ, P2, !PT ;  /* 0x000000051c1c7c10 */ /* 0x000fca00097fe4ff */
[----:B------:R-:W-:Y:S04]  /*23910*/  STL [R1+0xce0], R28 ;  /* 0x000ce01c01007387 */ /* 0x000fe80000100800 */
        /* <DEDUP_REMOVED lines=30> */
[----:B--2---:R-:W-:-:S05]  /*23b00*/  IADD3 R0, P2, R0, UR8, RZ ;  /* 0x0000000800007c10 */ /* 0x004fca000ff5e0ff */
[----:B------:R0:W-:Y:S04]  /*23b10*/  STL [R1+0xd68], R0 ;  /* 0x000d680001007387 */ /* 0x0001e80000100800 */
[----:B0-----:R-:W2:Y:S02]  /*23b20*/  LDL.LU R0, [R1+0xe9c] ;  /* 0x000e9c0001007983 */ /* 0x001ea40000300800 */
[----:B--2---:R-:W-:-:S05]  /*23b30*/  IADD3.X R0, R0, UR5, RZ, P3, !PT ;  /* 0x0000000500007c10 */ /* 0x004fca0009ffe4ff */
[----:B------:R0:W-:Y:S04]  /*23b40*/  STL [R1+0xcdc], R0 ;  /* 0x000cdc0001007387 */ /* 0x0001e80000100800 */
[----:B0-----:R-:W2:Y:S01]  /*23b50*/  LDL.LU R0, [R1+0xe98] ;  /* 0x000e980001007983 */ /* 0x001ea20000300800 */
[----:B---3--:R-:W-:Y:S01]  /*23b60*/  IADD3.X R8, R8, UR5, RZ, P4, !PT ;  /* 0x0000000508087c10 */ /* 0x008fe2000a7fe4ff */
[----:B----4-:R-:W-:Y:S01]  /*23b70*/  IADD3 R6, P4, R6, UR8, RZ ;  /* 0x0000000806067c10 */ /* 0x010fe2000ff9e0ff */
[----:B------:R-:W-:Y:S01]  /*23b80*/  IADD3.X R5, R5, UR5, RZ, P5, !PT ;  /* 0x0000000505057c10 */ /* 0x000fe2000affe4ff */
[----:B------:R-:W-:Y:S01]  /*23b90*/  IADD3 R4, P5, R4, UR8, RZ ;  /* 0x0000000804047c10 */ /* 0x000fe2000ffbe0ff */
[----:B------:R-:W-:Y:S01]  /*23ba0*/  IADD3.X R3, R3, UR5, RZ, P6, !PT ;  /* 0x0000000503037c10 */ /* 0x000fe2000b7fe4ff */
[----:B------:R-:W-:Y:S01]  /*23bb0*/  IADD3 R2, P6, R2, UR8, RZ ;  /* 0x0000000802027c10 */ /* 0x000fe2000ffde0ff */
[----:B------:R-:W-:-:S02]  /*23bc0*/  IADD3.X R19, R19, UR5, RZ, P1, !PT ;  /* 0x0000000513137c10 */ /* 0x000fc40008ffe4ff */
[----:B--2---:R-:W-:-:S05]  /*23bd0*/  IADD3 R0, P3, R0, UR8, RZ ;  /* 0x0000000800007c10 */ /* 0x004fca000ff7e0ff */
[----:B------:R0:W-:Y:S04]  /*23be0*/  STL [R1+0xd70], R0 ;  /* 0x000d700001007387 */ /* 0x0001e80000100800 */
[----:B0-----:R0:W5:Y:S01]  /*23bf0*/  LDL.LU R0, [R1+0xe94] ;  /* 0x000e940001007983 */ /* 0x0011620000300800 */
[----:B------:R1:W-:Y:S03]  /*23c00*/  STL [R1+0xcd8], R8 ;  /* 0x000cd80801007387 */ /* 0x0003e60000100800 */
[----:B-1----:R0:W5:Y:S01]  /*23c10*/  LDL.LU R8, [R1+0xe90] ;  /* 0x000e900001087983 */ /* 0x0021620000300800 */
[----:B------:R1:W-:Y:S03]  /*23c20*/  STL [R1+0xd78], R6 ;  /* 0x000d780601007387 */ /* 0x0003e60000100800 */
[----:B-1----:R0:W5:Y:S01]  /*23c30*/  LDL.LU R6, [R1+0xe8c] ;  /* 0x000e8c0001067983 */ /* 0x0021620000300800 */
[----:B------:R1:W-:Y:S03]  /*23c40*/  STL [R1+0xcd4], R5 ;  /* 0x000cd40501007387 */ /* 0x0003e60000100800 */
[----:B-1----:R-:W2:Y:S01]  /*23c50*/  LDL.LU R5, [R1+0xe88] ;  /* 0x000e880001057983 */ /* 0x002ea20000300800 */
[----:B------:R1:W-:Y:S03]  /*23c60*/  STL [R1+0xd80], R4 ;  /* 0x000d800401007387 */ /* 0x0003e60000100800 */
[----:B-1----:R-:W3:Y:S01]  /*23c70*/  LDL.LU R4, [R1+0xe84] ;  /* 0x000e840001047983 */ /* 0x002ee20000300800 */
[----:B------:R1:W-:Y:S03]  /*23c80*/  STL [R1+0xcd0], R3 ;  /* 0x000cd00301007387 */ /* 0x0003e60000100800 */
[----:B-1----:R-:W4:Y:S01]  /*23c90*/  LDL.LU R3, [R1+0xe80] ;  /* 0x000e800001037983 */ /* 0x002f220000300800 */
[----:B------:R1:W-:Y:S03]  /*23ca0*/  STL [R1+0xd88], R2 ;  /* 0x000d880201007387 */ /* 0x0003e60000100800 */
[----:B-1----:R-:W2:Y:S01]  /*23cb0*/  LDL.LU R2, [R1+0xe7c] ;  /* 0x000e7c0001027983 */ /* 0x002ea20000300800 */
[----:B------:R-:W-:-:S02]  /*23cc0*/  IADD3 R15, P1, R15, UR8, RZ ;  /* 0x000000080f0f7c10 */ /* 0x000fc4000ff3e0ff */
[----:B------:R-:W-:Y:S01]  /*23cd0*/  IADD3.X R14, R14, UR5, RZ, P2, !PT ;  /* 0x000000050e0e7c10 */ /* 0x000fe200097fe4ff */
[----:B------:R1:W-:Y:S01]  /*23ce0*/  STL [R1+0xccc], R19 ;  /* 0x000ccc1301007387 */ /* 0x0003e20000100800 */
[----:B------:R-:W-:Y:S02]  /*23cf0*/  IADD3 R13, P2, R13, UR8, RZ ;  /* 0x000000080d0d7c10 */ /* 0x000fe4000ff5e0ff */
[----:B------:R-:W-:Y:S01]  /*23d00*/  IADD3.X R12, R12, UR5, RZ, P3, !PT ;  /* 0x000000050c0c7c10 */ /* 0x000fe20009ffe4ff */
[----:B------:R-:W-:Y:S01]  /*23d10*/  IADD3 R28, P3, R28, UR8, RZ ;  /* 0x000000081c1c7c10 */ /* 0x000fe2000ff7e0ff */
[----:B------:R-:W-:Y:S01]  /*23d20*/  IADD3.X R29, R29, UR5, RZ, P4, !PT ;  /* 0x000000051d1d7c10 */ /* 0x000fe2000a7fe4ff */
[----:B-1----:R0:W5:Y:S01]  /*23d30*/  LDL.LU R19, [R1+0xe78] ;  /* 0x000e780001137983 */ /* 0x0021620000300800 */
[----:B------:R1:W-:Y:S01]  /*23d40*/  STL [R1+0xd90], R15 ;  /* 0x000d900f01007387 */ /* 0x0003e20000100800 */
[----:B------:R-:W-:Y:S02]  /*23d50*/  IADD3 R24, P4, R24, UR8, RZ ;  /* 0x0000000818187c10 */ /* 0x000fe4000ff9e0ff */
[----:B------:R-:W-:Y:S01]  /*23d60*/  IADD3.X R25, R25, UR5, RZ, P5, !PT ;  /* 0x0000000519197c10 */ /* 0x000fe2000affe4ff */
[----:B-1----:R0:W5:Y:S01]  /*23d70*/  LDL.LU R15, [R1+0xe74] ;  /* 0x000e7400010f7983 */ /* 0x0021620000300800 */
[----:B------:R1:W-:Y:S01]  /*23d80*/  STL [R1+0xd2c], R14 ;  /* 0x000d2c0e01007387 */ /* 0x0003e20000100800 */
[----:B------:R-:W-:-:S02]  /*23d90*/  IADD3 R26, P5, R26, UR8, RZ ;  /* 0x000000081a1a7c10 */ /* 0x000fc4000ffbe0ff */
[----:B------:R-:W-:Y:S01]  /*23da0*/  IADD3.X R27, R27, UR5, RZ, P6, !PT ;  /* 0x000000051b1b7c10 */ /* 0x000fe2000b7fe4ff */
[----:B-1----:R0:W5:Y:S01]  /*23db0*/  LDL.LU R14, [R1+0xe70] ;  /* 0x000e7000010e7983 */ /* 0x0021620000300800 */
[----:B------:R1:W-:Y:S01]  /*23dc0*/  STL [R1+0xdac], R13 ;  /* 0x000dac0d01007387 */ /* 0x0003e20000100800 */
[----:B------:R-:W-:Y:S02]  /*23dd0*/  IADD3 R7, P6, R7, UR8, RZ ;  /* 0x0000000807077c10 */ /* 0x000fe4000ffde0ff */
        /* <DEDUP_REMOVED lines=11> */
[----:B------:R-:W-:Y:S02]  /*23e90*/  IADD3.X R22, R22, UR5, RZ, P4, !PT ;  /* 0x0000000516167c10 */ /* 0x000fe4000a7fe4ff */
[----:B------:R-:W-:Y:S01]  /*23ea0*/  IADD3.X R23, R23, UR5, RZ, P5, !PT ;  /* 0x0000000517177c10 */ /* 0x000fe2000affe4ff */
[----:B-1----:R0:W5:Y:S01]  /*23eb0*/  LDL.LU R29, [R1+0xe60] ;  /* 0x000e6000011d7983 */ /* 0x0021620000300800 */
[----:B------:R-:W-:Y:S02]  /*23ec0*/  STL [R1+0xda4], R24 ;  /* 0x000da41801007387 */ /* 0x000fe40000100800 */
[----:B------:R-:W-:Y:S02]  /*23ed0*/  STL [R1+0xd44], R25 ;  /* 0x000d441901007387 */ /* 0x000fe40000100800 */
[----:B------:R-:W-:Y:S01]  /*23ee0*/  STL [R1+0xda0], R26 ;  /* 0x000da01a01007387 */ /* 0x000fe20000100800 */
[----:B------:R-:W-:Y:S01]  /*23ef0*/  STL [R1+0xd4c], R27 ;  /* 0x000d4c1b01007387 */ /* 0x000fe20000100800 */
[----:B------:R-:W-:Y:S02]  /*23f00*/  STL [R1+0xd9c], R7 ;  /* 0x000d9c0701007387 */ /* 0x000fe40000100800 */
[----:B------:R-:W-:Y:S02]  /*23f10*/  STL [R1+0xd54], R9 ;  /* 0x000d540901007387 */ /* 0x000fe40000100800 */
[----:B------:R-:W-:Y:S01]  /*23f20*/  STL [R1+0xd98], R10 ;  /* 0x000d980a01007387 */ /* 0x000fe20000100800 */
[----:B------:R3:W-:Y:S01]  /*23f30*/  STL [R1+0xd5c], R11 ;  /* 0x000d5c0b01007387 */ /* 0x0007e20000100800 */
[----:B------:R-:W-:Y:S01]  /*23f40*/  IADD3.X R16, R16, UR5, RZ, P6, !PT ;  /* 0x0000000510107c10 */ /* 0x000fe2000b7fe4ff */
[----:B------:R0:W-:Y:S01]  /*23f50*/  STL [R1+0xd94], R20 ;  /* 0x000d941401007387 */ /* 0x0001e20000100800 */
[----:B------:R-:W-:Y:S01]  /*23f60*/  IADD3.X R17, R17, UR5, RZ, P1, !PT ;  /* 0x0000000511117c10 */ /* 0x000fe20008ffe4ff */
[----:B------:R0:W-:Y:S01]  /*23f70*/  STL [R1+0xd64], R21 ;  /* 0x000d641501007387 */ /* 0x0001e20000100800 */
[----:B------:R0:W-:Y:S01]  /*23f80*/  STL [R1+0xd6c], R22 ;  /* 0x000d6c1601007387 */ /* 0x0001e20000100800 */
[----:B------:R-:W-:Y:S01]  /*23f90*/  IADD3.X R18, R18, UR5, RZ, P2, !PT ;  /* 0x0000000512127c10 */ /* 0x000fe200097fe4ff */
[----:B------:R0:W-:Y:S01]  /*23fa0*/  STL [R1+0xd74], R23 ;  /* 0x000d741701007387 */ /* 0x0001e20000100800 */
[----:B------:R0:W-:Y:S01]  /*23fb0*/  STL [R1+0xd7c], R16 ;  /* 0x000d7c1001007387 */ /* 0x0001e20000100800 */
[----:B------:R0:W-:Y:S02]  /*23fc0*/  STL [R1+0xd84], R17 ;  /* 0x000d841101007387 */ /* 0x0001e40000100800 */
[----:B---3--:R-:W-:-:S02]  /*23fd0*/  IMAD.MOV.U32 R11, RZ, RZ, R4 ;  /* 0x000000ffff0b7224 */ /* 0x008fc400078e0004 */
[----:B--2---:R-:W-:Y:S02]  /*23fe0*/  IMAD.MOV.U32 R10, RZ, RZ, R2 ;  /* 0x000000ffff0a7224 */ /* 0x004fe400078e0002 */
[----:B----4-:R-:W-:Y:S02]  /*23ff0*/  IMAD.MOV.U32 R2, RZ, RZ, R3 ;  /* 0x000000ffff027224 */ /* 0x010fe400078e0003 */
[----:B------:R-:W-:-:S05]  /*24000*/  IMAD.MOV.U32 R3, RZ, RZ, R5 ;  /* 0x000000ffff037224 */ /* 0x000fca00078e0005 */
[----:B------:R0:W-:Y:S01]  /*24010*/  STL.64 [R1+0x200], R2 ;  /* 0x0002000201007387 */ /* 0x0001e20000100a00 */
[----:B------:R0:W-:Y:S02]  /*24020*/  STL [R1+0xd8c], R18 ;  /* 0x000d8c1201007387 */ /* 0x0001e40000100800 */
[----:B------:R0:W-:Y:S01]  /*24030*/  STL.64 [R1+0x208], R10 ;  /* 0x0002080a01007387 */ /* 0x0001e20000100a00 */
[----:B------:R-:W-:Y:S01]  /*24040*/  @!P0 CALL.REL.NOINC `(.L_x_2) ;  /* 0x0000001000008944 */ /* 0x000fe20003c00000 */
[----:B------:R-:W-:Y:S05]  /*24050*/  BRA `(.L_x_3) ;  /* 0xfffe3c9000007947 */ /* 0x000fea000383ffff */
.L_x_2:
[----:B------:R-:W2:Y:S04]  /*24060*/  LDL.LU R7, [R1+0x128] ;  /* 0x0001280001077983 */ /* 0x000ea80000300800 */
[----:B--2---:R1:W-:Y:S04]  /*24070*/  STL [R1+0xeac], R7 ;  /* 0x000eac0701007387 */ /* 0x0043e80000100800 */
[----:B-1----:R-:W2:Y:S04]  /*24080*/  LDL.LU R7, [R1+0xe0] ;  /* 0x0000e00001077983 */ /* 0x002ea80000300800 */
        /* <DEDUP_REMOVED lines=12> */
[----:B--2---:R1:W-:Y:S02]  /*24150*/  STL [R1+0xee4], R7 ;  /* 0x000ee40701007387 */ /* 0x0043e40000100800 */
[----:B-1---5:R-:W-:-:S02]  /*24160*/  IMAD.MOV.U32 R7, RZ, RZ, R6 ;  /* 0x000000ffff077224 */ /* 0x022fc400078e0006 */
        /* <DEDUP_REMOVED lines=18> */
[----:B------:R-:W2:Y:S01]  /*24290*/  LDL.LU R5, [R1+0x148] ;  /* 0x0001480001057983 */ /* 0x000ea20000300800 */
[----:B-1----:R-:W-:-:S03]  /*242a0*/  IMAD.MOV.U32 R6, RZ, RZ, R8 ;  /* 0x000000ffff067224 */ /* 0x002fc600078e0008 */
[----:B--2---:R1:W-:Y:S04]  /*242b0*/  STL [R1+0xea4], R5 ;  /* 0x000ea40501007387 */ /* 0x0043e80000100800 */
[----:B-1----:R-:W2:Y:S04]  /*242c0*/  LDL.LU R5, [R1+0x13c] ;  /* 0x00013c0001057983 */ /* 0x002ea80000300800 */
[----:B------:R-:W3:Y:S04]  /*242d0*/  LDL.LU R4, [R1+0x158] ;  /* 0x0001580001047983 */ /* 0x000ee80000300800 */
[----:B---3--:R1:W-:Y:S04]  /*242e0*/  STL [R1+0xea0], R4 ;  /* 0x000ea00401007387 */ /* 0x0083e80000100800 */
[----:B-1----:R-:W3:Y:S04]  /*242f0*/  LDL.LU R4, [R1+0x14c] ;  /* 0x00014c0001047983 */ /* 0x002ee80000300800 */
[----:B0-----:R-:W4:Y:S04]  /*24300*/  LDL.LU R11, [R1+0x120] ;  /* 0x00012000010b7983 */ /* 0x001f280000300800 */
[----:B----4-:R0:W-:Y:S04]  /*24310*/  STL [R1+0xe9c], R11 ;  /* 0x000e9c0b01007387 */ /* 0x0101e80000100800 */
[----:B0-----:R-:W4:Y:S04]  /*24320*/  LDL.LU R11, [R1+0x15c] ;  /* 0x00015c00010b7983 */ /* 0x001f280000300800 */
[----:B------:R-:W2:Y:S04]  /*24330*/  LDL.LU R10, [R1+0x130] ;  /* 0x00013000010a7983 */ /* 0x000ea80000300800 */
[----:B--2---:R0:W-:Y:S04]  /*24340*/  STL [R1+0xe98], R10 ;  /* 0x000e980a01007387 */ /* 0x0041e80000100800 */
[----:B0-----:R-:W2:Y:S04]  /*24350*/  LDL.LU R10, [R1+0x124] ;  /* 0x00012400010a7983 */ /* 0x001ea80000300800 */
[----:B------:R-:W2:Y:S04]  /*24360*/  LDL.LU R9, [R1+0x140] ;  /* 0x0001400001097983 */ /* 0x000ea80000300800 */
[----:B--2---:R0:W-:Y:S04]  /*24370*/  STL [R1+0xe94], R9 ;  /* 0x000e940901007387 */ /* 0x0041e80000100800 */
[----:B0-----:R-:W2:Y:S04]  /*24380*/  LDL.LU R9, [R1+0x134] ;  /* 0x0001340001097983 */ /* 0x001ea80000300800 */
[----:B------:R0:W-:Y:S04]  /*24390*/  STL [R1+0xe8c], R15 ;  /* 0x000e8c0f01007387 */ /* 0x0001e80000100800 */
[----:B0-----:R-:W2:Y:S04]  /*243a0*/  LDL.LU R15, [R1+0x154] ;  /* 0x00015400010f7983 */ /* 0x001ea80000300800 */
[----:B--2---:R0:W-:Y:S04]  /*243b0*/  STL [R1+0xe90], R15 ;  /* 0x000e900f01007387 */ /* 0x0041e80000100800 */
[----:B0-----:R-:W2:Y:S04]  /*243c0*/  LDL.LU R15, [R1+0x144] ;  /* 0x00014400010f7983 */ /* 0x001ea80000300800 */
[----:B------:R-:W2:Y:S04]  /*243d0*/  LDL.LU R8, [R1+0x150] ;  /* 0x0001500001087983 */ /* 0x000ea80000300800 */
[----:B------:R0:W-:Y:S04]  /*243e0*/  STL [R1+0xe88], R14 ;  /* 0x000e880e01007387 */ /* 0x0001e80000100800 */
[----:B0-----:R-:W2:Y:S04]  /*243f0*/  LDL.LU R14, [R1+0x16c] ;  /* 0x00016c00010e7983 */ /* 0x001ea80000300800 */
[----:B------:R0:W-:Y:S04]  /*24400*/  STL [R1+0xe84], R13 ;  /* 0x000e840d01007387 */ /* 0x0001e80000100800 */
[----:B0-----:R-:W2:Y:S04]  /*24410*/  LDL.LU R13, [R1+0x17c] ;  /* 0x00017c00010d7983 */ /* 0x001ea80000300800 */
[----:B------:R0:W-:Y:S04]  /*24420*/  STL [R1+0xe80], R12 ;  /* 0x000e800c01007387 */ /* 0x0001e80000100800 */
[----:B0-----:R-:W2:Y:S04]  /*24430*/  LDL.LU R12, [R1+0x18c] ;  /* 0x00018c00010c7983 */ /* 0x001ea80000300800 */
[----:B------:R0:W-:Y:S04]  /*24440*/  STL [R1+0xe7c], R19 ;  /* 0x000e7c1301007387 */ /* 0x0001e80000100800 */
[----:B0-----:R-:W2:Y:S04]  /*24450*/  LDL.LU R19, [R1+0x19c] ;  /* 0x00019c0001137983 */ /* 0x001ea80000300800 */
[----:B------:R-:W2:Y:S04]  /*24460*/  LDL.LU R18, [R1+0x170] ;  /* 0x0001700001127983 */ /* 0x000ea80000300800 */
[----:B--2---:R0:W-:Y:S04]  /*24470*/  STL [R1+0xe78], R18 ;  /* 0x000e781201007387 */ /* 0x0041e80000100800 */
        /* <DEDUP_REMOVED lines=10> */
[----:B------:R0:W-:Y:S04]  /*24520*/  STL [R1+0xe64], R28 ;  /* 0x000e641c01007387 */ /* 0x0001e80000100800 */
[----:B0-----:R-:W2:Y:S01]  /*24530*/  LDL.LU R28, [R1+0x1bc] ;  /* 0x0001bc00011c7983 */ /* 0x001ea20000300800 */
[----:B------:R-:W-:-:S03]  /*24540*/  F2FP.PACK_AB R7, R6, R7 ;  /* 0x000000070607723e */ /* 0x000fc600000000ff */
[----:B--2---:R0:W-:Y:S04]  /*24550*/  STL [R1+0xe68], R28 ;  /* 0x000e681c01007387 */ /* 0x0041e80000100800 */
[----:B0-----:R-:W2:Y:S04]  /*24560*/  LDL.LU R28, [R1+0x1ac] ;  /* 0x0001ac00011c7983 */ /* 0x001ea80000300800 */
[----:B------:R-:W2:Y:S04]  /*24570*/  LDL.LU R22, [R1+0x1b8] ;  /* 0x0001b80001167983 */ /* 0x000ea80000300800 */
[----:B------:R0:W-:Y:S04]  /*24580*/  STL [R1+0xe60], R29 ;  /* 0x000e601d01007387 */ /* 0x0001e80000100800 */
[----:B0-----:R-:W2:Y:S04]  /*24590*/  LDL.LU R29, [R1+0x1cc] ;  /* 0x0001cc00011d7983 */ /* 0x001ea80000300800 */
[----:B------:R-:W2:Y:S04]  /*245a0*/  LDL.LU R21, [R1+0x1c8] ;  /* 0x0001c80001157983 */ /* 0x000ea80000300800 */
        /* <DEDUP_REMOVED lines=10> */
[----:B0-----:R-:W2:Y:S02]  /*24650*/  LDL.LU R7, [R1+0xee4] ;  /* 0x000ee40001077983 */ /* 0x001ea40000300800 */
[----:B--2---:R-:W-:-:S02]  /*24660*/  F2FP.PACK_AB R7, R6, R7 ;  /* 0x000000070607723e */ /* 0x004fc400000000ff */
        /* <DEDUP_REMOVED lines=25> */
[----:B------:R0:W-:Y:S04]  /*24800*/  STL [R1], R7 ;  /* 0x0000000701007387 */ /* 0x0001e80000100800 */
[----:B0-----:R-:W2:Y:S02]  /*24810*/  LDL.LU R7, [R1+0xeac] ;  /* 0x000eac0001077983 */ /* 0x001ea40000300800 */
[----:B--2---:R-:W-:-:S02]  /*24820*/  F2FP.PACK_AB R7, R6, R7 ;  /* 0x000000070607723e */ /* 0x004fc400000000ff */
[----:B------:R-:W2:Y:S02]  /*24830*/  LDL.LU R6, [R1+0xea8] ;  /* 0x000ea80001067983 */ /* 0x000ea40000300800 */
[----:B--2---:R-:W-:Y:S02]  /*24840*/  F2FP.PACK_AB R6, R5, R6 ;  /* 0x000000060506723e */ /* 0x004fe400000000ff */
[----:B------:R-:W3:Y:S02]  /*24850*/  LDL.LU R5, [R1+0xea4] ;  /* 0x000ea40001057983 */ /* 0x000ee40000300800 */
[----:B---3--:R-:W-:Y:S02]  /*24860*/  F2FP.PACK_AB R5, R4, R5 ;  /* 0x000000050405723e */ /* 0x008fe400000000ff */
[----:B------:R-:W4:Y:S02]  /*24870*/  LDL.LU R4, [R1+0xea0] ;  /* 0x000ea00001047983 */ /* 0x000f240000300800 */
[----:B----4-:R-:W-:-:S02]  /*24880*/  F2FP.PACK_AB R4, R11, R4 ;  /* 0x000000040b04723e */ /* 0x010fc400000000ff */
[----:B------:R-:W2:Y:S02]  /*24890*/  LDL.LU R11, [R1+0xe9c] ;  /* 0x000e9c00010b7983 */ /* 0x000ea40000300800 */
[----:B--2---:R-:W-:Y:S02]  /*248a0*/  F2FP.PACK_AB R11, R10, R11 ;  /* 0x0000000b0a0b723e */ /* 0x004fe400000000ff */
[----:B------:R-:W2:Y:S02]  /*248b0*/  LDL.LU R10, [R1+0xe98] ;  /* 0x000e9800010a7983 */ /* 0x000ea40000300800 */
[----:B--2---:R-:W-:Y:S02]  /*248c0*/  F2FP.PACK_AB R10, R9, R10 ;  /* 0x0000000a090a723e */ /* 0x004fe400000000ff */
[----:B------:R-:W2:Y:S02]  /*248d0*/  LDL.LU R9, [R1+0xe94] ;  /* 0x000e940001097983 */ /* 0x000ea40000300800 */
[----:B--2---:R-:W-:-:S02]  /*248e0*/  F2FP.PACK_AB R9, R15, R9 ;  /* 0x000000090f09723e */ /* 0x004fc400000000ff */
        /* <DEDUP_REMOVED lines=20> */
[----:B------:R-:W2:Y:S01]  /*24a30*/  LDL.LU R28, [R1+0xe68] ;  /* 0x000e6800011c7983 */ /* 0x000ea20000300800 */
[----:B------:R-:W-:Y:S02]  /*24a40*/  F2FP.PACK_AB R21, R29, R21 ;  /* 0x000000151d15723e */ /* 0x000fe400000000ff */
[----:B--2---:R-:W-:Y:S02]  /*24a50*/  F2FP.PACK_AB R22, R28, R22 ;  /* 0x000000161c16723e */ /* 0x004fe400000000ff */
[----:B------:R-:W2:Y:S04]  /*24a60*/  LDL.LU R28, [R1+0xe64] ;  /* 0x000e6400011c7983 */ /* 0x000ea80000300800 */
[----:B------:R-:W2:Y:S01]  /*24a70*/  LDL.LU R29, [R1+0xe60] ;  /* 0x000e6000011d7983 */ /* 0x000ea20000300800 */
[----:B------:R-:W-:-:S02]  /*24a80*/  F2FP.PACK_AB R25, R24, R25 ;  /* 0x000000191819723e */ /* 0x000fc400000000ff */
[----:B------:R-:W-:Y:S02]  /*24a90*/  F2FP.PACK_AB R20, R0, R20 ;  /* 0x000000140014723e */ /* 0x000fe400000000ff */
[----:B------:R-:W-:Y:S02]  /*24aa0*/  F2FP.PACK_AB R27, R3, R27 ;  /* 0x0000001b031b723e */ /* 0x000fe400000000ff */
[----:B------:R-:W-:Y:S02]  /*24ab0*/  F2FP.PACK_AB R26, R2, R26 ;  /* 0x0000001a021a723e */ /* 0x000fe400000000ff */
[----:B--2---:R-:W-:Y:S02]  /*24ac0*/  F2FP.PACK_AB R24, R29, R28 ;  /* 0x0000001c1d18723e */ /* 0x004fe400000000ff */
.L_x_1:
[----:B0-----:R-:W2:Y:S04]  /*24ad0*/  LDL.LU R0, [R1+0xde0] ;  /* 0x000de00001007983 */ /* 0x001ea80000300800 */
[----:B------:R-:W0:Y:S02]  /*24ae0*/  S2R R28, SR_TID.X ;  /* 0x00000000001c7919 */ /* 0x000e240000002100 */
[----:B0-----:R-:W-:-:S02]  /*24af0*/  IMAD.SHL.U32 R3, R28, 0x8, RZ ;  /* 0x000000081c037824 */ /* 0x001fc400078e00ff */
[C---:B------:R-:W-:Y:S02]  /*24b00*/  IMAD.SHL.U32 R2, R28.reuse, 0x20, RZ ;  /* 0x000000201c027824 */ /* 0x040fe400078e00ff */
[C---:B------:R-:W-:Y:S01]  /*24b10*/  IMAD.SHL.U32 R29, R28.reuse, 0x4, RZ ;  /* 0x000000041c1d7824 */ /* 0x040fe200078e00ff */
[----:B------:R-:W-:Y:S01]  /*24b20*/  LOP3.LUT R3, R3, 0x300, RZ, 0xc0, !PT ;  /* 0x0000030003037812 */ /* 0x000fe200078ec0ff */
[----:B------:R-:W-:Y:S01]  /*24b30*/  IMAD.SHL.U32 R28, R28, 0x400, RZ ;  /* 0x000004001c1c7824 */ /* 0x000fe200078e00ff */
[----:B------:R-:W-:Y:S01]  /*24b40*/  BAR.SYNC.DEFER_BLOCKING 0x0 ;  /* 0x0000000000007b1d */ /* 0x000fe20000010000 */
[----:B--2---:R-:W-:-:S04]  /*24b50*/  LOP3.LUT R0, R0, 0x1800, RZ, 0xc0, !PT ;  /* 0x0000180000007812 */ /* 0x004fc800078ec0ff */
[----:B------:R-:W-:Y:S02]  /*24b60*/  LOP3.LUT R2, R0, 0x60, R2, 0xf8, !PT ;  /* 0x0000006000027812 */ /* 0x000fe400078ef802 */
[----:B------:R-:W-:Y:S02]  /*24b70*/  LOP3.LUT R0, R3, 0x70, R29, 0xf8, !PT ;  /* 0x0000007003007812 */ /* 0x000fe400078ef81d */
[----:B------:R-:W0:Y:S01]  /*24b80*/  S2R R29, SR_TID.X ;  /* 0x00000000001d7919 */ /* 0x000e220000002100 */
[----:B------:R-:W-:Y:S02]  /*24b90*/  LOP3.LUT R3, R28, 0x1800, RZ, 0xc0, !PT ;  /* 0x000018001c037812 */ /* 0x000fe400078ec0ff */
[----:B------:R-:W-:-:S05]  /*24ba0*/  LOP3.LUT R0, R2, R0, RZ, 0x3c, !PT ;  /* 0x0000000002007212 */ /* 0x000fca00078e3cff */
[----:B------:R-:W-:Y:S04]  /*24bb0*/  STS.128 [R0], R24 ;  /* 0x0000001800007388 */ /* 0x000fe80000000c00 */
[----:B------:R1:W-:Y:S04]  /*24bc0*/  STS.128 [R0+0x80], R20 ;  /* 0x0000801400007388 */ /* 0x0003e80000000c00 */
[----:B------:R-:W-:Y:S04]  /*24bd0*/  STS.128 [R0+0x400], R16 ;  /* 0x0004001000007388 */ /* 0x000fe80000000c00 */
[----:B------:R-:W-:Y:S01]  /*24be0*/  STS.128 [R0+0x480], R12 ;  /* 0x0004800c00007388 */ /* 0x000fe20000000c00 */
[----:B0-----:R-:W-:-:S05]  /*24bf0*/  LOP3.LUT R29, R29, 0x7f, RZ, 0xc0, !PT ;  /* 0x0000007f1d1d7812 */ /* 0x001fca00078ec0ff */
[----:B------:R-:W-:Y:S01]  /*24c00*/  IMAD R2, R29, 0x10, R3 ;  /* 0x000000101d027824 */ /* 0x000fe200078e0203 */
[----:B------:R-:W-:Y:S04]  /*24c10*/  BAR.SYNC.DEFER_BLOCKING 0x0 ;  /* 0x0000000000007b1d */ /* 0x000fe80000010000 */
[C---:B-1----:R-:W-:Y:S02]  /*24c20*/  LOP3.LUT R20, R2.reuse, 0x20, RZ, 0x3c, !PT ;  /* 0x0000002002147812 */ /* 0x042fe400078e3cff */
[----:B------:R-:W-:Y:S01]  /*24c30*/  LOP3.LUT R23, R2, 0x40, RZ, 0x3c, !PT ;  /* 0x0000004002177812 */ /* 0x000fe200078e3cff */
[----:B------:R-:W0:Y:S04]  /*24c40*/  LDS.128 R12, [R2] ;  /* 0x00000000020c7984 */ /* 0x000e280000000c00 */
[----:B------:R-:W-:Y:S04]  /*24c50*/  LDS.128 R16, [R23] ;  /* 0x0000000017107984 */ /* 0x000fe80000000c00 */
[----:B0-----:R-:W-:Y:S01]  /*24c60*/  STL [R1+0x34], R13 ;  /* 0x0000340d01007387 */ /* 0x001fe20000100800 */
[----:B------:R-:W-:-:S03]  /*24c70*/  IMAD.MOV.U32 R24, RZ, RZ, R12 ;  /* 0x000000ffff187224 */ /* 0x000fc600078e000c */
[----:B------:R-:W-:Y:S04]  /*24c80*/  STL.64 [R1+0x38], R14 ;  /* 0x0000380e01007387 */ /* 0x000fe80000100a00 */
[----:B------:R-:W0:Y:S04]  /*24c90*/  LDS.128 R12, [R20] ;  /* 0x00000000140c7984 */ /* 0x000e280000000c00 */
[----:B------:R-:W2:Y:S04]  /*24ca0*/  LDL.LU R3, [R1+0xde4] ;  /* 0x000de40001037983 */ /* 0x000ea80000300800 */
[----:B------:R-:W3:Y:S04]  /*24cb0*/  LDL.LU R21, [R1+0xdb0] ;  /* 0x000db00001157983 */ /* 0x000ee80000300800 */
[----:B0-----:R-:W-:Y:S04]  /*24cc0*/  STL.64 [R1+0x20], R12 ;  /* 0x0000200c01007387 */ /* 0x001fe80000100a00 */
[----:B------:R-:W-:Y:S04]  /*24cd0*/  STL.64 [R1+0x28], R14 ;  /* 0x0000280e01007387 */ /* 0x000fe80000100a00 */
[----:B------:R0:W-:Y:S02]  /*24ce0*/  STL.64 [R1+0xe68], R18 ;  /* 0x000e681201007387 */ /* 0x0001e40000100a00 */
[----:B0-----:R-:W-:-:S05]  /*24cf0*/  LOP3.LUT R19, R2, 0x60, RZ, 0x3c, !PT ;  /* 0x0000006002137812 */ /* 0x001fca00078e3cff */
[----:B------:R-:W0:Y:S04]  /*24d00*/  LDS.128 R12, [R19] ;  /* 0x00000000130c7984 */ /* 0x000e280000000c00 */
[----:B------:R-:W-:Y:S06]  /*24d10*/  BAR.SYNC.DEFER_BLOCKING 0x0 ;  /* 0x0000000000007b1d */ /* 0x000fec0000010000 */
[----:B------:R-:W-:Y:S04]  /*24d20*/  STS.128 [R0], R8 ;  /* 0x0000000800007388 */ /* 0x000fe80000000c00 */
[----:B------:R-:W-:Y:S04]  /*24d30*/  STS.128 [R0+0x80], R4 ;  /* 0x0000800400007388 */ /* 0x000fe80000000c00 */
[----:B0-----:R0:W-:Y:S04]  /*24d40*/  STL.64 [R1+0xea0], R12 ;  /* 0x000ea00c01007387 */ /* 0x0011e80000100a00 */
[----:B0-----:R-:W4:Y:S04]  /*24d50*/  LDL R13, [R1+0xdb4] ;  /* 0x000db400010d7983 */ /* 0x001f280000100800 */
[----:B------:R0:W-:Y:S04]  /*24d60*/  STL [R1+0xe60], R15 ;  /* 0x000e600f01007387 */ /* 0x0001e80000100800 */
[----:B------:R-:W5:Y:S04]  /*24d70*/  LDL.LU R8, [R1+0x10] ;  /* 0x0000100001087983 */ /* 0x000f680000300800 */
[----:B------:R-:W5:Y:S04]  /*24d80*/  LDL.LU R9, [R1+0x14] ;  /* 0x0000140001097983 */ /* 0x000f680000300800 */
[----:B------:R-:W5:Y:S04]  /*24d90*/  LDL.LU R10, [R1+0x18] ;  /* 0x00001800010a7983 */ /* 0x000f680000300800 */
[----:B------:R-:W5:Y:S04]  /*24da0*/  LDL.LU R11, [R1+0x1c] ;  /* 0x00001c00010b7983 */ /* 0x000f680000300800 */
[----:B------:R-:W4:Y:S04]  /*24db0*/  LDL.LU R4, [R1] ;  /* 0x0000000001047983 */ /* 0x000f280000300800 */
[----:B------:R-:W4:Y:S04]  /*24dc0*/  LDL.LU R5, [R1+0x4] ;  /* 0x0000040001057983 */ /* 0x000f280000300800 */
[----:B------:R-:W4:Y:S04]  /*24dd0*/  LDL.LU R6, [R1+0x8] ;  /* 0x0000080001067983 */ /* 0x000f280000300800 */
[----:B------:R-:W4:Y:S04]  /*24de0*/  LDL.LU R7, [R1+0xc] ;  /* 0x00000c0001077983 */ /* 0x000f280000300800 */
[----:B0-----:R-:W4:Y:S04]  /*24df0*/  LDL.LU R15, [R1+0xdb8] ;  /* 0x000db800010f7983 */ /* 0x001f280000300800 */
[----:B------:R-:W4:Y:S01]  /*24e00*/  LDL.LU R26, [R1+0xdf0] ;  /* 0x000df000011a7983 */ /* 0x000f220000300800 */
[----:B------:R-:W-:-:S03]  /*24e10*/  IMAD.MOV.U32 R22, RZ, RZ, c[0x0][0x194] ;  /* 0x00006500ff167624 */ /* 0x000fc600078e00ff */
[----:B------:R-:W4:Y:S04]  /*24e20*/  LDL.LU R25, [R1+0xdec] ;  /* 0x000dec0001197983 */ /* 0x000f280000300800 */
[----:B------:R-:W4:Y:S01]  /*24e30*/  LDL.LU R12, [R1+0xde8] ;  /* 0x000de800010c7983 */ /* 0x000f220000300800 */
[----:B--2---:R-:W-:Y:S02]  /*24e40*/  ISETP.GE.AND P5, PT, R3, c[0x0][0x17c], PT ;  /* 0x00005f0003007a0c */ /* 0x004fe40003fa6270 */
[----:B---3--:R-:W-:Y:S01]  /*24e50*/  ISETP.GE.AND P4, PT, R21, c[0x0][0x17c], PT ;  /* 0x00005f0015007a0c */ /* 0x008fe20003f86270 */
[----:B-----5:R-:W-:Y:S04]  /*24e60*/  STS.128 [R0+0x480], R8 ;  /* 0x0004800800007388 */ /* 0x020fe80000000c00 */
[----:B----4-:R0:W-:Y:S04]  /*24e70*/  STS.128 [R0+0x400], R4 ;  /* 0x0004000400007388 */ /* 0x0101e80000000c00 */
[----:B------:R-:W-:Y:S06]  /*24e80*/  BAR.SYNC.DEFER_BLOCKING 0x0 ;  /* 0x0000000000007b1d */ /* 0x000fec0000010000 */
[----:B------:R1:W2:Y:S01]  /*24e90*/  LDS.128 R4, [R2] ;  /* 0x0000000002047984 */ /* 0x0002a20000000c00 */
[C---:B0-----:R-:W-:Y:S01]  /*24ea0*/  IMAD R0, R13.reuse, c[0x0][0x194], RZ ;  /* 0x000065000d007a24 */ /* 0x041fe200078e02ff */
[----:B------:R-:W-:-:S02]  /*24eb0*/  ISETP.GE.AND P0, PT, R13, c[0x0][0x178], PT ;  /* 0x00005e000d007a0c */ /* 0x000fc40003f06270 */
[----:B------:R0:W3:Y:S01]  /*24ec0*/  LDS.128 R8, [R20] ;  /* 0x0000000014087984 */ /* 0x0000e20000000c00 */
[----:B------:R-:W-:Y:S01]  /*24ed0*/  IMAD R22, R22, 0x80, R0 ;  /* 0x0000008016167824 */ /* 0x000fe200078e0200 */
[----:B------:R-:W-:Y:S02]  /*24ee0*/  ISETP.LT.AND P0, PT, R21, c[0x0][0x17c], !P0 ;  /* 0x00005f0015007a0c */ /* 0x000fe40004701270 */
[----:B-1----:R-:W-:-:S04]  /*24ef0*/  LEA R2, P1, R0, c[0x0][0x170], 0x1 ;  /* 0x00005c0000027a11 */ /* 0x002fc800078208ff */
[----:B------:R-:W-:Y:S01]  /*24f00*/  LEA.HI.X.SX32 R3, R0, c[0x0][0x174], 0x1, P1 ;  /* 0x00005d0000037a11 */ /* 0x000fe200008f0eff */
[----:B------:R-:W-:Y:S01]  /*24f10*/  IMAD R0, R21, c[0x0][0x198], RZ ;  /* 0x0000660015007a24 */ /* 0x000fe200078e02ff */
[----:B------:R-:W-:Y:S02]  /*24f20*/  LEA R28, P1, R22, c[0x0][0x170], 0x1 ;  /* 0x00005c00161c7a11 */ /* 0x000fe400078208ff */
[----:B------:R-:W-:Y:S01]  /*24f30*/  ISETP.LT.AND P4, PT, R15, c[0x0][0x178], !P4 ;  /* 0x00005e000f007a0c */ /* 0x000fe20006781270 */
[----:B0-----:R-:W-:Y:S01]  /*24f40*/  IMAD.WIDE R20, R0, 0x2, R2 ;  /* 0x0000000200147825 */ /* 0x001fe200078e0202 */
[----:B------:R-:W-:-:S04]  /*24f50*/  LEA.HI.X.SX32 R29, R22, c[0x0][0x174], 0x1, P1 ;  /* 0x00005d00161d7a11 */ /* 0x000fc800008f0eff */
[----:B------:R0:W-:Y:S04]  /*24f60*/  @P0 STG.E.U16 [R20.64], R24 ;  /* 0x0000001814000986 */ /* 0x0001e8000c101506 */
[----:B--2---:R-:W-:Y:S04]  /*24f70*/  STL.64 [R1+0xe70], R6 ;  /* 0x000e700601007387 */ /* 0x004fe80000100a00 */
[----:B------:R-:W2:Y:S01]  /*24f80*/  LDL.LU R18, [R1+0x20] ;  /* 0x0000200001127983 */ /* 0x000ea20000300800 */
[----:B0-----:R-:W-:-:S05]  /*24f90*/  IMAD.WIDE R20, R0, 0x2, R28 ;  /* 0x0000000200147825 */ /* 0x001fca00078e021c */
[----:B------:R-:W-:Y:S04]  /*24fa0*/  @P4 STG.E.U16 [R20.64], R4 ;  /* 0x0000000414004986 */ /* 0x000fe8000c101506 */
[----:B------:R-:W0:Y:S04]  /*24fb0*/  LDS.128 R20, [R23] ;  /* 0x0000000017147984 */ /* 0x000e280000000c00 */
[----:B---3--:R1:W-:Y:S01]  /*24fc0*/  STL.64 [R1+0xe78], R10 ;  /* 0x000e780a01007387 */ /* 0x0083e20000100a00 */
[----:B------:R-:W-:-:S03]  /*24fd0*/  ISETP.LT.AND P0, PT, R13, c[0x0][0x178], !P5 ;  /* 0x00005e000d007a0c */ /* 0x000fc60006f01270 */
[----:B-1----:R-:W3:Y:S01]  /*24fe0*/  LDL.LU R10, [R1+0xdf8] ;  /* 0x000df800010a7983 */ /* 0x002ee20000300800 */
[----:B------:R-:W-:-:S03]  /*24ff0*/  IADD3 R0, R0, c[0x0][0x198], RZ ;  /* 0x0000660000007a10 */ /* 0x000fc60007ffe0ff */
[----:B------:R-:W4:Y:S01]  /*25000*/  LDL.LU R6, [R1+0xdf4] ;  /* 0x000df40001067983 */ /* 0x000f220000300800 */
[----:B------:R-:W-:-:S03]  /*25010*/  PRMT R7, R24, 0x7632, R7 ;  /* 0x0000763218077816 */ /* 0x000fc60000000007 */
[----:B0-----:R0:W-:Y:S02]  /*25020*/  STL.64 [R1+0xe80], R22 ;  /* 0x000e801601007387 */ /* 0x0011e40000100a00 */
[----:B0-----:R-:W-:-:S05]  /*25030*/  IMAD.WIDE R22, R0, 0x2, R2 ;  /* 0x0000000200167825 */ /* 0x001fca00078e0202 */
[----:B------:R0:W-:Y:S04]  /*25040*/  @P0 STG.E.U16 [R22.64], R7 ;  /* 0x0000000716000986 */ /* 0x0001e8000c101506 */
[----:B0-----:R-:W5:Y:S01]  /*25050*/  LDL.LU R7, [R1+0xdfc] ;  /* 0x000dfc0001077983 */ /* 0x001f620000300800 */
[----:B------:R-:W-:Y:S02]  /*25060*/  ISETP.GE.AND P1, PT, R26, c[0x0][0x17c], PT ;  /* 0x00005f001a007a0c */ /* 0x000fe40003f26270 */
[----:B------:R-:W-:Y:S02]  /*25070*/  ISETP.LT.AND P5, PT, R15, c[0x0][0x178], !P5 ;  /* 0x00005e000f007a0c */ /* 0x000fe40006fa1270 */
[----:B------:R-:W-:Y:S02]  /*25080*/  ISETP.LT.AND P6, PT, R13, c[0x0][0x178], !P1 ;  /* 0x00005e000d007a0c */ /* 0x000fe40004fc1270 */
[C---:B------:R-:W-:Y:S01]  /*25090*/  IADD3 R11, R0.reuse, c[0x0][0x198], RZ ;  /* 0x00006600000b7a10 */ /* 0x040fe20007ffe0ff */
[----:B------:R-:W-:Y:S01]  /*250a0*/  IMAD.WIDE R26, R0, 0x2, R28 ;  /* 0x00000002001a7825 */ /* 0x000fe200078e021c */
[----:B------:R-:W-:-:S02]  /*250b0*/  ISETP.GE.AND P3, PT, R25, c[0x0][0x17c], PT ;  /* 0x00005f0019007a0c */ /* 0x000fc40003f66270 */
[----:B------:R-:W-:Y:S01]  /*250c0*/  PRMT R4, R4, 0x7632, R4 ;  /* 0x0000763204047816 */ /* 0x000fe20000000004 */
[----:B------:R-:W-:-:S04]  /*250d0*/  IMAD.WIDE R24, R11, 0x2, R2 ;  /* 0x000000020b187825 */ /* 0x000fc800078e0202 */
[----:B------:R0:W-:Y:S01]  /*250e0*/  @P5 STG.E.U16 [R26.64], R4 ;  /* 0x000000041a005986 */ /* 0x0001e2000c101506 */
[----:B------:R-:W-:Y:S02]  /*250f0*/  ISETP.GE.AND P2, PT, R12, c[0x0][0x17c], PT ;  /* 0x00005f000c007a0c */ /* 0x000fe40003f46270 */
[----:B------:R-:W-:Y:S02]  /*25100*/  ISETP.LT.AND P1, PT, R15, c[0x0][0x178], !P1 ;  /* 0x00005e000f007a0c */ /* 0x000fe40004f21270 */
[----:B------:R-:W-:Y:S02]  /*25110*/  ISETP.LT.AND P5, PT, R13, c[0x0][0x178], !P3 ;  /* 0x00005e000d007a0c */ /* 0x000fe40005fa1270 */
[----:B------:R-:W-:Y:S02]  /*25120*/  IADD3 R0, R11, c[0x0][0x198], RZ ;  /* 0x000066000b007a10 */ /* 0x000fe40007ffe0ff */
[----:B------:R-:W-:-:S03]  /*25130*/  ISETP.LT.AND P3, PT, R15, c[0x0][0x178], !P3 ;  /* 0x00005e000f007a0c */ /* 0x000fc60005f61270 */
[----:B------:R-:W-:Y:S01]  /*25140*/  IMAD.WIDE R22, R0, 0x2, R2 ;  /* 0x0000000200167825 */ /* 0x000fe200078e0202 */
[----:B--2---:R-:W-:Y:S04]  /*25150*/  @P6 STG.E.U16 [R24.64], R18 ;  /* 0x0000001218006986 */ /* 0x004fe8000c101506 */
[----:B------:R1:W2:Y:S01]  /*25160*/  LDS.128 R24, [R19] ;  /* 0x0000000013187984 */ /* 0x0002a20000000c00 */
[----:B------:R-:W-:Y:S02]  /*25170*/  ISETP.LT.AND P6, PT, R13, c[0x0][0x178], !P2 ;  /* 0x00005e000d007a0c */ /* 0x000fe400057c1270 */
[----:B0-----:R-:W-:Y:S01]  /*25180*/  PRMT R4, R18, 0x7632, R4 ;  /* 0x0000763212047816 */ /* 0x001fe20000000004 */
[----:B-1----:R-:W-:Y:S01]  /*25190*/  IMAD.WIDE R18, R0, 0x2, R28 ;  /* 0x0000000200127825 */ /* 0x002fe200078e021c */
[----:B---3--:R-:W-:-:S02]  /*251a0*/  ISETP.GE.AND P4, PT, R10, c[0x0][0x17c], PT ;  /* 0x00005f000a007a0c */ /* 0x008fc40003f86270 */
[----:B------:R-:W3:Y:S01]  /*251b0*/  LDL.LU R10, [R1+0xe00] ;  /* 0x000e0000010a7983 */ /* 0x000ee20000300800 */
[----:B----4-:R-:W-:Y:S02]  /*251c0*/  ISETP.GE.AND P0, PT, R6, c[0x0][0x17c], PT ;  /* 0x00005f0006007a0c */ /* 0x010fe40003f06270 */
[----:B------:R-:W-:Y:S01]  /*251d0*/  IADD3 R6, R0, c[0x0][0x198], RZ ;  /* 0x0000660000067a10 */ /* 0x000fe20007ffe0ff */
[----:B--2---:R-:W-:Y:S04]  /*251e0*/  STL.64 [R1+0xe98], R24 ;  /* 0x000e981801007387 */ /* 0x004fe80000100a00 */
[----:B------:R0:W-:Y:S04]  /*251f0*/  STL [R1+0xe64], R27 ;  /* 0x000e641b01007387 */ /* 0x0001e80000100800 */
[----:B0-----:R-:W2:Y:S01]  /*25200*/  LDL.LU R27, [R1+0xdb4] ;  /* 0x000db400011b7983 */ /* 0x001ea20000300800 */
[----:B------:R-:W-:Y:S01]  /*25210*/  IMAD.WIDE R24, R11, 0x2, R28 ;  /* 0x000000020b187825 */ /* 0x000fe200078e021c */
[----:B------:R-:W-:-:S03]  /*25220*/  PRMT R0, R8, 0x7632, R0 ;  /* 0x0000763208007816 */ /* 0x000fc60000000000 */
[----:B------:R-:W-:Y:S01]  /*25230*/  IMAD.WIDE R12, R6, 0x2, R2 ;  /* 0x00000002060c7825 */ /* 0x000fe200078e0202 */
[----:B------:R-:W-:Y:S04]  /*25240*/  @P1 STG.E.U16 [R24.64], R8 ;  /* 0x0000000818001986 */ /* 0x000fe8000c101506 */
[----:B------:R-:W-:Y:S04]  /*25250*/  @P5 STG.E.U16 [R22.64], R4 ;  /* 0x0000000416005986 */ /* 0x000fe8000c101506 */
[----:B------:R0:W-:Y:S04]  /*25260*/  @P3 STG.E.U16 [R18.64], R0 ;  /* 0x0000000012003986 */ /* 0x0001e8000c101506 */
[----:B------:R1:W-:Y:S01]  /*25270*/  @P6 STG.E.U16 [R12.64], R16 ;  /* 0x000000100c006986 */ /* 0x0003e2000c101506 */
[----:B-----5:R-:W-:-:S03]  /*25280*/  ISETP.GE.AND P1, PT, R7, c[0x0][0x17c], PT ;  /* 0x00005f0007007a0c */ /* 0x020fc60003f26270 */
[----:B------:R-:W4:Y:S01]  /*25290*/  LDL.LU R7, [R1+0xe04] ;  /* 0x000e040001077983 */ /* 0x000f220000300800 */
[C---:B0-----:R-:W-:Y:S01]  /*252a0*/  IADD3 R0, R6.reuse, c[0x0][0x198], RZ ;  /* 0x0000660006007a10 */ /* 0x041fe20007ffe0ff */
[----:B-1----:R-:W-:Y:S02]  /*252b0*/  IMAD.WIDE R12, R6, 0x2, R28 ;  /* 0x00000002060c7825 */ /* 0x002fe400078e021c */
[----:B------:R-:W5:Y:S01]  /*252c0*/  LDL.LU R6, [R1+0xe08] ;  /* 0x000e080001067983 */ /* 0x000f620000300800 */
[----:B------:R-:W-:Y:S01]  /*252d0*/  ISETP.LT.AND P2, PT, R15, c[0x0][0x178], !P2 ;  /* 0x00005e000f007a0c */ /* 0x000fe20005741270 */
[----:B------:R-:W-:Y:S01]  /*252e0*/  IMAD.WIDE R24, R0, 0x2, R2 ;  /* 0x0000000200187825 */ /* 0x000fe200078e0202 */
[----:B------:R-:W-:Y:S01]  /*252f0*/  PRMT R16, R16, 0x7632, R16 ;  /* 0x0000763210107816 */ /* 0x000fe20000000010 */
[----:B------:R-:W3:Y:S01]  /*25300*/  LDL.LU R18, [R1+0x34] ;  /* 0x0000340001127983 */ /* 0x000ee20000300800 */
[C---:B------:R-:W-:Y:S01]  /*25310*/  IADD3 R4, R0.reuse, c[0x0][0x198], RZ ;  /* 0x0000660000047a10 */ /* 0x040fe20007ffe0ff */
[----:B------:R-:W-:Y:S01]  /*25320*/  IMAD.WIDE R22, R0, 0x2, R28 ;  /* 0x0000000200167825 */ /* 0x000fe200078e021c */
[----:B------:R-:W-:-:S07]  /*25330*/  PRMT R0, R20, 0x7632, R0 ;  /* 0x0000763214007816 */ /* 0x000fce0000000000 */
[----:B------:R0:W-:Y:S04]  /*25340*/  @P2 STG.E.U16 [R12.64], R20 ;  /* 0x000000140c002986 */ /* 0x0001e8000c101506 */
[----:B0-----:R-:W3:Y:S04]  /*25350*/  LDL.LU.64 R12, [R1+0xea0] ;  /* 0x000ea000010c7983 */ /* 0x001ee80000300a00 */
[----:B------:R-:W-:Y:S01]  /*25360*/  STL.64 [R1+0xe88], R20 ;  /* 0x000e881401007387 */ /* 0x000fe20000100a00 */
[----:B--2---:R-:W-:Y:S02]  /*25370*/  ISETP.LT.AND P5, PT, R27, c[0x0][0x178], !P4 ;  /* 0x00005e001b007a0c */ /* 0x004fe400067a1270 */
[----:B------:R-:W-:-:S11]  /*25380*/  ISETP.LT.AND P4, PT, R15, c[0x0][0x178], !P4 ;  /* 0x00005e000f007a0c */ /* 0x000fd60006781270 */
[----:B------:R0:W-:Y:S04]  /*25390*/  @P5 STG.E.U16 [R24.64], R16 ;  /* 0x0000001018005986 */ /* 0x0001e8000c101506 */
[----:B------:R1:W-:Y:S04]  /*253a0*/  @P4 STG.E.U16 [R22.64], R0 ;  /* 0x0000000016004986 */ /* 0x0003e8000c101506 */
[----:B0-----:R-:W2:Y:S01]  /*253b0*/  LDL.LU.64 R24, [R1+0xe98] ;  /* 0x000e980001187983 */ /* 0x001ea20000300a00 */
[----:B----4-:R-:W-:-:S03]  /*253c0*/  ISETP.GE.AND P2, PT, R7, c[0x0][0x17c], PT ;  /* 0x00005f0007007a0c */ /* 0x010fc60003f46270 */
[----:B------:R0:W-:Y:S01]  /*253d0*/  STL [R1+0xe90], R17 ;  /* 0x000e901101007387 */ /* 0x0001e20000100800 */
[----:B-----5:R-:W-:-:S03]  /*253e0*/  ISETP.GE.AND P4, PT, R6, c[0x0][0x17c], PT ;  /* 0x00005f0006007a0c */ /* 0x020fc60003f86270 */
[----:B------:R-:W4:Y:S04]  /*253f0*/  LDL.LU R7, [R1+0xe0c] ;  /* 0x000e0c0001077983 */ /* 0x000f280000300800 */
[----:B------:R-:W5:Y:S01]  /*25400*/  LDL.LU R6, [R1+0xe10] ;  /* 0x000e100001067983 */ /* 0x000f620000300800 */
[----:B------:R-:W-:Y:S02]  /*25410*/  ISETP.LT.AND P6, PT, R27, c[0x0][0x178], !P0 ;  /* 0x00005e001b007a0c */ /* 0x000fe400047c1270 */
[----:B------:R-:W-:Y:S02]  /*25420*/  ISETP.LT.AND P0, PT, R15, c[0x0][0x178], !P0 ;  /* 0x00005e000f007a0c */ /* 0x000fe40004701270 */
[----:B------:R-:W-:Y:S02]  /*25430*/  ISETP.LT.AND P5, PT, R27, c[0x0][0x178], !P1 ;  /* 0x00005e001b007a0c */ /* 0x000fe40004fa1270 */
[----:B---3--:R-:W-:Y:S01]  /*25440*/  ISETP.GE.AND P3, PT, R10, c[0x0][0x17c], PT ;  /* 0x00005f000a007a0c */ /* 0x008fe20003f66270 */
[C---:B------:R-:W-:Y:S01]  /*25450*/  IMAD.WIDE R10, R4.reuse, 0x2, R2 ;  /* 0x00000002040a7825 */ /* 0x040fe200078e0202 */
[----:B------:R-:W-:Y:S01]  /*25460*/  ISETP.LT.AND P1, PT, R15, c[0x0][0x178], !P1 ;  /* 0x00005e000f007a0c */ /* 0x000fe20004f21270 */
[----:B------:R-:W3:Y:S01]  /*25470*/  LDL.LU R19, [R1+0x24] ;  /* 0x0000240001137983 */ /* 0x000ee20000300800 */
[C---:B-1----:R-:W-:Y:S01]  /*25480*/  IADD3 R0, R4.reuse, c[0x0][0x198], RZ ;  /* 0x0000660004007a10 */ /* 0x042fe20007ffe0ff */
[----:B------:R-:W-:-:S03]  /*25490*/  IMAD.WIDE R22, R4, 0x2, R28 ;  /* 0x0000000204167825 */ /* 0x000fc600078e021c */
[C---:B------:R-:W-:Y:S01]  /*254a0*/  IADD3 R8, R0.reuse, c[0x0][0x198], RZ ;  /* 0x0000660000087a10 */ /* 0x040fe20007ffe0ff */
[----:B------:R-:W-:-:S04]  /*254b0*/  IMAD.WIDE R20, R0, 0x2, R2 ;  /* 0x0000000200147825 */ /* 0x000fc800078e0202 */
[----:B0-----:R-:W-:Y:S01]  /*254c0*/  IMAD.WIDE R16, R0, 0x2, R28 ;  /* 0x0000000200107825 */ /* 0x001fe200078e021c */
[----:B------:R0:W-:Y:S02]  /*254d0*/  @P6 STG.E.U16 [R10.64], R12 ;  /* 0x0000000c0a006986 */ /* 0x0001e4000c101506 */
[----:B0-----:R-:W-:Y:S02]  /*254e0*/  PRMT R12, R12, 0x7632, R12 ;  /* 0x000076320c0c7816 */ /* 0x001fe4000000000c */
[----:B--2---:R-:W-:Y:S01]  /*254f0*/  PRMT R0, R24, 0x7632, R0 ;  /* 0x0000763218007816 */ /* 0x004fe20000000000 */
[----:B------:R-:W-:Y:S04]  /*25500*/  @P0 STG.E.U16 [R22.64], R24 ;  /* 0x0000001816000986 */ /* 0x000fe8000c101506 */
[----:B------:R-:W-:Y:S01]  /*25510*/  @P5 STG.E.U16 [R20.64], R12 ;  /* 0x0000000c14005986 */ /* 0x000fe2000c101506 */
[----:B----4-:R-:W-:-:S03]  /*25520*/  ISETP.GE.AND P0, PT, R7, c[0x0][0x17c], PT ;  /* 0x00005f0007007a0c */ /* 0x010fc60003f06270 */
[----:B------:R0:W-:Y:S01]  /*25530*/  @P1 STG.E.U16 [R16.64], R0 ;  /* 0x0000000010001986 */ /* 0x0001e2000c101506 */
[----:B-----5:R-:W-:-:S03]  /*25540*/  ISETP.GE.AND P1, PT, R6, c[0x0][0x17c], PT ;  /* 0x00005f0006007a0c */ /* 0x020fc60003f26270 */
[----:B------:R-:W2:Y:S04]  /*25550*/  LDL.LU R7, [R1+0xe14] ;  /* 0x000e140001077983 */ /* 0x000ea80000300800 */
[----:B------:R-:W4:Y:S01]  /*25560*/  LDL.LU R6, [R1+0xe18] ;  /* 0x000e180001067983 */ /* 0x000f220000300800 */
[----:B------:R-:W-:Y:S02]  /*25570*/  ISETP.LT.AND P6, PT, R27, c[0x0][0x178], !P3 ;  /* 0x00005e001b007a0c */ /* 0x000fe40005fc1270 */
[----:B------:R-:W-:Y:S02]  /*25580*/  ISETP.LT.AND P3, PT, R15, c[0x0][0x178], !P3 ;  /* 0x00005e000f007a0c */ /* 0x000fe40005f61270 */
[----:B------:R-:W-:Y:S01]  /*25590*/  ISETP.LT.AND P5, PT, R27, c[0x0][0x178], !P2 ;  /* 0x00005e001b007a0c */ /* 0x000fe200057a1270 */
[C---:B------:R-:W-:Y:S01]  /*255a0*/  IMAD.WIDE R10, R8.reuse, 0x2, R2 ;  /* 0x00000002080a7825 */ /* 0x040fe200078e0202 */
[----:B0-----:R-:W-:-:S02]  /*255b0*/  IADD3 R0, R8, c[0x0][0x198], RZ ;  /* 0x0000660008007a10 */ /* 0x001fc40007ffe0ff */
[----:B------:R-:W-:Y:S01]  /*255c0*/  ISETP.LT.AND P2, PT, R15, c[0x0][0x178], !P2 ;  /* 0x00005e000f007a0c */ /* 0x000fe20005741270 */
[----:B------:R-:W-:Y:S01]  /*255d0*/  IMAD.WIDE R16, R8, 0x2, R28 ;  /* 0x0000000208107825 */ /* 0x000fe200078e021c */
[----:B------:R-:W-:-:S03]  /*255e0*/  PRMT R12, R18, 0x7632, R12 ;  /* 0x00007632120c7816 */ /* 0x000fc6000000000c */
[----:B------:R0:W-:Y:S01]  /*255f0*/  @P6 STG.E.U16 [R10.64], R18 ;  /* 0x000000120a006986 */ /* 0x0001e2000c101506 */
[----:B------:R-:W-:Y:S01]  /*25600*/  ISETP.LT.AND P6, PT, R27, c[0x0][0x178], !P4 ;  /* 0x00005e001b007a0c */ /* 0x000fe200067c1270 */
[C---:B------:R-:W-:Y:S01]  /*25610*/  IMAD.WIDE R20, R0.reuse, 0x2, R2 ;  /* 0x0000000200147825 */ /* 0x040fe200078e0202 */
[C---:B------:R-:W-:Y:S01]  /*25620*/  IADD3 R4, R0.reuse, c[0x0][0x198], RZ ;  /* 0x0000660000047a10 */ /* 0x040fe20007ffe0ff */
[----:B------:R1:W-:Y:S01]  /*25630*/  @P3 STG.E.U16 [R16.64], R5 ;  /* 0x0000000510003986 */ /* 0x0003e2000c101506 */
[----:B------:R-:W-:Y:S01]  /*25640*/  ISETP.LT.AND P4, PT, R15, c[0x0][0x178], !P4 ;  /* 0x00005e000f007a0c */ /* 0x000fe20006781270 */
[----:B------:R-:W-:Y:S01]  /*25650*/  IMAD.WIDE R22, R0, 0x2, R28 ;  /* 0x0000000200167825 */ /* 0x000fe200078e021c */
[----:B------:R-:W-:Y:S01]  /*25660*/  PRMT R0, R5, 0x7632, R0 ;  /* 0x0000763205007816 */ /* 0x000fe20000000000 */
[----:B------:R5:W-:Y:S01]  /*25670*/  @P5 STG.E.U16 [R20.64], R12 ;  /* 0x0000000c14005986 */ /* 0x000be2000c101506 */
[----:B------:R-:W-:Y:S01]  /*25680*/  ISETP.LT.AND P5, PT, R27, c[0x0][0x178], !P0 ;  /* 0x00005e001b007a0c */ /* 0x000fe200047a1270 */
[----:B0-----:R-:W-:-:S02]  /*25690*/  IMAD.WIDE R10, R4, 0x2, R2 ;  /* 0x00000002040a7825 */ /* 0x001fc400078e0202 */
[----:B------:R0:W-:Y:S01]  /*256a0*/  @P2 STG.E.U16 [R22.64], R0 ;  /* 0x0000000016002986 */ /* 0x0001e2000c101506 */
[----:B-1----:R-:W-:-:S03]  /*256b0*/  IADD3 R5, R4, c[0x0][0x198], RZ ;  /* 0x0000660004057a10 */ /* 0x002fc60007ffe0ff */
[----:B------:R-:W4:Y:S04]  /*256c0*/  LDL.LU R17, [R1+0xe90] ;  /* 0x000e900001117983 */ /* 0x000f280000300800 */
[----:B-----5:R-:W5:Y:S01]  /*256d0*/  LDL.LU.64 R20, [R1+0xe88] ;  /* 0x000e880001147983 */ /* 0x020f620000300a00 */
[----:B---3--:R-:W-:-:S03]  /*256e0*/  PRMT R12, R19, 0x7632, R12 ;  /* 0x00007632130c7816 */ /* 0x008fc6000000000c */
[----:B------:R1:W-:Y:S01]  /*256f0*/  @P6 STG.E.U16 [R10.64], R19 ;  /* 0x000000130a006986 */ /* 0x0003e2000c101506 */
[----:B0-----:R-:W-:-:S05]  /*25700*/  IMAD.WIDE R22, R4, 0x2, R28 ;  /* 0x0000000204167825 */ /* 0x001fca00078e021c */
[----:B------:R0:W-:Y:S01]  /*25710*/  @P4 STG.E.U16 [R22.64], R9 ;  /* 0x0000000916004986 */ /* 0x0001e2000c101506 */
[----:B-1----:R-:W-:-:S05]  /*25720*/  IMAD.WIDE R10, R5, 0x2, R2 ;  /* 0x00000002050a7825 */ /* 0x002fca00078e0202 */
[----:B------:R1:W-:Y:S01]  /*25730*/  @P5 STG.E.U16 [R10.64], R12 ;  /* 0x0000000c0a005986 */ /* 0x0003e2000c101506 */
[----:B--2---:R-:W-:-:S03]  /*25740*/  ISETP.GE.AND P3, PT, R7, c[0x0][0x17c], PT ;  /* 0x00005f0007007a0c */ /* 0x004fc60003f66270 */
[----:B------:R-:W2:Y:S01]  /*25750*/  LDL.LU R7, [R1+0xe1c] ;  /* 0x000e1c0001077983 */ /* 0x000ea20000300800 */
[----:B----4-:R-:W-:-:S03]  /*25760*/  ISETP.GE.AND P2, PT, R6, c[0x0][0x17c], PT ;  /* 0x00005f0006007a0c */ /* 0x010fc60003f46270 */
[----:B------:R-:W3:Y:S04]  /*25770*/  LDL.LU R6, [R1+0xe20] ;  /* 0x000e200001067983 */ /* 0x000ee80000300800 */
[----:B0-----:R-:W4:Y:S04]  /*25780*/  LDL.LU.64 R22, [R1+0xe80] ;  /* 0x000e800001167983 */ /* 0x001f280000300a00 */
[----:B-1----:R-:W4:Y:S04]  /*25790*/  LDL.LU.64 R10, [R1+0xe78] ;  /* 0x000e7800010a7983 */ /* 0x002f280000300a00 */
[----:B------:R-:W4:Y:S01]  /*257a0*/  LDL.LU R24, [R1+0xe24] ;  /* 0x000e240001187983 */ /* 0x000f220000300800 */
[----:B------:R-:W-:-:S02]  /*257b0*/  ISETP.LT.AND P0, PT, R15, c[0x0][0x178], !P0 ;  /* 0x00005e000f007a0c */ /* 0x000fc40004701270 */
[----:B------:R-:W-:Y:S01]  /*257c0*/  ISETP.LT.AND P6, PT, R27, c[0x0][0x178], !P1 ;  /* 0x00005e001b007a0c */ /* 0x000fe20004fc1270 */
[C---:B------:R-:W-:Y:S01]  /*257d0*/  IMAD.WIDE R18, R5.reuse, 0x2, R28 ;  /* 0x0000000205127825 */ /* 0x040fe200078e021c */
[----:B------:R-:W-:Y:S01]  /*257e0*/  IADD3 R0, R5, c[0x0][0x198], RZ ;  /* 0x0000660005007a10 */ /* 0x000fe20007ffe0ff */
[----:B------:R-:W4:Y:S01]  /*257f0*/  LDL.LU R12, [R1+0xe28] ;  /* 0x000e2800010c7983 */ /* 0x000f220000300800 */
[----:B------:R-:W-:Y:S02]  /*25800*/  PRMT R8, R9, 0x7632, R8 ;  /* 0x0000763209087816 */ /* 0x000fe40000000008 */
[----:B------:R-:W-:Y:S02]  /*25810*/  ISETP.LT.AND P1, PT, R15, c[0x0][0x178], !P1 ;  /* 0x00005e000f007a0c */ /* 0x000fe40004f21270 */
[----:B------:R-:W-:Y:S01]  /*25820*/  ISETP.LT.AND P5, PT, R27, c[0x0][0x178], !P3 ;  /* 0x00005e001b007a0c */ /* 0x000fe20005fa1270 */
[C---:B------:R-:W-:Y:S02]  /*25830*/  IMAD.WIDE R4, R0.reuse, 0x2, R2 ;  /* 0x0000000200047825 */ /* 0x040fe400078e0202 */
[----:B------:R0:W-:Y:S04]  /*25840*/  @P0 STG.E.U16 [R18.64], R8 ;  /* 0x0000000812000986 */ /* 0x0001e8000c101506 */
[----:B------:R1:W-:Y:S01]  /*25850*/  @P6 STG.E.U16 [R4.64], R17 ;  /* 0x0000001104006986 */ /* 0x0003e2000c101506 */
[----:B0-----:R-:W-:-:S02]  /*25860*/  IADD3 R8, R0, c[0x0][0x198], RZ ;  /* 0x0000660000087a10 */ /* 0x001fc40007ffe0ff */
[----:B-1----:R-:W-:-:S03]  /*25870*/  PRMT R17, R17, 0x7632, R17 ;  /* 0x0000763211117816 */ /* 0x002fc60000000011 */
[----:B------:R-:W-:Y:S01]  /*25880*/  IMAD.WIDE R18, R8, 0x2, R2 ;  /* 0x0000000208127825 */ /* 0x000fe200078e0202 */
[----:B--2---:R-:W-:Y:S02]  /*25890*/  ISETP.GE.AND P4, PT, R7, c[0x0][0x17c], PT ;  /* 0x00005f0007007a0c */ /* 0x004fe40003f86270 */
[----:B---3--:R-:W-:Y:S01]  /*258a0*/  ISETP.GE.AND P0, PT, R6, c[0x0][0x17c], PT ;  /* 0x00005f0006007a0c */ /* 0x008fe20003f06270 */
[----:B------:R-:W-:-:S05]  /*258b0*/  IMAD.WIDE R6, R0, 0x2, R28 ;  /* 0x0000000200067825 */ /* 0x000fca00078e021c */
[----:B-----5:R0:W-:Y:S04]  /*258c0*/  @P1 STG.E.U16 [R6.64], R21 ;  /* 0x0000001506001986 */ /* 0x0201e8000c101506 */
[----:B------:R1:W-:Y:S01]  /*258d0*/  @P5 STG.E.U16 [R18.64], R17 ;  /* 0x0000001112005986 */ /* 0x0003e2000c101506 */
[----:B----4-:R-:W-:-:S03]  /*258e0*/  ISETP.GE.AND P1, PT, R24, c[0x0][0x17c], PT ;  /* 0x00005f0018007a0c */ /* 0x010fc60003f26270 */
[----:B0-----:R-:W2:Y:S04]  /*258f0*/  LDL.LU.64 R6, [R1+0xe70] ;  /* 0x000e700001067983 */ /* 0x001ea80000300a00 */
[----:B-1----:R-:W3:Y:S04]  /*25900*/  LDL.LU.64 R18, [R1+0xe68] ;  /* 0x000e680001127983 */ /* 0x002ee80000300a00 */
[----:B------:R-:W4:Y:S01]  /*25910*/  LDL.LU R24, [R1+0xe2c] ;  /* 0x000e2c0001187983 */ /* 0x000f220000300800 */
[----:B------:R-:W-:Y:S02]  /*25920*/  ISETP.LT.AND P3, PT, R15, c[0x0][0x178], !P3 ;  /* 0x00005e000f007a0c */ /* 0x000fe40005f61270 */
[----:B------:R-:W-:-:S02]  /*25930*/  ISETP.LT.AND P6, PT, R27, c[0x0][0x178], !P2 ;  /* 0x00005e001b007a0c */ /* 0x000fc400057c1270 */
[C---:B------:R-:W-:Y:S01]  /*25940*/  IADD3 R16, R8.reuse, c[0x0][0x198], RZ ;  /* 0x0000660008107a10 */ /* 0x040fe20007ffe0ff */
[----:B------:R-:W-:Y:S01]  /*25950*/  IMAD.WIDE R8, R8, 0x2, R28 ;  /* 0x0000000208087825 */ /* 0x000fe200078e021c */
[----:B------:R-:W-:Y:S02]  /*25960*/  ISETP.LT.AND P2, PT, R15, c[0x0][0x178], !P2 ;  /* 0x00005e000f007a0c */ /* 0x000fe40005741270 */
[----:B------:R-:W-:Y:S01]  /*25970*/  PRMT R0, R21, 0x7632, R0 ;  /* 0x0000763215007816 */ /* 0x000fe20000000000 */
[----:B------:R-:W-:-:S04]  /*25980*/  IMAD.WIDE R4, R16, 0x2, R2 ;  /* 0x0000000210047825 */ /* 0x000fc800078e0202 */
[----:B------:R0:W-:Y:S04]  /*25990*/  @P3 STG.E.U16 [R8.64], R0 ;  /* 0x0000000008003986 */ /* 0x0001e8000c101506 */
[----:B------:R-:W-:Y:S01]  /*259a0*/  @P6 STG.E.U16 [R4.64], R13 ;  /* 0x0000000d04006986 */ /* 0x000fe2000c101506 */
[C---:B0-----:R-:W-:Y:S01]  /*259b0*/  IADD3 R8, R16.reuse, c[0x0][0x198], RZ ;  /* 0x0000660010087a10 */ /* 0x041fe20007ffe0ff */
[----:B------:R-:W-:-:S05]  /*259c0*/  IMAD.WIDE R16, R16, 0x2, R28 ;  /* 0x0000000210107825 */ /* 0x000fca00078e021c */
[----:B------:R0:W-:Y:S01]  /*259d0*/  @P2 STG.E.U16 [R16.64], R25 ;  /* 0x0000001910002986 */ /* 0x0001e2000c101506 */
[----:B------:R-:W-:-:S03]  /*259e0*/  PRMT R20, R25, 0x7632, R20 ;  /* 0x0000763219147816 */ /* 0x000fc60000000014 */
[----:B0-----:R-:W5:Y:S04]  /*259f0*/  LDL.LU R16, [R1+0xe30] ;  /* 0x000e300001107983 */ /* 0x001f680000300800 */
[----:B------:R-:W2:Y:S04]  /*25a00*/  LDL.LU R17, [R1+0x38] ;  /* 0x0000380001117983 */ /* 0x000ea80000300800 */
[----:B------:R-:W3:Y:S01]  /*25a10*/  LDL.LU R25, [R1+0x28] ;  /* 0x0000280001197983 */ /* 0x000ee20000300800 */
[----:B----4-:R-:W-:-:S03]  /*25a20*/  ISETP.GE.AND P2, PT, R24, c[0x0][0x17c], PT ;  /* 0x00005f0018007a0c */ /* 0x010fc60003f46270 */
[----:B------:R-:W4:Y:S01]  /*25a30*/  LDL.LU R24, [R1+0xe34] ;  /* 0x000e340001187983 */ /* 0x000f220000300800 */
[----:B------:R-:W-:Y:S02]  /*25a40*/  ISETP.LT.AND P5, PT, R27, c[0x0][0x178], !P4 ;  /* 0x00005e001b007a0c */ /* 0x000fe400067a1270 */
[----:B------:R-:W-:Y:S02]  /*25a50*/  ISETP.LT.AND P4, PT, R15, c[0x0][0x178], !P4 ;  /* 0x00005e000f007a0c */ /* 0x000fe40006781270 */
[----:B------:R-:W-:Y:S02]  /*25a60*/  ISETP.LT.AND P6, PT, R27, c[0x0][0x178], !P0 ;  /* 0x00005e001b007a0c */ /* 0x000fe400047c1270 */
[----:B------:R-:W-:Y:S01]  /*25a70*/  ISETP.LT.AND P0, PT, R15, c[0x0][0x178], !P0 ;  /* 0x00005e000f007a0c */ /* 0x000fe20004701270 */
[C---:B------:R-:W-:Y:S01]  /*25a80*/  IMAD.WIDE R4, R8.reuse, 0x2, R2 ;  /* 0x0000000208047825 */ /* 0x040fe200078e0202 */
[----:B------:R-:W-:Y:S02]  /*25a90*/  PRMT R21, R13, 0x7632, R21 ;  /* 0x000076320d157816 */ /* 0x000fe40000000015 */
[C---:B------:R-:W-:Y:S01]  /*25aa0*/  IADD3 R0, R8.reuse, c[0x0][0x198], RZ ;  /* 0x0000660008007a10 */ /* 0x040fe20007ffe0ff */
[----:B------:R-:W-:Y:S01]  /*25ab0*/  IMAD.WIDE R8, R8, 0x2, R28 ;  /* 0x0000000208087825 */ /* 0x000fe200078e021c */
[----:B------:R-:W-:Y:S01]  /*25ac0*/  ISETP.GE.AND P3, PT, R12, c[0x0][0x17c], PT ;  /* 0x00005f000c007a0c */ /* 0x000fe20003f66270 */
[----:B------:R0:W-:Y:S02]  /*25ad0*/  @P5 STG.E.U16 [R4.64], R21 ;  /* 0x0000001504005986 */ /* 0x0001e4000c101506 */
[----:B------:R-:W-:-:S02]  /*25ae0*/  IMAD.WIDE R12, R0, 0x2, R2 ;  /* 0x00000002000c7825 */ /* 0x000fc400078e0202 */
[----:B------:R-:W-:Y:S02]  /*25af0*/  @P4 STG.E.U16 [R8.64], R20 ;  /* 0x0000001408004986 */ /* 0x000fe4000c101506 */
[----:B0-----:R-:W-:Y:S02]  /*25b00*/  IMAD.WIDE R4, R0, 0x2, R28 ;  /* 0x0000000200047825 */ /* 0x001fe400078e021c */
[----:B--2---:R-:W-:Y:S04]  /*25b10*/  @P6 STG.E.U16 [R12.64], R17 ;  /* 0x000000110c006986 */ /* 0x004fe8000c101506 */
[----:B------:R0:W-:Y:S04]  /*25b20*/  @P0 STG.E.U16 [R4.64], R6 ;  /* 0x0000000604000986 */ /* 0x0001e8000c101506 */
[----:B0-----:R-:W2:Y:S01]  /*25b30*/  LDL.LU R5, [R1+0xe38] ;  /* 0x000e380001057983 */ /* 0x001ea20000300800 */
[----:B----4-:R-:W-:-:S03]  /*25b40*/  ISETP.GE.AND P0, PT, R24, c[0x0][0x17c], PT ;  /* 0x00005f0018007a0c */ /* 0x010fc60003f06270 */
[----:B------:R-:W4:Y:S01]  /*25b50*/  LDL.LU R24, [R1+0xe40] ;  /* 0x000e400001187983 */ /* 0x000f220000300800 */
[----:B------:R-:W-:Y:S02]  /*25b60*/  ISETP.LT.AND P5, PT, R27, c[0x0][0x178], !P1 ;  /* 0x00005e001b007a0c */ /* 0x000fe40004fa1270 */
[----:B------:R-:W-:Y:S02]  /*25b70*/  ISETP.LT.AND P4, PT, R15, c[0x0][0x178], !P1 ;  /* 0x00005e000f007a0c */ /* 0x000fe40004f81270 */
[----:B------:R-:W-:Y:S02]  /*25b80*/  IADD3 R12, R0, c[0x0][0x198], RZ ;  /* 0x00006600000c7a10 */ /* 0x000fe40007ffe0ff */
[----:B------:R-:W-:Y:S02]  /*25b90*/  ISETP.LT.AND P6, PT, R27, c[0x0][0x178], !P3 ;  /* 0x00005e001b007a0c */ /* 0x000fe40005fc1270 */
[C---:B------:R-:W-:Y:S01]  /*25ba0*/  IADD3 R20, R12.reuse, c[0x0][0x198], RZ ;  /* 0x000066000c147a10 */ /* 0x040fe20007ffe0ff */
[----:B------:R-:W-:Y:S01]  /*25bb0*/  IMAD.WIDE R8, R12, 0x2, R2 ;  /* 0x000000020c087825 */ /* 0x000fe200078e0202 */
[----:B------:R-:W-:-:S02]  /*25bc0*/  PRMT R21, R17, 0x7632, R21 ;  /* 0x0000763211157816 */ /* 0x000fc40000000015 */
[----:B-----5:R-:W-:Y:S01]  /*25bd0*/  ISETP.GE.AND P1, PT, R16, c[0x0][0x17c], PT ;  /* 0x00005f0010007a0c */ /* 0x020fe20003f26270 */
[----:B------:R-:W-:Y:S01]  /*25be0*/  IMAD.WIDE R12, R12, 0x2, R28 ;  /* 0x000000020c0c7825 */ /* 0x000fe200078e021c */
[----:B------:R-:W-:Y:S01]  /*25bf0*/  PRMT R0, R6, 0x7632, R0 ;  /* 0x0000763206007816 */ /* 0x000fe20000000000 */
[----:B------:R0:W-:Y:S02]  /*25c00*/  @P5 STG.E.U16 [R8.64], R21 ;  /* 0x0000001508005986 */ /* 0x0001e4000c101506 */
[----:B------:R-:W-:Y:S01]  /*25c10*/  IMAD.WIDE R16, R20, 0x2, R2 ;  /* 0x0000000214107825 */ /* 0x000fe200078e0202 */
[----:B------:R-:W-:Y:S01]  /*25c20*/  ISETP.LT.AND P3, PT, R15, c[0x0][0x178], !P3 ;  /* 0x00005e000f007a0c */ /* 0x000fe20005f61270 */
[----:B------:R1:W-:Y:S01]  /*25c30*/  @P4 STG.E.U16 [R12.64], R0 ;  /* 0x000000000c004986 */ /* 0x0003e2000c101506 */
[----:B------:R-:W-:Y:S02]  /*25c40*/  ISETP.LT.AND P5, PT, R27, c[0x0][0x178], !P2 ;  /* 0x00005e001b007a0c */ /* 0x000fe400057a1270 */
[----:B------:R-:W-:Y:S01]  /*25c50*/  ISETP.LT.AND P4, PT, R15, c[0x0][0x178], !P2 ;  /* 0x00005e000f007a0c */ /* 0x000fe20005781270 */
[----:B---3--:R3:W-:Y:S01]  /*25c60*/  @P6 STG.E.U16 [R16.64], R25 ;  /* 0x0000001910006986 */ /* 0x0087e2000c101506 */
[----:B------:R-:W-:-:S02]  /*25c70*/  ISETP.LT.AND P6, PT, R27, c[0x0][0x178], !P1 ;  /* 0x00005e001b007a0c */ /* 0x000fc40004fc1270 */
[C---:B0-----:R-:W-:Y:S01]  /*25c80*/  IADD3 R8, R20.reuse, c[0x0][0x198], RZ ;  /* 0x0000660014087a10 */ /* 0x041fe20007ffe0ff */
[----:B------:R-:W-:Y:S01]  /*25c90*/  IMAD.WIDE R20, R20, 0x2, R28 ;  /* 0x0000000214147825 */ /* 0x000fe200078e021c */
[----:B------:R-:W-:Y:S02]  /*25ca0*/  PRMT R6, R25, 0x7632, R6 ;  /* 0x0000763219067816 */ /* 0x000fe40000000006 */
[----:B-1----:R-:W-:Y:S02]  /*25cb0*/  IADD3 R0, R8, c[0x0][0x198], RZ ;  /* 0x0000660008007a10 */ /* 0x002fe40007ffe0ff */
[----:B------:R-:W-:Y:S01]  /*25cc0*/  @P3 STG.E.U16 [R20.64], R10 ;  /* 0x0000000a14003986 */ /* 0x000fe2000c101506 */
[----:B---3--:R-:W-:Y:S02]  /*25cd0*/  PRMT R16, R10, 0x7632, R16 ;  /* 0x000076320a107816 */ /* 0x008fe40000000010 */
[----:B------:R-:W-:Y:S01]  /*25ce0*/  IMAD.WIDE R12, R0, 0x2, R2 ;  /* 0x00000002000c7825 */ /* 0x000fe200078e0202 */
[----:B------:R-:W3:Y:S01]  /*25cf0*/  LDL.LU R17, [R1+0xe3c] ;  /* 0x000e3c0001117983 */ /* 0x000ee20000300800 */
[----:B------:R-:W-:-:S03]  /*25d00*/  ISETP.LT.AND P1, PT, R15, c[0x0][0x178], !P1 ;  /* 0x00005e000f007a0c */ /* 0x000fc60004f21270 */
[----:B------:R-:W5:Y:S01]  /*25d10*/  LDL.LU R25, [R1+0xe48] ;  /* 0x000e480001197983 */ /* 0x000f620000300800 */
[----:B--2---:R-:W-:Y:S01]  /*25d20*/  ISETP.GE.AND P2, PT, R5, c[0x0][0x17c], PT ;  /* 0x00005f0005007a0c */ /* 0x004fe20003f46270 */
[----:B------:R-:W-:-:S04]  /*25d30*/  IMAD.WIDE R4, R8, 0x2, R2 ;  /* 0x0000000208047825 */ /* 0x000fc800078e0202 */
[----:B------:R-:W-:Y:S01]  /*25d40*/  IMAD.WIDE R8, R8, 0x2, R28 ;  /* 0x0000000208087825 */ /* 0x000fe200078e021c */
[----:B------:R0:W-:Y:S01]  /*25d50*/  @P5 STG.E.U16 [R4.64], R6 ;  /* 0x0000000604005986 */ /* 0x0001e2000c101506 */
[----:B------:R-:W-:-:S03]  /*25d60*/  ISETP.LT.AND P5, PT, R27, c[0x0][0x178], !P0 ;  /* 0x00005e001b007a0c */ /* 0x000fc600047a1270 */
[----:B------:R-:W-:Y:S04]  /*25d70*/  @P4 STG.E.U16 [R8.64], R16 ;  /* 0x0000001008004986 */ /* 0x000fe8000c101506 */
[----:B------:R1:W-:Y:S01]  /*25d80*/  @P6 STG.E.U16 [R12.64], R18 ;  /* 0x000000120c006986 */ /* 0x0003e2000c101506 */
[C---:B0-----:R-:W-:Y:S01]  /*25d90*/  IMAD.WIDE R4, R0.reuse, 0x2, R28 ;  /* 0x0000000200047825 */ /* 0x041fe200078e021c */
[----:B-1----:R-:W-:Y:S02]  /*25da0*/  IADD3 R12, R0, c[0x0][0x198], RZ ;  /* 0x00006600000c7a10 */ /* 0x002fe40007ffe0ff */
[----:B------:R-:W-:-:S03]  /*25db0*/  PRMT R18, R18, 0x7632, R18 ;  /* 0x0000763212127816 */ /* 0x000fc60000000012 */
[----:B------:R-:W-:Y:S01]  /*25dc0*/  IMAD.WIDE R8, R12, 0x2, R2 ;  /* 0x000000020c087825 */ /* 0x000fe200078e0202 */
[----:B------:R-:W-:Y:S04]  /*25dd0*/  @P1 STG.E.U16 [R4.64], R22 ;  /* 0x0000001604001986 */ /* 0x000fe8000c101506 */
[----:B------:R0:W-:Y:S01]  /*25de0*/  @P5 STG.E.U16 [R8.64], R18 ;  /* 0x0000001208005986 */ /* 0x0001e2000c101506 */
[----:B----4-:R-:W-:-:S03]  /*25df0*/  ISETP.GE.AND P3, PT, R24, c[0x0][0x17c], PT ;  /* 0x00005f0018007a0c */ /* 0x010fc60003f66270 */
[----:B------:R-:W2:Y:S04]  /*25e00*/  LDL.LU R24, [R1+0xe44] ;  /* 0x000e440001187983 */ /* 0x000ea80000300800 */
[----:B------:R-:W4:Y:S04]  /*25e10*/  LDL.LU R20, [R1+0xe50] ;  /* 0x000e500001147983 */ /* 0x000f280000300800 */
[----:B------:R-:W4:Y:S04]  /*25e20*/  LDL.LU R21, [R1+0x3c] ;  /* 0x00003c0001157983 */ /* 0x000f280000300800 */
[----:B0-----:R-:W4:Y:S01]  /*25e30*/  LDL.LU R18, [R1+0xe4c] ;  /* 0x000e4c0001127983 */ /* 0x001f220000300800 */
[----:B------:R-:W-:-:S02]  /*25e40*/  ISETP.LT.AND P4, PT, R15, c[0x0][0x178], !P0 ;  /* 0x00005e000f007a0c */ /* 0x000fc40004781270 */
[----:B------:R-:W-:Y:S02]  /*25e50*/  ISETP.LT.AND P6, PT, R27, c[0x0][0x178], !P2 ;  /* 0x00005e001b007a0c */ /* 0x000fe400057c1270 */
[C---:B------:R-:W-:Y:S01]  /*25e60*/  IADD3 R6, R12.reuse, c[0x0][0x198], RZ ;  /* 0x000066000c067a10 */ /* 0x040fe20007ffe0ff */
[----:B------:R-:W-:Y:S01]  /*25e70*/  IMAD.WIDE R12, R12, 0x2, R28 ;  /* 0x000000020c0c7825 */ /* 0x000fe200078e021c */
[----:B------:R-:W-:Y:S02]  /*25e80*/  PRMT R0, R22, 0x7632, R0 ;  /* 0x0000763216007816 */ /* 0x000fe40000000000 */
[----:B------:R-:W-:Y:S02]  /*25e90*/  ISETP.LT.AND P2, PT, R15, c[0x0][0x178], !P2 ;  /* 0x00005e000f007a0c */ /* 0x000fe40005741270 */
[----:B------:R-:W-:-:S03]  /*25ea0*/  ISETP.LT.AND P5, PT, R27, c[0x0][0x178], !P3 ;  /* 0x00005e001b007a0c */ /* 0x000fc60005fa1270 */
[----:B------:R0:W-:Y:S01]  /*25eb0*/  @P4 STG.E.U16 [R12.64], R0 ;  /* 0x000000000c004986 */ /* 0x0001e2000c101506 */
[----:B------:R-:W-:Y:S01]  /*25ec0*/  ISETP.LT.AND P4, PT, R15, c[0x0][0x178], !P3 ;  /* 0x00005e000f007a0c */ /* 0x000fe20005f81270 */
[----:B------:R-:W-:Y:S01]  /*25ed0*/  IMAD.WIDE R4, R6, 0x2, R28 ;  /* 0x0000000206047825 */ /* 0x000fe200078e021c */
[----:B---3--:R-:W-:-:S03]  /*25ee0*/  ISETP.GE.AND P0, PT, R17, c[0x0][0x17c], PT ;  /* 0x00005f0011007a0c */ /* 0x008fc60003f06270 */
[C---:B------:R-:W-:Y:S01]  /*25ef0*/  IMAD.WIDE R16, R6.reuse, 0x2, R2 ;  /* 0x0000000206107825 */ /* 0x040fe200078e0202 */
[----:B0-----:R-:W-:Y:S02]  /*25f00*/  IADD3 R12, R6, c[0x0][0x198], RZ ;  /* 0x00006600060c7a10 */ /* 0x001fe40007ffe0ff */
[----:B------:R-:W-:Y:S02]  /*25f10*/  PRMT R6, R26, 0x7632, R6 ;  /* 0x000076321a067816 */ /* 0x000fe40000000006 */
[----:B------:R0:W-:Y:S01]  /*25f20*/  @P6 STG.E.U16 [R16.64], R14 ;  /* 0x0000000e10006986 */ /* 0x0001e2000c101506 */
[C---:B------:R-:W-:Y:S01]  /*25f30*/  IADD3 R0, R12.reuse, c[0x0][0x198], RZ ;  /* 0x000066000c007a10 */ /* 0x040fe20007ffe0ff */
[----:B------:R-:W-:Y:S01]  /*25f40*/  IMAD.WIDE R8, R12, 0x2, R2 ;  /* 0x000000020c087825 */ /* 0x000fe200078e0202 */
[----:B-----5:R-:W-:-:S03]  /*25f50*/  ISETP.GE.AND P1, PT, R25, c[0x0][0x17c], PT ;  /* 0x00005f0019007a0c */ /* 0x020fc60003f26270 */
[----:B------:R-:W-:Y:S01]  /*25f60*/  IMAD.WIDE R12, R12, 0x2, R28 ;  /* 0x000000020c0c7825 */ /* 0x000fe200078e021c */
[----:B------:R1:W-:Y:S01]  /*25f70*/  @P2 STG.E.U16 [R4.64], R26 ;  /* 0x0000001a04002986 */ /* 0x0003e2000c101506 */
[----:B0-----:R-:W-:-:S05]  /*25f80*/  PRMT R14, R14, 0x7632, R14 ;  /* 0x000076320e0e7816 */ /* 0x001fca000000000e */
[----:B------:R0:W-:Y:S01]  /*25f90*/  @P5 STG.E.U16 [R8.64], R14 ;  /* 0x0000000e08005986 */ /* 0x0001e2000c101506 */
[----:B------:R-:W-:-:S03]  /*25fa0*/  ISETP.LT.AND P5, PT, R27, c[0x0][0x178], !P1 ;  /* 0x00005e001b007a0c */ /* 0x000fc60004fa1270 */
[----:B------:R3:W-:Y:S01]  /*25fb0*/  @P4 STG.E.U16 [R12.64], R6 ;  /* 0x000000060c004986 */ /* 0x0007e2000c101506 */
[----:B------:R-:W-:Y:S02]  /*25fc0*/  ISETP.LT.AND P4, PT, R15, c[0x0][0x178], !P1 ;  /* 0x00005e000f007a0c */ /* 0x000fe40004f81270 */
[----:B--2---:R-:W-:Y:S02]  /*25fd0*/  ISETP.GE.AND P3, PT, R24, c[0x0][0x17c], PT ;  /* 0x00005f0018007a0c */ /* 0x004fe40003f66270 */
[----:B------:R-:W2:Y:S01]  /*25fe0*/  LDL.LU R24, [R1+0x2c] ;  /* 0x00002c0001187983 */ /* 0x000ea20000300800 */
[----:B----4-:R-:W-:-:S03]  /*25ff0*/  ISETP.GE.AND P2, PT, R20, c[0x0][0x17c], PT ;  /* 0x00005f0014007a0c */ /* 0x010fc60003f46270 */
[----:B------:R-:W4:Y:S04]  /*26000*/  LDL.LU R22, [R1+0xe5c] ;  /* 0x000e5c0001167983 */ /* 0x000f280000300800 */
[----:B------:R-:W5:Y:S01]  /*26010*/  LDL.LU R20, [R1+0xe58] ;  /* 0x000e580001147983 */ /* 0x000f620000300800 */
[----:B------:R-:W-:-:S03]  /*26020*/  ISETP.GE.AND P1, PT, R18, c[0x0][0x17c], PT ;  /* 0x00005f0012007a0c */ /* 0x000fc60003f26270 */
[----:B------:R-:W5:Y:S01]  /*26030*/  LDL.LU R18, [R1+0xe54] ;  /* 0x000e540001127983 */ /* 0x000f620000300800 */
[----:B------:R-:W-:Y:S01]  /*26040*/  ISETP.LT.AND P6, PT, R27, c[0x0][0x178], !P0 ;  /* 0x00005e001b007a0c */ /* 0x000fe200047c1270 */
[C---:B------:R-:W-:Y:S01]  /*26050*/  IMAD.WIDE R16, R0.reuse, 0x2, R2 ;  /* 0x0000000200107825 */ /* 0x040fe200078e0202 */
[----:B------:R-:W-:Y:S02]  /*26060*/  ISETP.LT.AND P0, PT, R15, c[0x0][0x178], !P0 ;  /* 0x00005e000f007a0c */ /* 0x000fe40004701270 */
[C---:B------:R-:W-:Y:S02]  /*26070*/  IADD3 R25, R0.reuse, c[0x0][0x198], RZ ;  /* 0x0000660000197a10 */ /* 0x040fe40007ffe0ff */
[----:B------:R-:W-:Y:S01]  /*26080*/  PRMT R10, R21, 0x7632, R10 ;  /* 0x00007632150a7816 */ /* 0x000fe2000000000a */
[----:B-1----:R-:W-:-:S06]  /*26090*/  IMAD.WIDE R4, R0, 0x2, R28 ;  /* 0x0000000200047825 */ /* 0x002fcc00078e021c */
[----:B------:R1:W-:Y:S01]  /*260a0*/  @P6 STG.E.U16 [R16.64], R21 ;  /* 0x0000001510006986 */ /* 0x0003e2000c101506 */
[----:B------:R-:W-:Y:S01]  /*260b0*/  ISETP.LT.AND P6, PT, R27, c[0x0][0x178], !P3 ;  /* 0x00005e001b007a0c */ /* 0x000fe20005fc1270 */
[----:B0-----:R-:W-:Y:S01]  /*260c0*/  IMAD.WIDE R8, R25, 0x2, R2 ;  /* 0x0000000219087825 */ /* 0x001fe200078e0202 */
[----:B---3--:R-:W-:-:S03]  /*260d0*/  PRMT R6, R7, 0x7632, R6 ;  /* 0x0000763207067816 */ /* 0x008fc60000000006 */
[C---:B------:R-:W-:Y:S01]  /*260e0*/  IMAD.WIDE R12, R25.reuse, 0x2, R28 ;  /* 0x00000002190c7825 */ /* 0x040fe200078e021c */
[----:B-1----:R-:W-:Y:S01]  /*260f0*/  IADD3 R21, R25, c[0x0][0x198], RZ ;  /* 0x0000660019157a10 */ /* 0x002fe20007ffe0ff */
[----:B------:R0:W-:Y:S01]  /*26100*/  @P0 STG.E.U16 [R4.64], R7 ;  /* 0x0000000704000986 */ /* 0x0001e2000c101506 */
[----:B------:R-:W-:-:S03]  /*26110*/  ISETP.LT.AND P3, PT, R15, c[0x0][0x178], !P3 ;  /* 0x00005e000f007a0c */ /* 0x000fc60005f61270 */
[----:B------:R-:W-:Y:S01]  /*26120*/  IMAD.WIDE R16, R21, 0x2, R2 ;  /* 0x0000000215107825 */ /* 0x000fe200078e0202 */
[----:B------:R1:W-:Y:S01]  /*26130*/  @P5 STG.E.U16 [R8.64], R10 ;  /* 0x0000000a08005986 */ /* 0x0003e2000c101506 */
[----:B------:R-:W-:Y:S02]  /*26140*/  ISETP.LT.AND P5, PT, R27, c[0x0][0x178], !P2 ;  /* 0x00005e001b007a0c */ /* 0x000fe400057a1270 */
[----:B------:R-:W-:Y:S01]  /*26150*/  IADD3 R25, R21, c[0x0][0x198], RZ ;  /* 0x0000660015197a10 */ /* 0x000fe20007ffe0ff */
[----:B------:R3:W-:Y:S01]  /*26160*/  @P4 STG.E.U16 [R12.64], R6 ;  /* 0x000000060c004986 */ /* 0x0007e2000c101506 */
[----:B------:R-:W-:Y:S02]  /*26170*/  ISETP.LT.AND P4, PT, R15, c[0x0][0x178], !P2 ;  /* 0x00005e000f007a0c */ /* 0x000fe40005781270 */
[----:B------:R-:W-:Y:S01]  /*26180*/  IADD3 R0, R25, c[0x0][0x198], RZ ;  /* 0x0000660019007a10 */ /* 0x000fe20007ffe0ff */
[----:B0-----:R-:W-:Y:S01]  /*26190*/  IMAD.WIDE R4, R21, 0x2, R28 ;  /* 0x0000000215047825 */ /* 0x001fe200078e021c */
[----:B-1----:R-:W-:-:S03]  /*261a0*/  PRMT R10, R11, 0x7632, R10 ;  /* 0x000076320b0a7816 */ /* 0x002fc6000000000a */
[----:B------:R-:W-:-:S04]  /*261b0*/  IMAD.WIDE R8, R25, 0x2, R28 ;  /* 0x0000000219087825 */ /* 0x000fc800078e021c */
[----:B---3--:R-:W-:-:S04]  /*261c0*/  IMAD.WIDE R6, R25, 0x2, R2 ;  /* 0x0000000219067825 */ /* 0x008fc800078e0202 */
[----:B------:R-:W-:Y:S01]  /*261d0*/  IMAD.WIDE R12, R0, 0x2, R2 ;  /* 0x00000002000c7825 */ /* 0x000fe200078e0202 */
[----:B--2---:R0:W-:Y:S01]  /*261e0*/  @P6 STG.E.U16 [R16.64], R24 ;  /* 0x0000001810006986 */ /* 0x0041e2000c101506 */
[----:B------:R-:W-:Y:S02]  /*261f0*/  ISETP.LT.AND P6, PT, R27, c[0x0][0x178], !P1 ;  /* 0x00005e001b007a0c */ /* 0x000fe40004fc1270 */
[----:B------:R-:W-:Y:S01]  /*26200*/  PRMT R14, R24, 0x7632, R14 ;  /* 0x00007632180e7816 */ /* 0x000fe2000000000e */
[----:B------:R1:W-:Y:S01]  /*26210*/  @P3 STG.E.U16 [R4.64], R11 ;  /* 0x0000000b04003986 */ /* 0x0003e2000c101506 */
[----:B----4-:R-:W-:Y:S02]  /*26220*/  ISETP.GE.AND P0, PT, R22, c[0x0][0x17c], PT ;  /* 0x00005f0016007a0c */ /* 0x010fe40003f06270 */
[----:B-----5:R-:W-:Y:S01]  /*26230*/  ISETP.GE.AND P2, PT, R20, c[0x0][0x17c], PT ;  /* 0x00005f0014007a0c */ /* 0x020fe20003f46270 */
[----:B------:R2:W-:Y:S01]  /*26240*/  @P5 STG.E.U16 [R6.64], R14 ;  /* 0x0000000e06005986 */ /* 0x0005e2000c101506 */
[----:B------:R-:W-:-:S03]  /*26250*/  ISETP.GE.AND P3, PT, R18, c[0x0][0x17c], PT ;  /* 0x00005f0012007a0c */ /* 0x000fc60003f66270 */
[----:B------:R-:W-:Y:S01]  /*26260*/  @P4 STG.E.U16 [R8.64], R10 ;  /* 0x0000000a08004986 */ /* 0x000fe2000c101506 */
[C---:B------:R-:W-:Y:S02]  /*26270*/  ISETP.LT.AND P5, PT, R27.reuse, c[0x0][0x178], !P2 ;  /* 0x00005e001b007a0c */ /* 0x040fe400057a1270 */
[C---:B------:R-:W-:Y:S01]  /*26280*/  ISETP.LT.AND P4, PT, R27.reuse, c[0x0][0x178], !P3 ;  /* 0x00005e001b007a0c */ /* 0x040fe20005f81270 */
[----:B------:R3:W-:Y:S01]  /*26290*/  @P6 STG.E.U16 [R12.64], R19 ;  /* 0x000000130c006986 */ /* 0x0007e2000c101506 */
[----:B------:R-:W-:Y:S02]  /*262a0*/  ISETP.LT.AND P6, PT, R27, c[0x0][0x178], !P0 ;  /* 0x00005e001b007a0c */ /* 0x000fe400047c1270 */
[C---:B------:R-:W-:Y:S01]  /*262b0*/  ISETP.LT.AND P1, PT, R15.reuse, c[0x0][0x178], !P1 ;  /* 0x00005e000f007a0c */ /* 0x040fe20004f21270 */
[----:B------:R-:W4:Y:S01]  /*262c0*/  LDL.LU R27, [R1+0xe64] ;  /* 0x000e6400011b7983 */ /* 0x000f220000300800 */
[C---:B------:R-:W-:Y:S02]  /*262d0*/  ISETP.LT.AND P0, PT, R15.reuse, c[0x0][0x178], !P0 ;  /* 0x00005e000f007a0c */ /* 0x040fe40004701270 */
[----:B------:R-:W-:-:S02]  /*262e0*/  ISETP.LT.AND P2, PT, R15, c[0x0][0x178], !P2 ;  /* 0x00005e000f007a0c */ /* 0x000fc40005741270 */
[----:B------:R-:W-:Y:S02]  /*262f0*/  ISETP.LT.AND P3, PT, R15, c[0x0][0x178], !P3 ;  /* 0x00005e000f007a0c */ /* 0x000fe40005f61270 */
[----:B------:R-:W5:Y:S01]  /*26300*/  LDL.LU R15, [R1+0xe60] ;  /* 0x000e6000010f7983 */ /* 0x000f620000300800 */
[----:B0-----:R-:W-:-:S04]  /*26310*/  IADD3 R17, R0, c[0x0][0x198], RZ ;  /* 0x0000660000117a10 */ /* 0x001fc80007ffe0ff */
[----:B------:R-:W-:Y:S01]  /*26320*/  IADD3 R21, R17, c[0x0][0x198], RZ ;  /* 0x0000660011157a10 */ /* 0x000fe20007ffe0ff */
[----:B-1----:R-:W-:Y:S01]  /*26330*/  IMAD.WIDE R4, R0, 0x2, R28 ;  /* 0x0000000200047825 */ /* 0x002fe200078e021c */
[----:B--2---:R-:W-:Y:S02]  /*26340*/  PRMT R14, R19, 0x7632, R14 ;  /* 0x00007632130e7816 */ /* 0x004fe4000000000e */
[----:B---3--:R-:W-:Y:S01]  /*26350*/  IADD3 R19, R21, c[0x0][0x198], RZ ;  /* 0x0000660015137a10 */ /* 0x008fe20007ffe0ff */
[----:B------:R-:W-:Y:S01]  /*26360*/  IMAD.WIDE R6, R17, 0x2, R2 ;  /* 0x0000000211067825 */ /* 0x000fe200078e0202 */
[----:B------:R-:W-:-:S03]  /*26370*/  PRMT R16, R23, 0x7632, R16 ;  /* 0x0000763217107816 */ /* 0x000fc60000000010 */
[----:B------:R-:W-:Y:S01]  /*26380*/  IMAD.WIDE R8, R17, 0x2, R28 ;  /* 0x0000000211087825 */ /* 0x000fe200078e021c */
[----:B------:R0:W-:Y:S03]  /*26390*/  @P1 STG.E.U16 [R4.64], R23 ;  /* 0x0000001704001986 */ /* 0x0001e6000c101506 */
[C---:B------:R-:W-:Y:S01]  /*263a0*/  IMAD.WIDE R10, R21.reuse, 0x2, R2 ;  /* 0x00000002150a7825 */ /* 0x040fe200078e0202 */
[----:B------:R0:W-:Y:S03]  /*263b0*/  @P6 STG.E.U16 [R6.64], R14 ;  /* 0x0000000e06006986 */ /* 0x0001e6000c101506 */
[----:B------:R-:W-:Y:S01]  /*263c0*/  IMAD.WIDE R12, R21, 0x2, R28 ;  /* 0x00000002150c7825 */ /* 0x000fe200078e021c */
[----:B------:R0:W-:Y:S03]  /*263d0*/  @P0 STG.E.U16 [R8.64], R16 ;  /* 0x0000001008000986 */ /* 0x0001e6000c101506 */
[----:B------:R-:W-:-:S04]  /*263e0*/  IMAD.WIDE R2, R19, 0x2, R2 ;  /* 0x0000000213027825 */ /* 0x000fc800078e0202 */
[----:B------:R-:W-:Y:S01]  /*263f0*/  IMAD.WIDE R28, R19, 0x2, R28 ;  /* 0x00000002131c7825 */ /* 0x000fe200078e021c */
[----:B-----5:R-:W-:Y:S01]  /*26400*/  PRMT R0, R15, 0x7632, R0 ;  /* 0x000076320f007816 */ /* 0x020fe20000000000 */
[----:B------:R0:W-:Y:S04]  /*26410*/  @P5 STG.E.U16 [R10.64], R15 ;  /* 0x0000000f0a005986 */ /* 0x0001e8000c101506 */
[----:B----4-:R0:W-:Y:S04]  /*26420*/  @P2 STG.E.U16 [R12.64], R27 ;  /* 0x0000001b0c002986 */ /* 0x0101e8000c101506 */
[----:B------:R0:W-:Y:S01]  /*26430*/  @P4 STG.E.U16 [R2.64], R0 ;  /* 0x0000000002004986 */ /* 0x0001e2000c101506 */
[----:B------:R-:W-:Y:S05]  /*26440*/  @!P3 EXIT ;  /* 0x000000000000b94d */ /* 0x000fea0003800000 */
[----:B0-----:R-:W-:-:S05]  /*26450*/  PRMT R14, R27, 0x7632, R14 ;  /* 0x000076321b0e7816 */ /* 0x001fca000000000e */
[----:B------:R-:W-:Y:S01]  /*26460*/  STG.E.U16 [R28.64], R14 ;  /* 0x0000000e1c007986 */ /* 0x000fe2000c101506 */
[----:B------:R-:W-:Y:S05]  /*26470*/  EXIT ;  /* 0x000000000000794d */ /* 0x000fea0003800000 */
.L_x_4:
[----:B------:R-:W-:-:S00]  /*26480*/  BRA `(.L_x_4) ;  /* 0xfffffff000007947 */ /* 0x000fc0000383ffff */
[----:B------:R-:W-:-:S00]  /*26490*/  NOP ;  /* 0x0000000000007918 */ /* 0x000fc00000000000 */
        /* <DEDUP_REMOVED lines=14> */
.L_x_5:


//--------------------- .nv.shared.matmul_kernel  --------------------------
	.section	.nv.shared.matmul_kernel,"aw",@nobits
	.sectionflags	@""
	.align	16
